//
// Generated by NVIDIA NVVM Compiler
//
// Compiler Build ID: CL-36424714
// Cuda compilation tools, release 13.0, V13.0.88
// Based on NVVM 20.0.0
//

.version 9.0
.target sm_100
.address_size 64

	// .globl	_Z7dwt_colPfS_S_S_mmmm
.extern .shared .align 16 .b8 shared_mem[];

.visible .entry _Z7dwt_colPfS_S_S_mmmm(
	.param .u64 .ptr .align 1 _Z7dwt_colPfS_S_S_mmmm_param_0,
	.param .u64 .ptr .align 1 _Z7dwt_colPfS_S_S_mmmm_param_1,
	.param .u64 .ptr .align 1 _Z7dwt_colPfS_S_S_mmmm_param_2,
	.param .u64 .ptr .align 1 _Z7dwt_colPfS_S_S_mmmm_param_3,
	.param .u64 _Z7dwt_colPfS_S_S_mmmm_param_4,
	.param .u64 _Z7dwt_colPfS_S_S_mmmm_param_5,
	.param .u64 _Z7dwt_colPfS_S_S_mmmm_param_6,
	.param .u64 _Z7dwt_colPfS_S_S_mmmm_param_7
)
{
	.reg .pred 	%p<15>;
	.reg .b32 	%r<14>;
	.reg .b32 	%f<114>;
	.reg .b64 	%rd<79>;

	ld.param.u64 	%rd33, [_Z7dwt_colPfS_S_S_mmmm_param_0];
	ld.param.u64 	%rd34, [_Z7dwt_colPfS_S_S_mmmm_param_2];
	ld.param.u64 	%rd35, [_Z7dwt_colPfS_S_S_mmmm_param_3];
	ld.param.u64 	%rd30, [_Z7dwt_colPfS_S_S_mmmm_param_4];
	ld.param.u64 	%rd36, [_Z7dwt_colPfS_S_S_mmmm_param_5];
	ld.param.u64 	%rd37, [_Z7dwt_colPfS_S_S_mmmm_param_6];
	ld.param.u64 	%rd32, [_Z7dwt_colPfS_S_S_mmmm_param_7];
	cvta.to.global.u64 	%rd1, %rd35;
	cvta.to.global.u64 	%rd2, %rd34;
	cvta.to.global.u64 	%rd3, %rd33;
	mov.u32 	%r1, %ctaid.x;
	mov.u32 	%r2, %ntid.x;
	mov.u32 	%r3, %tid.x;
	mad.lo.s32 	%r4, %r1, %r2, %r3;
	cvt.u64.u32 	%rd4, %r4;
	mov.u32 	%r5, %ctaid.y;
	mov.u32 	%r6, %ntid.y;
	mov.u32 	%r7, %tid.y;
	mad.lo.s32 	%r8, %r5, %r6, %r7;
	cvt.u64.u32 	%rd5, %r8;
	mov.u32 	%r10, %ctaid.z;
	mov.u32 	%r11, %ntid.z;
	mov.u32 	%r12, %tid.z;
	mad.lo.s32 	%r13, %r10, %r11, %r12;
	cvt.u64.u32 	%rd6, %r13;
	setp.le.u64 	%p1, %rd36, %rd4;
	setp.le.u64 	%p2, %rd37, %rd5;
	or.pred  	%p3, %p1, %p2;
	shr.u64 	%rd7, %rd32, 1;
	setp.le.u64 	%p4, %rd7, %rd6;
	or.pred  	%p5, %p3, %p4;
	@%p5 bra 	$L__BB0_14;
	setp.eq.s64 	%p6, %rd30, 0;
	mov.f32 	%f112, 0f00000000;
	mov.f32 	%f113, %f112;
	@%p6 bra 	$L__BB0_13;
	shl.b64 	%rd39, %rd6, 1;
	mad.lo.s64 	%rd40, %rd37, %rd4, %rd5;
	mul.lo.s64 	%rd8, %rd40, %rd32;
	add.s64 	%rd9, %rd8, %rd39;
	and.b64  	%rd10, %rd30, 7;
	setp.lt.u64 	%p7, %rd30, 8;
	mov.f32 	%f113, 0f00000000;
	mov.b64 	%rd77, 0;
	mov.f32 	%f112, %f113;
	@%p7 bra 	$L__BB0_5;
	and.b64  	%rd77, %rd30, -8;
	shl.b64 	%rd41, %rd8, 2;
	shl.b64 	%rd42, %rd6, 3;
	add.s64 	%rd43, %rd41, %rd42;
	add.s64 	%rd44, %rd43, %rd3;
	add.s64 	%rd74, %rd44, 16;
	add.s64 	%rd73, %rd2, 16;
	add.s64 	%rd72, %rd1, 16;
	mov.f32 	%f113, 0f00000000;
	mov.u64 	%rd75, %rd77;
$L__BB0_4:
	.pragma "nounroll";
	ld.global.f32 	%f29, [%rd74+-16];
	ld.global.f32 	%f30, [%rd73+-16];
	fma.rn.f32 	%f31, %f29, %f30, %f112;
	ld.global.f32 	%f32, [%rd72+-16];
	fma.rn.f32 	%f33, %f29, %f32, %f113;
	ld.global.f32 	%f34, [%rd74+-12];
	ld.global.f32 	%f35, [%rd73+-12];
	fma.rn.f32 	%f36, %f34, %f35, %f31;
	ld.global.f32 	%f37, [%rd72+-12];
	fma.rn.f32 	%f38, %f34, %f37, %f33;
	ld.global.f32 	%f39, [%rd74+-8];
	ld.global.f32 	%f40, [%rd73+-8];
	fma.rn.f32 	%f41, %f39, %f40, %f36;
	ld.global.f32 	%f42, [%rd72+-8];
	fma.rn.f32 	%f43, %f39, %f42, %f38;
	ld.global.f32 	%f44, [%rd74+-4];
	ld.global.f32 	%f45, [%rd73+-4];
	fma.rn.f32 	%f46, %f44, %f45, %f41;
	ld.global.f32 	%f47, [%rd72+-4];
	fma.rn.f32 	%f48, %f44, %f47, %f43;
	ld.global.f32 	%f49, [%rd74];
	ld.global.f32 	%f50, [%rd73];
	fma.rn.f32 	%f51, %f49, %f50, %f46;
	ld.global.f32 	%f52, [%rd72];
	fma.rn.f32 	%f53, %f49, %f52, %f48;
	ld.global.f32 	%f54, [%rd74+4];
	ld.global.f32 	%f55, [%rd73+4];
	fma.rn.f32 	%f56, %f54, %f55, %f51;
	ld.global.f32 	%f57, [%rd72+4];
	fma.rn.f32 	%f58, %f54, %f57, %f53;
	ld.global.f32 	%f59, [%rd74+8];
	ld.global.f32 	%f60, [%rd73+8];
	fma.rn.f32 	%f61, %f59, %f60, %f56;
	ld.global.f32 	%f62, [%rd72+8];
	fma.rn.f32 	%f63, %f59, %f62, %f58;
	ld.global.f32 	%f64, [%rd74+12];
	ld.global.f32 	%f65, [%rd73+12];
	fma.rn.f32 	%f112, %f64, %f65, %f61;
	ld.global.f32 	%f66, [%rd72+12];
	fma.rn.f32 	%f113, %f64, %f66, %f63;
	add.s64 	%rd75, %rd75, -8;
	add.s64 	%rd74, %rd74, 32;
	add.s64 	%rd73, %rd73, 32;
	add.s64 	%rd72, %rd72, 32;
	setp.ne.s64 	%p8, %rd75, 0;
	@%p8 bra 	$L__BB0_4;
$L__BB0_5:
	setp.eq.s64 	%p9, %rd10, 0;
	@%p9 bra 	$L__BB0_13;
	and.b64  	%rd24, %rd30, 3;
	setp.lt.u64 	%p10, %rd10, 4;
	@%p10 bra 	$L__BB0_8;
	add.s64 	%rd45, %rd9, %rd77;
	shl.b64 	%rd46, %rd45, 2;
	add.s64 	%rd47, %rd3, %rd46;
	ld.global.f32 	%f68, [%rd47];
	shl.b64 	%rd48, %rd77, 2;
	add.s64 	%rd49, %rd2, %rd48;
	ld.global.f32 	%f69, [%rd49];
	fma.rn.f32 	%f70, %f68, %f69, %f112;
	add.s64 	%rd50, %rd1, %rd48;
	ld.global.f32 	%f71, [%rd50];
	fma.rn.f32 	%f72, %f68, %f71, %f113;
	ld.global.f32 	%f73, [%rd47+4];
	ld.global.f32 	%f74, [%rd49+4];
	fma.rn.f32 	%f75, %f73, %f74, %f70;
	ld.global.f32 	%f76, [%rd50+4];
	fma.rn.f32 	%f77, %f73, %f76, %f72;
	ld.global.f32 	%f78, [%rd47+8];
	ld.global.f32 	%f79, [%rd49+8];
	fma.rn.f32 	%f80, %f78, %f79, %f75;
	ld.global.f32 	%f81, [%rd50+8];
	fma.rn.f32 	%f82, %f78, %f81, %f77;
	ld.global.f32 	%f83, [%rd47+12];
	ld.global.f32 	%f84, [%rd49+12];
	fma.rn.f32 	%f112, %f83, %f84, %f80;
	ld.global.f32 	%f85, [%rd50+12];
	fma.rn.f32 	%f113, %f83, %f85, %f82;
	add.s64 	%rd77, %rd77, 4;
$L__BB0_8:
	setp.eq.s64 	%p11, %rd24, 0;
	@%p11 bra 	$L__BB0_13;
	setp.eq.s64 	%p12, %rd24, 1;
	@%p12 bra 	$L__BB0_11;
	add.s64 	%rd51, %rd9, %rd77;
	shl.b64 	%rd52, %rd51, 2;
	add.s64 	%rd53, %rd3, %rd52;
	ld.global.f32 	%f87, [%rd53];
	shl.b64 	%rd54, %rd77, 2;
	add.s64 	%rd55, %rd2, %rd54;
	ld.global.f32 	%f88, [%rd55];
	fma.rn.f32 	%f89, %f87, %f88, %f112;
	add.s64 	%rd56, %rd1, %rd54;
	ld.global.f32 	%f90, [%rd56];
	fma.rn.f32 	%f91, %f87, %f90, %f113;
	ld.global.f32 	%f92, [%rd53+4];
	ld.global.f32 	%f93, [%rd55+4];
	fma.rn.f32 	%f112, %f92, %f93, %f89;
	ld.global.f32 	%f94, [%rd56+4];
	fma.rn.f32 	%f113, %f92, %f94, %f91;
	add.s64 	%rd77, %rd77, 2;
$L__BB0_11:
	and.b64  	%rd57, %rd30, 1;
	setp.eq.b64 	%p13, %rd57, 1;
	not.pred 	%p14, %p13;
	@%p14 bra 	$L__BB0_13;
	add.s64 	%rd58, %rd9, %rd77;
	shl.b64 	%rd59, %rd58, 2;
	add.s64 	%rd60, %rd3, %rd59;
	ld.global.f32 	%f95, [%rd60];
	shl.b64 	%rd61, %rd77, 2;
	add.s64 	%rd62, %rd2, %rd61;
	ld.global.f32 	%f96, [%rd62];
	fma.rn.f32 	%f112, %f95, %f96, %f112;
	add.s64 	%rd63, %rd1, %rd61;
	ld.global.f32 	%f97, [%rd63];
	fma.rn.f32 	%f113, %f95, %f97, %f113;
$L__BB0_13:
	ld.param.u64 	%rd71, [_Z7dwt_colPfS_S_S_mmmm_param_1];
	mad.lo.s64 	%rd64, %rd37, %rd4, %rd5;
	mad.lo.s64 	%rd65, %rd64, %rd32, %rd6;
	cvta.to.global.u64 	%rd66, %rd71;
	shl.b64 	%rd67, %rd65, 2;
	add.s64 	%rd68, %rd66, %rd67;
	st.global.f32 	[%rd68], %f112;
	shl.b64 	%rd69, %rd7, 2;
	add.s64 	%rd70, %rd68, %rd69;
	st.global.f32 	[%rd70], %f113;
$L__BB0_14:
	ret;

}
	// .globl	_Z7dwt_rowPfS_S_S_mmmm
.visible .entry _Z7dwt_rowPfS_S_S_mmmm(
	.param .u64 .ptr .align 1 _Z7dwt_rowPfS_S_S_mmmm_param_0,
	.param .u64 .ptr .align 1 _Z7dwt_rowPfS_S_S_mmmm_param_1,
	.param .u64 .ptr .align 1 _Z7dwt_rowPfS_S_S_mmmm_param_2,
	.param .u64 .ptr .align 1 _Z7dwt_rowPfS_S_S_mmmm_param_3,
	.param .u64 _Z7dwt_rowPfS_S_S_mmmm_param_4,
	.param .u64 _Z7dwt_rowPfS_S_S_mmmm_param_5,
	.param .u64 _Z7dwt_rowPfS_S_S_mmmm_param_6,
	.param .u64 _Z7dwt_rowPfS_S_S_mmmm_param_7
)
{
	.reg .pred 	%p<15>;
	.reg .b32 	%r<15>;
	.reg .b32 	%f<114>;
	.reg .b64 	%rd<101>;

	ld.param.u64 	%rd32, [_Z7dwt_rowPfS_S_S_mmmm_param_0];
	ld.param.u64 	%rd33, [_Z7dwt_rowPfS_S_S_mmmm_param_2];
	ld.param.u64 	%rd34, [_Z7dwt_rowPfS_S_S_mmmm_param_3];
	ld.param.u64 	%rd29, [_Z7dwt_rowPfS_S_S_mmmm_param_4];
	ld.param.u64 	%rd35, [_Z7dwt_rowPfS_S_S_mmmm_param_5];
	ld.param.u64 	%rd30, [_Z7dwt_rowPfS_S_S_mmmm_param_6];
	ld.param.u64 	%rd36, [_Z7dwt_rowPfS_S_S_mmmm_param_7];
	cvta.to.global.u64 	%rd1, %rd34;
	cvta.to.global.u64 	%rd2, %rd33;
	cvta.to.global.u64 	%rd3, %rd32;
	mov.u32 	%r1, %ctaid.x;
	mov.u32 	%r2, %ntid.x;
	mov.u32 	%r3, %tid.x;
	mad.lo.s32 	%r4, %r1, %r2, %r3;
	cvt.u64.u32 	%rd4, %r4;
	mov.u32 	%r5, %ctaid.y;
	mov.u32 	%r6, %ntid.y;
	mov.u32 	%r7, %tid.y;
	mad.lo.s32 	%r8, %r5, %r6, %r7;
	cvt.u64.u32 	%rd5, %r8;
	mov.u32 	%r10, %ctaid.z;
	mov.u32 	%r11, %ntid.z;
	mov.u32 	%r12, %tid.z;
	mad.lo.s32 	%r13, %r10, %r11, %r12;
	cvt.u64.u32 	%rd6, %r13;
	setp.le.u64 	%p1, %rd35, %rd4;
	shr.u64 	%rd37, %rd30, 1;
	setp.le.u64 	%p2, %rd37, %rd5;
	or.pred  	%p3, %p1, %p2;
	setp.le.u64 	%p4, %rd36, %rd6;
	or.pred  	%p5, %p3, %p4;
	@%p5 bra 	$L__BB1_14;
	setp.eq.s64 	%p6, %rd29, 0;
	mov.f32 	%f112, 0f00000000;
	mov.f32 	%f113, %f112;
	@%p6 bra 	$L__BB1_13;
	shl.b64 	%rd39, %rd5, 1;
	mad.lo.s64 	%rd8, %rd30, %rd4, %rd39;
	setp.lt.u64 	%p7, %rd29, 8;
	mov.f32 	%f113, 0f00000000;
	mov.b64 	%rd99, 0;
	mov.f32 	%f112, %f113;
	@%p7 bra 	$L__BB1_5;
	and.b64  	%rd99, %rd29, -8;
	mul.lo.s64 	%rd40, %rd36, %rd8;
	shl.b64 	%rd41, %rd40, 2;
	shl.b64 	%rd42, %rd6, 2;
	add.s64 	%rd43, %rd41, %rd42;
	add.s64 	%rd96, %rd3, %rd43;
	add.s64 	%rd95, %rd2, 16;
	add.s64 	%rd94, %rd1, 16;
	mov.f32 	%f113, 0f00000000;
	mov.u64 	%rd97, %rd99;
$L__BB1_4:
	.pragma "nounroll";
	ld.global.f32 	%f29, [%rd96];
	ld.global.f32 	%f30, [%rd95+-16];
	fma.rn.f32 	%f31, %f29, %f30, %f112;
	ld.global.f32 	%f32, [%rd94+-16];
	fma.rn.f32 	%f33, %f29, %f32, %f113;
	shl.b64 	%rd44, %rd36, 2;
	add.s64 	%rd45, %rd96, %rd44;
	ld.global.f32 	%f34, [%rd45];
	ld.global.f32 	%f35, [%rd95+-12];
	fma.rn.f32 	%f36, %f34, %f35, %f31;
	ld.global.f32 	%f37, [%rd94+-12];
	fma.rn.f32 	%f38, %f34, %f37, %f33;
	add.s64 	%rd46, %rd45, %rd44;
	ld.global.f32 	%f39, [%rd46];
	ld.global.f32 	%f40, [%rd95+-8];
	fma.rn.f32 	%f41, %f39, %f40, %f36;
	ld.global.f32 	%f42, [%rd94+-8];
	fma.rn.f32 	%f43, %f39, %f42, %f38;
	add.s64 	%rd47, %rd46, %rd44;
	ld.global.f32 	%f44, [%rd47];
	ld.global.f32 	%f45, [%rd95+-4];
	fma.rn.f32 	%f46, %f44, %f45, %f41;
	ld.global.f32 	%f47, [%rd94+-4];
	fma.rn.f32 	%f48, %f44, %f47, %f43;
	add.s64 	%rd48, %rd47, %rd44;
	ld.global.f32 	%f49, [%rd48];
	ld.global.f32 	%f50, [%rd95];
	fma.rn.f32 	%f51, %f49, %f50, %f46;
	ld.global.f32 	%f52, [%rd94];
	fma.rn.f32 	%f53, %f49, %f52, %f48;
	add.s64 	%rd49, %rd48, %rd44;
	ld.global.f32 	%f54, [%rd49];
	ld.global.f32 	%f55, [%rd95+4];
	fma.rn.f32 	%f56, %f54, %f55, %f51;
	ld.global.f32 	%f57, [%rd94+4];
	fma.rn.f32 	%f58, %f54, %f57, %f53;
	add.s64 	%rd50, %rd49, %rd44;
	ld.global.f32 	%f59, [%rd50];
	ld.global.f32 	%f60, [%rd95+8];
	fma.rn.f32 	%f61, %f59, %f60, %f56;
	ld.global.f32 	%f62, [%rd94+8];
	fma.rn.f32 	%f63, %f59, %f62, %f58;
	add.s64 	%rd51, %rd50, %rd44;
	ld.global.f32 	%f64, [%rd51];
	ld.global.f32 	%f65, [%rd95+12];
	fma.rn.f32 	%f112, %f64, %f65, %f61;
	ld.global.f32 	%f66, [%rd94+12];
	fma.rn.f32 	%f113, %f64, %f66, %f63;
	add.s64 	%rd97, %rd97, -8;
	shl.b64 	%rd52, %rd36, 5;
	add.s64 	%rd96, %rd96, %rd52;
	add.s64 	%rd95, %rd95, 32;
	add.s64 	%rd94, %rd94, 32;
	setp.ne.s64 	%p8, %rd97, 0;
	@%p8 bra 	$L__BB1_4;
$L__BB1_5:
	and.b64  	%rd22, %rd29, 7;
	setp.eq.s64 	%p9, %rd22, 0;
	@%p9 bra 	$L__BB1_13;
	and.b64  	%rd23, %rd29, 3;
	setp.lt.u64 	%p10, %rd22, 4;
	@%p10 bra 	$L__BB1_8;
	add.s64 	%rd53, %rd8, %rd99;
	mad.lo.s64 	%rd54, %rd53, %rd36, %rd6;
	shl.b64 	%rd55, %rd54, 2;
	add.s64 	%rd56, %rd3, %rd55;
	ld.global.f32 	%f68, [%rd56];
	shl.b64 	%rd57, %rd99, 2;
	add.s64 	%rd58, %rd2, %rd57;
	ld.global.f32 	%f69, [%rd58];
	fma.rn.f32 	%f70, %f68, %f69, %f112;
	add.s64 	%rd59, %rd1, %rd57;
	ld.global.f32 	%f71, [%rd59];
	fma.rn.f32 	%f72, %f68, %f71, %f113;
	shl.b64 	%rd60, %rd36, 2;
	add.s64 	%rd61, %rd56, %rd60;
	ld.global.f32 	%f73, [%rd61];
	ld.global.f32 	%f74, [%rd58+4];
	fma.rn.f32 	%f75, %f73, %f74, %f70;
	ld.global.f32 	%f76, [%rd59+4];
	fma.rn.f32 	%f77, %f73, %f76, %f72;
	add.s64 	%rd62, %rd61, %rd60;
	ld.global.f32 	%f78, [%rd62];
	ld.global.f32 	%f79, [%rd58+8];
	fma.rn.f32 	%f80, %f78, %f79, %f75;
	ld.global.f32 	%f81, [%rd59+8];
	fma.rn.f32 	%f82, %f78, %f81, %f77;
	add.s64 	%rd63, %rd62, %rd60;
	ld.global.f32 	%f83, [%rd63];
	ld.global.f32 	%f84, [%rd58+12];
	fma.rn.f32 	%f112, %f83, %f84, %f80;
	ld.global.f32 	%f85, [%rd59+12];
	fma.rn.f32 	%f113, %f83, %f85, %f82;
	add.s64 	%rd99, %rd99, 4;
$L__BB1_8:
	setp.eq.s64 	%p11, %rd23, 0;
	@%p11 bra 	$L__BB1_13;
	setp.eq.s64 	%p12, %rd23, 1;
	@%p12 bra 	$L__BB1_11;
	add.s64 	%rd64, %rd8, %rd99;
	mad.lo.s64 	%rd65, %rd64, %rd36, %rd6;
	shl.b64 	%rd66, %rd65, 2;
	add.s64 	%rd67, %rd3, %rd66;
	ld.global.f32 	%f87, [%rd67];
	shl.b64 	%rd68, %rd99, 2;
	add.s64 	%rd69, %rd2, %rd68;
	ld.global.f32 	%f88, [%rd69];
	fma.rn.f32 	%f89, %f87, %f88, %f112;
	add.s64 	%rd70, %rd1, %rd68;
	ld.global.f32 	%f90, [%rd70];
	fma.rn.f32 	%f91, %f87, %f90, %f113;
	shl.b64 	%rd71, %rd36, 2;
	add.s64 	%rd72, %rd67, %rd71;
	ld.global.f32 	%f92, [%rd72];
	ld.global.f32 	%f93, [%rd69+4];
	fma.rn.f32 	%f112, %f92, %f93, %f89;
	ld.global.f32 	%f94, [%rd70+4];
	fma.rn.f32 	%f113, %f92, %f94, %f91;
	add.s64 	%rd99, %rd99, 2;
$L__BB1_11:
	and.b64  	%rd73, %rd29, 1;
	setp.eq.b64 	%p13, %rd73, 1;
	not.pred 	%p14, %p13;
	@%p14 bra 	$L__BB1_13;
	add.s64 	%rd74, %rd8, %rd99;
	mad.lo.s64 	%rd75, %rd74, %rd36, %rd6;
	shl.b64 	%rd76, %rd75, 2;
	add.s64 	%rd77, %rd3, %rd76;
	ld.global.f32 	%f95, [%rd77];
	shl.b64 	%rd78, %rd99, 2;
	add.s64 	%rd79, %rd2, %rd78;
	ld.global.f32 	%f96, [%rd79];
	fma.rn.f32 	%f112, %f95, %f96, %f112;
	add.s64 	%rd80, %rd1, %rd78;
	ld.global.f32 	%f97, [%rd80];
	fma.rn.f32 	%f113, %f95, %f97, %f113;
$L__BB1_13:
	ld.param.u64 	%rd93, [_Z7dwt_rowPfS_S_S_mmmm_param_1];
	cvta.to.global.u64 	%rd81, %rd93;
	mul.lo.s64 	%rd82, %rd30, %rd4;
	mul.lo.s64 	%rd83, %rd82, %rd36;
	mad.lo.s64 	%rd84, %rd36, %rd5, %rd6;
	add.s64 	%rd85, %rd84, %rd83;
	add.s64 	%rd86, %rd37, %rd5;
	add.s64 	%rd87, %rd83, %rd6;
	mad.lo.s64 	%rd88, %rd86, %rd36, %rd87;
	shl.b64 	%rd89, %rd85, 2;
	add.s64 	%rd90, %rd81, %rd89;
	st.global.f32 	[%rd90], %f112;
	shl.b64 	%rd91, %rd88, 2;
	add.s64 	%rd92, %rd81, %rd91;
	st.global.f32 	[%rd92], %f113;
$L__BB1_14:
	ret;

}
	// .globl	_Z9dwt_depthPfS_S_S_mmmm
.visible .entry _Z9dwt_depthPfS_S_S_mmmm(
	.param .u64 .ptr .align 1 _Z9dwt_depthPfS_S_S_mmmm_param_0,
	.param .u64 .ptr .align 1 _Z9dwt_depthPfS_S_S_mmmm_param_1,
	.param .u64 .ptr .align 1 _Z9dwt_depthPfS_S_S_mmmm_param_2,
	.param .u64 .ptr .align 1 _Z9dwt_depthPfS_S_S_mmmm_param_3,
	.param .u64 _Z9dwt_depthPfS_S_S_mmmm_param_4,
	.param .u64 _Z9dwt_depthPfS_S_S_mmmm_param_5,
	.param .u64 _Z9dwt_depthPfS_S_S_mmmm_param_6,
	.param .u64 _Z9dwt_depthPfS_S_S_mmmm_param_7
)
{
	.reg .pred 	%p<15>;
	.reg .b32 	%r<14>;
	.reg .b32 	%f<114>;
	.reg .b64 	%rd<157>;

	ld.param.u64 	%rd42, [_Z9dwt_depthPfS_S_S_mmmm_param_3];
	ld.param.u64 	%rd39, [_Z9dwt_depthPfS_S_S_mmmm_param_4];
	ld.param.u64 	%rd43, [_Z9dwt_depthPfS_S_S_mmmm_param_5];
	ld.param.u64 	%rd44, [_Z9dwt_depthPfS_S_S_mmmm_param_6];
	ld.param.u64 	%rd41, [_Z9dwt_depthPfS_S_S_mmmm_param_7];
	cvta.to.global.u64 	%rd1, %rd42;
	mov.u32 	%r4, %ctaid.x;
	mov.u32 	%r5, %ntid.x;
	mov.u32 	%r6, %tid.x;
	mad.lo.s32 	%r7, %r4, %r5, %r6;
	cvt.u64.u32 	%rd2, %r7;
	mov.u32 	%r8, %ctaid.y;
	mov.u32 	%r9, %ntid.y;
	mov.u32 	%r10, %tid.y;
	mad.lo.s32 	%r11, %r8, %r9, %r10;
	cvt.u64.u32 	%rd3, %r11;
	mov.u32 	%r1, %ctaid.z;
	mov.u32 	%r2, %ntid.z;
	mov.u32 	%r3, %tid.z;
	mad.lo.s32 	%r13, %r1, %r2, %r3;
	cvt.u64.u32 	%rd4, %r13;
	shr.u64 	%rd5, %rd43, 1;
	setp.le.u64 	%p1, %rd5, %rd2;
	setp.le.u64 	%p2, %rd44, %rd3;
	or.pred  	%p3, %p1, %p2;
	setp.le.u64 	%p4, %rd41, %rd4;
	or.pred  	%p5, %p3, %p4;
	@%p5 bra 	$L__BB2_14;
	setp.eq.s64 	%p6, %rd39, 0;
	mov.f32 	%f112, 0f00000000;
	mov.f32 	%f113, %f112;
	@%p6 bra 	$L__BB2_13;
	setp.lt.u64 	%p7, %rd39, 8;
	mov.f32 	%f113, 0f00000000;
	mov.b64 	%rd155, 0;
	mov.f32 	%f112, %f113;
	@%p7 bra 	$L__BB2_5;
	ld.param.u64 	%rd148, [_Z9dwt_depthPfS_S_S_mmmm_param_2];
	ld.param.u64 	%rd145, [_Z9dwt_depthPfS_S_S_mmmm_param_0];
	cvta.to.global.u64 	%rd152, %rd145;
	and.b64  	%rd155, %rd39, -8;
	mul.lo.s64 	%rd46, %rd44, %rd2;
	shl.b64 	%rd47, %rd46, 1;
	add.s64 	%rd48, %rd47, %rd3;
	mul.wide.u32 	%rd49, %r2, %r1;
	mad.lo.s64 	%rd50, %rd41, %rd48, %rd49;
	cvt.u64.u32 	%rd51, %r3;
	add.s64 	%rd52, %rd50, %rd51;
	shl.b64 	%rd8, %rd52, 2;
	shl.b64 	%rd53, %rd2, 1;
	add.s64 	%rd54, %rd53, 7;
	mad.lo.s64 	%rd55, %rd44, %rd54, %rd3;
	mad.lo.s64 	%rd56, %rd41, %rd55, %rd49;
	add.s64 	%rd57, %rd56, %rd51;
	shl.b64 	%rd9, %rd57, 2;
	add.s64 	%rd58, %rd53, 6;
	mad.lo.s64 	%rd59, %rd44, %rd58, %rd3;
	mad.lo.s64 	%rd60, %rd41, %rd59, %rd49;
	add.s64 	%rd61, %rd60, %rd51;
	shl.b64 	%rd10, %rd61, 2;
	add.s64 	%rd62, %rd53, 5;
	mad.lo.s64 	%rd63, %rd44, %rd62, %rd3;
	mad.lo.s64 	%rd64, %rd41, %rd63, %rd49;
	add.s64 	%rd65, %rd64, %rd51;
	shl.b64 	%rd11, %rd65, 2;
	add.s64 	%rd66, %rd53, 4;
	mad.lo.s64 	%rd67, %rd44, %rd66, %rd3;
	mad.lo.s64 	%rd68, %rd41, %rd67, %rd49;
	add.s64 	%rd69, %rd68, %rd51;
	shl.b64 	%rd12, %rd69, 2;
	add.s64 	%rd70, %rd53, 3;
	mad.lo.s64 	%rd71, %rd44, %rd70, %rd3;
	mad.lo.s64 	%rd72, %rd41, %rd71, %rd49;
	add.s64 	%rd73, %rd72, %rd51;
	shl.b64 	%rd13, %rd73, 2;
	add.s64 	%rd74, %rd53, 2;
	mad.lo.s64 	%rd75, %rd44, %rd74, %rd3;
	mad.lo.s64 	%rd76, %rd41, %rd75, %rd49;
	add.s64 	%rd77, %rd76, %rd51;
	shl.b64 	%rd14, %rd77, 2;
	add.s64 	%rd151, %rd1, 16;
	mad.lo.s64 	%rd78, %rd44, %rd53, %rd44;
	add.s64 	%rd79, %rd78, %rd3;
	mad.lo.s64 	%rd80, %rd41, %rd79, %rd49;
	add.s64 	%rd81, %rd80, %rd51;
	shl.b64 	%rd16, %rd81, 2;
	cvta.to.global.u64 	%rd82, %rd148;
	add.s64 	%rd150, %rd82, 16;
	mov.f32 	%f113, 0f00000000;
	mov.u64 	%rd153, %rd155;
$L__BB2_4:
	.pragma "nounroll";
	add.s64 	%rd83, %rd152, %rd8;
	ld.global.f32 	%f29, [%rd83];
	ld.global.f32 	%f30, [%rd150+-16];
	fma.rn.f32 	%f31, %f29, %f30, %f112;
	ld.global.f32 	%f32, [%rd151+-16];
	fma.rn.f32 	%f33, %f29, %f32, %f113;
	add.s64 	%rd84, %rd152, %rd16;
	ld.global.f32 	%f34, [%rd84];
	ld.global.f32 	%f35, [%rd150+-12];
	fma.rn.f32 	%f36, %f34, %f35, %f31;
	ld.global.f32 	%f37, [%rd151+-12];
	fma.rn.f32 	%f38, %f34, %f37, %f33;
	add.s64 	%rd85, %rd152, %rd14;
	ld.global.f32 	%f39, [%rd85];
	ld.global.f32 	%f40, [%rd150+-8];
	fma.rn.f32 	%f41, %f39, %f40, %f36;
	ld.global.f32 	%f42, [%rd151+-8];
	fma.rn.f32 	%f43, %f39, %f42, %f38;
	add.s64 	%rd86, %rd152, %rd13;
	ld.global.f32 	%f44, [%rd86];
	ld.global.f32 	%f45, [%rd150+-4];
	fma.rn.f32 	%f46, %f44, %f45, %f41;
	ld.global.f32 	%f47, [%rd151+-4];
	fma.rn.f32 	%f48, %f44, %f47, %f43;
	add.s64 	%rd87, %rd152, %rd12;
	ld.global.f32 	%f49, [%rd87];
	ld.global.f32 	%f50, [%rd150];
	fma.rn.f32 	%f51, %f49, %f50, %f46;
	ld.global.f32 	%f52, [%rd151];
	fma.rn.f32 	%f53, %f49, %f52, %f48;
	add.s64 	%rd88, %rd152, %rd11;
	ld.global.f32 	%f54, [%rd88];
	ld.global.f32 	%f55, [%rd150+4];
	fma.rn.f32 	%f56, %f54, %f55, %f51;
	ld.global.f32 	%f57, [%rd151+4];
	fma.rn.f32 	%f58, %f54, %f57, %f53;
	add.s64 	%rd89, %rd152, %rd10;
	ld.global.f32 	%f59, [%rd89];
	ld.global.f32 	%f60, [%rd150+8];
	fma.rn.f32 	%f61, %f59, %f60, %f56;
	ld.global.f32 	%f62, [%rd151+8];
	fma.rn.f32 	%f63, %f59, %f62, %f58;
	add.s64 	%rd90, %rd152, %rd9;
	ld.global.f32 	%f64, [%rd90];
	ld.global.f32 	%f65, [%rd150+12];
	fma.rn.f32 	%f112, %f64, %f65, %f61;
	ld.global.f32 	%f66, [%rd151+12];
	fma.rn.f32 	%f113, %f64, %f66, %f63;
	add.s64 	%rd153, %rd153, -8;
	mul.lo.s64 	%rd91, %rd41, %rd44;
	shl.b64 	%rd92, %rd91, 5;
	add.s64 	%rd152, %rd152, %rd92;
	add.s64 	%rd151, %rd151, 32;
	add.s64 	%rd150, %rd150, 32;
	setp.ne.s64 	%p8, %rd153, 0;
	@%p8 bra 	$L__BB2_4;
$L__BB2_5:
	and.b64  	%rd27, %rd39, 7;
	setp.eq.s64 	%p9, %rd27, 0;
	@%p9 bra 	$L__BB2_13;
	ld.param.u64 	%rd149, [_Z9dwt_depthPfS_S_S_mmmm_param_2];
	ld.param.u64 	%rd146, [_Z9dwt_depthPfS_S_S_mmmm_param_0];
	cvta.to.global.u64 	%rd28, %rd146;
	cvta.to.global.u64 	%rd29, %rd149;
	shl.b64 	%rd30, %rd2, 1;
	and.b64  	%rd31, %rd39, 3;
	setp.lt.u64 	%p10, %rd27, 4;
	@%p10 bra 	$L__BB2_8;
	add.s64 	%rd93, %rd30, %rd155;
	mad.lo.s64 	%rd94, %rd93, %rd44, %rd3;
	mad.lo.s64 	%rd95, %rd94, %rd41, %rd4;
	shl.b64 	%rd96, %rd95, 2;
	add.s64 	%rd97, %rd28, %rd96;
	ld.global.f32 	%f68, [%rd97];
	shl.b64 	%rd98, %rd155, 2;
	add.s64 	%rd99, %rd29, %rd98;
	ld.global.f32 	%f69, [%rd99];
	fma.rn.f32 	%f70, %f68, %f69, %f112;
	add.s64 	%rd100, %rd1, %rd98;
	ld.global.f32 	%f71, [%rd100];
	fma.rn.f32 	%f72, %f68, %f71, %f113;
	add.s64 	%rd101, %rd94, %rd44;
	mad.lo.s64 	%rd102, %rd101, %rd41, %rd4;
	shl.b64 	%rd103, %rd102, 2;
	add.s64 	%rd104, %rd28, %rd103;
	ld.global.f32 	%f73, [%rd104];
	ld.global.f32 	%f74, [%rd99+4];
	fma.rn.f32 	%f75, %f73, %f74, %f70;
	ld.global.f32 	%f76, [%rd100+4];
	fma.rn.f32 	%f77, %f73, %f76, %f72;
	add.s64 	%rd105, %rd101, %rd44;
	mad.lo.s64 	%rd106, %rd105, %rd41, %rd4;
	shl.b64 	%rd107, %rd106, 2;
	add.s64 	%rd108, %rd28, %rd107;
	ld.global.f32 	%f78, [%rd108];
	ld.global.f32 	%f79, [%rd99+8];
	fma.rn.f32 	%f80, %f78, %f79, %f75;
	ld.global.f32 	%f81, [%rd100+8];
	fma.rn.f32 	%f82, %f78, %f81, %f77;
	add.s64 	%rd109, %rd105, %rd44;
	mad.lo.s64 	%rd110, %rd109, %rd41, %rd4;
	shl.b64 	%rd111, %rd110, 2;
	add.s64 	%rd112, %rd28, %rd111;
	ld.global.f32 	%f83, [%rd112];
	ld.global.f32 	%f84, [%rd99+12];
	fma.rn.f32 	%f112, %f83, %f84, %f80;
	ld.global.f32 	%f85, [%rd100+12];
	fma.rn.f32 	%f113, %f83, %f85, %f82;
	add.s64 	%rd155, %rd155, 4;
$L__BB2_8:
	setp.eq.s64 	%p11, %rd31, 0;
	@%p11 bra 	$L__BB2_13;
	setp.eq.s64 	%p12, %rd31, 1;
	@%p12 bra 	$L__BB2_11;
	add.s64 	%rd113, %rd30, %rd155;
	mad.lo.s64 	%rd114, %rd113, %rd44, %rd3;
	mad.lo.s64 	%rd115, %rd114, %rd41, %rd4;
	shl.b64 	%rd116, %rd115, 2;
	add.s64 	%rd117, %rd28, %rd116;
	ld.global.f32 	%f87, [%rd117];
	shl.b64 	%rd118, %rd155, 2;
	add.s64 	%rd119, %rd29, %rd118;
	ld.global.f32 	%f88, [%rd119];
	fma.rn.f32 	%f89, %f87, %f88, %f112;
	add.s64 	%rd120, %rd1, %rd118;
	ld.global.f32 	%f90, [%rd120];
	fma.rn.f32 	%f91, %f87, %f90, %f113;
	add.s64 	%rd121, %rd114, %rd44;
	mad.lo.s64 	%rd122, %rd121, %rd41, %rd4;
	shl.b64 	%rd123, %rd122, 2;
	add.s64 	%rd124, %rd28, %rd123;
	ld.global.f32 	%f92, [%rd124];
	ld.global.f32 	%f93, [%rd119+4];
	fma.rn.f32 	%f112, %f92, %f93, %f89;
	ld.global.f32 	%f94, [%rd120+4];
	fma.rn.f32 	%f113, %f92, %f94, %f91;
	add.s64 	%rd155, %rd155, 2;
$L__BB2_11:
	and.b64  	%rd125, %rd39, 1;
	setp.eq.b64 	%p13, %rd125, 1;
	not.pred 	%p14, %p13;
	@%p14 bra 	$L__BB2_13;
	add.s64 	%rd126, %rd30, %rd155;
	mad.lo.s64 	%rd127, %rd126, %rd44, %rd3;
	mad.lo.s64 	%rd128, %rd127, %rd41, %rd4;
	shl.b64 	%rd129, %rd128, 2;
	add.s64 	%rd130, %rd28, %rd129;
	ld.global.f32 	%f95, [%rd130];
	shl.b64 	%rd131, %rd155, 2;
	add.s64 	%rd132, %rd29, %rd131;
	ld.global.f32 	%f96, [%rd132];
	fma.rn.f32 	%f112, %f95, %f96, %f112;
	add.s64 	%rd133, %rd1, %rd131;
	ld.global.f32 	%f97, [%rd133];
	fma.rn.f32 	%f113, %f95, %f97, %f113;
$L__BB2_13:
	ld.param.u64 	%rd147, [_Z9dwt_depthPfS_S_S_mmmm_param_1];
	cvta.to.global.u64 	%rd134, %rd147;
	mul.lo.s64 	%rd135, %rd44, %rd2;
	mad.lo.s64 	%rd136, %rd41, %rd3, %rd4;
	mad.lo.s64 	%rd137, %rd135, %rd41, %rd136;
	add.s64 	%rd138, %rd5, %rd2;
	mul.lo.s64 	%rd139, %rd138, %rd44;
	mad.lo.s64 	%rd140, %rd139, %rd41, %rd136;
	shl.b64 	%rd141, %rd137, 2;
	add.s64 	%rd142, %rd134, %rd141;
	st.global.f32 	[%rd142], %f112;
	shl.b64 	%rd143, %rd140, 2;
	add.s64 	%rd144, %rd134, %rd143;
	st.global.f32 	[%rd144], %f113;
$L__BB2_14:
	ret;

}
	// .globl	_Z10row_kernelPfS_PKfS1_mmmm
.visible .entry _Z10row_kernelPfS_PKfS1_mmmm(
	.param .u64 .ptr .align 1 _Z10row_kernelPfS_PKfS1_mmmm_param_0,
	.param .u64 .ptr .align 1 _Z10row_kernelPfS_PKfS1_mmmm_param_1,
	.param .u64 .ptr .align 1 _Z10row_kernelPfS_PKfS1_mmmm_param_2,
	.param .u64 .ptr .align 1 _Z10row_kernelPfS_PKfS1_mmmm_param_3,
	.param .u64 _Z10row_kernelPfS_PKfS1_mmmm_param_4,
	.param .u64 _Z10row_kernelPfS_PKfS1_mmmm_param_5,
	.param .u64 _Z10row_kernelPfS_PKfS1_mmmm_param_6,
	.param .u64 _Z10row_kernelPfS_PKfS1_mmmm_param_7
)
{
	.reg .pred 	%p<31>;
	.reg .b32 	%r<91>;
	.reg .b32 	%f<116>;
	.reg .b64 	%rd<221>;

	ld.param.u64 	%rd89, [_Z10row_kernelPfS_PKfS1_mmmm_param_0];
	ld.param.u64 	%rd83, [_Z10row_kernelPfS_PKfS1_mmmm_param_2];
	ld.param.u64 	%rd84, [_Z10row_kernelPfS_PKfS1_mmmm_param_3];
	ld.param.u64 	%rd85, [_Z10row_kernelPfS_PKfS1_mmmm_param_4];
	ld.param.u64 	%rd86, [_Z10row_kernelPfS_PKfS1_mmmm_param_5];
	ld.param.u64 	%rd87, [_Z10row_kernelPfS_PKfS1_mmmm_param_6];
	ld.param.u64 	%rd88, [_Z10row_kernelPfS_PKfS1_mmmm_param_7];
	cvta.to.global.u64 	%rd1, %rd89;
	cvt.u32.u64 	%r9, %rd85;
	shl.b32 	%r10, %r9, 2;
	mov.u32 	%r90, shared_mem;
	add.s32 	%r1, %r90, %r10;
	mov.u32 	%r12, %tid.x;
	cvt.u64.u32 	%rd2, %r12;
	setp.le.u64 	%p1, %rd85, %rd2;
	@%p1 bra 	$L__BB3_2;
	cvt.u32.u64 	%r13, %rd2;
	cvta.to.global.u64 	%rd90, %rd83;
	cvta.to.global.u64 	%rd91, %rd84;
	shl.b64 	%rd92, %rd2, 2;
	add.s64 	%rd93, %rd90, %rd92;
	ld.global.f32 	%f53, [%rd93];
	shl.b32 	%r14, %r13, 2;
	mov.u32 	%r15, shared_mem;
	add.s32 	%r16, %r15, %r14;
	st.shared.f32 	[%r16], %f53;
	add.s64 	%rd94, %rd91, %rd92;
	ld.global.f32 	%f54, [%rd94];
	add.s32 	%r17, %r1, %r14;
	st.shared.f32 	[%r17], %f54;
$L__BB3_2:
	cvt.u32.u64 	%r18, %rd2;
	bar.sync 	0;
	mov.u32 	%r19, %ctaid.z;
	mov.u32 	%r20, %ntid.z;
	mov.u32 	%r21, %tid.z;
	mad.lo.s32 	%r22, %r19, %r20, %r21;
	cvt.u64.u32 	%rd3, %r22;
	mov.u32 	%r23, %ctaid.y;
	mov.u32 	%r24, %ntid.y;
	mov.u32 	%r25, %tid.y;
	mad.lo.s32 	%r26, %r23, %r24, %r25;
	cvt.u64.u32 	%rd4, %r26;
	mov.u32 	%r28, %ctaid.x;
	mov.u32 	%r29, %ntid.x;
	mad.lo.s32 	%r30, %r28, %r29, %r18;
	cvt.u64.u32 	%rd5, %r30;
	setp.le.u64 	%p2, %rd86, %rd3;
	setp.le.u64 	%p3, %rd88, %rd4;
	or.pred  	%p4, %p2, %p3;
	shr.u64 	%rd6, %rd87, 1;
	setp.le.u64 	%p5, %rd6, %rd5;
	or.pred  	%p6, %p5, %p4;
	@%p6 bra 	$L__BB3_61;
	setp.eq.s64 	%p7, %rd85, 0;
	mov.f32 	%f114, 0f00000000;
	mov.f32 	%f115, %f114;
	@%p7 bra 	$L__BB3_60;
	shl.b64 	%rd7, %rd5, 1;
	mul.lo.s64 	%rd8, %rd87, %rd3;
	and.b64  	%rd9, %rd85, 7;
	setp.lt.u64 	%p8, %rd85, 8;
	mov.f32 	%f115, 0f00000000;
	mov.b64 	%rd216, 0;
	mov.f32 	%f114, %f115;
	@%p8 bra 	$L__BB3_31;
	and.b64  	%rd216, %rd85, -8;
	add.s64 	%rd201, %rd7, 3;
	mov.f32 	%f115, 0f00000000;
	cvt.u32.u64 	%r32, %rd87;
	mov.u64 	%rd202, %rd216;
$L__BB3_6:
	.pragma "nounroll";
	add.s64 	%rd14, %rd201, -3;
	or.b64  	%rd96, %rd14, %rd87;
	and.b64  	%rd97, %rd96, -4294967296;
	setp.ne.s64 	%p9, %rd97, 0;
	@%p9 bra 	$L__BB3_8;
	cvt.u32.u64 	%r33, %rd14;
	rem.u32 	%r34, %r33, %r32;
	cvt.u64.u32 	%rd203, %r34;
	bra.uni 	$L__BB3_9;
$L__BB3_8:
	rem.u64 	%rd203, %rd14, %rd87;
$L__BB3_9:
	add.s64 	%rd98, %rd203, %rd8;
	mad.lo.s64 	%rd99, %rd98, %rd88, %rd4;
	shl.b64 	%rd100, %rd99, 2;
	add.s64 	%rd101, %rd1, %rd100;
	ld.global.f32 	%f59, [%rd101];
	ld.shared.v4.f32 	{%f60, %f3, %f4, %f5}, [%r90];
	fma.rn.f32 	%f6, %f59, %f60, %f114;
	add.s32 	%r3, %r90, %r10;
	ld.shared.f32 	%f61, [%r3];
	fma.rn.f32 	%f7, %f59, %f61, %f115;
	add.s64 	%rd18, %rd201, -2;
	or.b64  	%rd102, %rd18, %rd87;
	and.b64  	%rd103, %rd102, -4294967296;
	setp.ne.s64 	%p10, %rd103, 0;
	@%p10 bra 	$L__BB3_11;
	cvt.u32.u64 	%r38, %rd18;
	rem.u32 	%r39, %r38, %r32;
	cvt.u64.u32 	%rd204, %r39;
	bra.uni 	$L__BB3_12;
$L__BB3_11:
	rem.u64 	%rd204, %rd18, %rd87;
$L__BB3_12:
	add.s64 	%rd104, %rd204, %rd8;
	mad.lo.s64 	%rd105, %rd104, %rd88, %rd4;
	shl.b64 	%rd106, %rd105, 2;
	add.s64 	%rd107, %rd1, %rd106;
	ld.global.f32 	%f62, [%rd107];
	fma.rn.f32 	%f8, %f62, %f3, %f6;
	ld.shared.f32 	%f63, [%r3+4];
	fma.rn.f32 	%f9, %f62, %f63, %f7;
	add.s64 	%rd22, %rd201, -1;
	or.b64  	%rd108, %rd22, %rd87;
	and.b64  	%rd109, %rd108, -4294967296;
	setp.ne.s64 	%p11, %rd109, 0;
	@%p11 bra 	$L__BB3_14;
	cvt.u32.u64 	%r41, %rd22;
	rem.u32 	%r42, %r41, %r32;
	cvt.u64.u32 	%rd205, %r42;
	bra.uni 	$L__BB3_15;
$L__BB3_14:
	rem.u64 	%rd205, %rd22, %rd87;
$L__BB3_15:
	add.s64 	%rd110, %rd205, %rd8;
	mad.lo.s64 	%rd111, %rd110, %rd88, %rd4;
	shl.b64 	%rd112, %rd111, 2;
	add.s64 	%rd113, %rd1, %rd112;
	ld.global.f32 	%f64, [%rd113];
	fma.rn.f32 	%f10, %f64, %f4, %f8;
	ld.shared.f32 	%f65, [%r3+8];
	fma.rn.f32 	%f11, %f64, %f65, %f9;
	or.b64  	%rd114, %rd201, %rd87;
	and.b64  	%rd115, %rd114, -4294967296;
	setp.ne.s64 	%p12, %rd115, 0;
	@%p12 bra 	$L__BB3_17;
	cvt.u32.u64 	%r44, %rd201;
	rem.u32 	%r45, %r44, %r32;
	cvt.u64.u32 	%rd206, %r45;
	bra.uni 	$L__BB3_18;
$L__BB3_17:
	rem.u64 	%rd206, %rd201, %rd87;
$L__BB3_18:
	add.s64 	%rd116, %rd206, %rd8;
	mad.lo.s64 	%rd117, %rd116, %rd88, %rd4;
	shl.b64 	%rd118, %rd117, 2;
	add.s64 	%rd119, %rd1, %rd118;
	ld.global.f32 	%f66, [%rd119];
	fma.rn.f32 	%f12, %f66, %f5, %f10;
	ld.shared.f32 	%f67, [%r3+12];
	fma.rn.f32 	%f13, %f66, %f67, %f11;
	add.s64 	%rd29, %rd201, 1;
	or.b64  	%rd120, %rd29, %rd87;
	and.b64  	%rd121, %rd120, -4294967296;
	setp.ne.s64 	%p13, %rd121, 0;
	@%p13 bra 	$L__BB3_20;
	cvt.u32.u64 	%r47, %rd29;
	rem.u32 	%r48, %r47, %r32;
	cvt.u64.u32 	%rd207, %r48;
	bra.uni 	$L__BB3_21;
$L__BB3_20:
	rem.u64 	%rd207, %rd29, %rd87;
$L__BB3_21:
	add.s64 	%rd122, %rd207, %rd8;
	mad.lo.s64 	%rd123, %rd122, %rd88, %rd4;
	shl.b64 	%rd124, %rd123, 2;
	add.s64 	%rd125, %rd1, %rd124;
	ld.global.f32 	%f68, [%rd125];
	ld.shared.v4.f32 	{%f69, %f14, %f15, %f16}, [%r90+16];
	fma.rn.f32 	%f17, %f68, %f69, %f12;
	ld.shared.f32 	%f70, [%r3+16];
	fma.rn.f32 	%f18, %f68, %f70, %f13;
	add.s64 	%rd33, %rd201, 2;
	or.b64  	%rd126, %rd33, %rd87;
	and.b64  	%rd127, %rd126, -4294967296;
	setp.ne.s64 	%p14, %rd127, 0;
	@%p14 bra 	$L__BB3_23;
	cvt.u32.u64 	%r50, %rd33;
	rem.u32 	%r51, %r50, %r32;
	cvt.u64.u32 	%rd208, %r51;
	bra.uni 	$L__BB3_24;
$L__BB3_23:
	rem.u64 	%rd208, %rd33, %rd87;
$L__BB3_24:
	add.s64 	%rd128, %rd208, %rd8;
	mad.lo.s64 	%rd129, %rd128, %rd88, %rd4;
	shl.b64 	%rd130, %rd129, 2;
	add.s64 	%rd131, %rd1, %rd130;
	ld.global.f32 	%f71, [%rd131];
	fma.rn.f32 	%f19, %f71, %f14, %f17;
	ld.shared.f32 	%f72, [%r3+20];
	fma.rn.f32 	%f20, %f71, %f72, %f18;
	add.s64 	%rd37, %rd201, 3;
	or.b64  	%rd132, %rd37, %rd87;
	and.b64  	%rd133, %rd132, -4294967296;
	setp.ne.s64 	%p15, %rd133, 0;
	@%p15 bra 	$L__BB3_26;
	cvt.u32.u64 	%r53, %rd37;
	rem.u32 	%r54, %r53, %r32;
	cvt.u64.u32 	%rd209, %r54;
	bra.uni 	$L__BB3_27;
$L__BB3_26:
	rem.u64 	%rd209, %rd37, %rd87;
$L__BB3_27:
	add.s64 	%rd134, %rd209, %rd8;
	mad.lo.s64 	%rd135, %rd134, %rd88, %rd4;
	shl.b64 	%rd136, %rd135, 2;
	add.s64 	%rd137, %rd1, %rd136;
	ld.global.f32 	%f73, [%rd137];
	fma.rn.f32 	%f21, %f73, %f15, %f19;
	ld.shared.f32 	%f74, [%r3+24];
	fma.rn.f32 	%f22, %f73, %f74, %f20;
	add.s64 	%rd41, %rd201, 4;
	or.b64  	%rd138, %rd41, %rd87;
	and.b64  	%rd139, %rd138, -4294967296;
	setp.ne.s64 	%p16, %rd139, 0;
	@%p16 bra 	$L__BB3_29;
	cvt.u32.u64 	%r56, %rd41;
	rem.u32 	%r57, %r56, %r32;
	cvt.u64.u32 	%rd210, %r57;
	bra.uni 	$L__BB3_30;
$L__BB3_29:
	rem.u64 	%rd210, %rd41, %rd87;
$L__BB3_30:
	add.s64 	%rd140, %rd210, %rd8;
	mad.lo.s64 	%rd141, %rd140, %rd88, %rd4;
	shl.b64 	%rd142, %rd141, 2;
	add.s64 	%rd143, %rd1, %rd142;
	ld.global.f32 	%f75, [%rd143];
	fma.rn.f32 	%f114, %f75, %f16, %f21;
	ld.shared.f32 	%f76, [%r3+28];
	fma.rn.f32 	%f115, %f75, %f76, %f22;
	add.s64 	%rd202, %rd202, -8;
	add.s64 	%rd201, %rd201, 8;
	add.s32 	%r90, %r90, 32;
	setp.ne.s64 	%p17, %rd202, 0;
	@%p17 bra 	$L__BB3_6;
$L__BB3_31:
	setp.eq.s64 	%p18, %rd9, 0;
	@%p18 bra 	$L__BB3_60;
	and.b64  	%rd48, %rd85, 3;
	setp.lt.u64 	%p19, %rd9, 4;
	@%p19 bra 	$L__BB3_46;
	shl.b64 	%rd144, %rd5, 1;
	add.s64 	%rd49, %rd144, %rd216;
	or.b64  	%rd145, %rd49, %rd87;
	and.b64  	%rd146, %rd145, -4294967296;
	setp.ne.s64 	%p20, %rd146, 0;
	@%p20 bra 	$L__BB3_35;
	cvt.u32.u64 	%r58, %rd87;
	cvt.u32.u64 	%r59, %rd49;
	rem.u32 	%r60, %r59, %r58;
	cvt.u64.u32 	%rd212, %r60;
	bra.uni 	$L__BB3_36;
$L__BB3_35:
	rem.u64 	%rd212, %rd49, %rd87;
$L__BB3_36:
	add.s64 	%rd147, %rd212, %rd8;
	mad.lo.s64 	%rd148, %rd147, %rd88, %rd4;
	shl.b64 	%rd149, %rd148, 2;
	add.s64 	%rd150, %rd1, %rd149;
	ld.global.f32 	%f78, [%rd150];
	cvt.u32.u64 	%r61, %rd216;
	shl.b32 	%r62, %r61, 2;
	mov.u32 	%r63, shared_mem;
	add.s32 	%r5, %r63, %r62;
	ld.shared.f32 	%f79, [%r5];
	fma.rn.f32 	%f29, %f78, %f79, %f114;
	add.s32 	%r6, %r1, %r62;
	ld.shared.f32 	%f80, [%r6];
	fma.rn.f32 	%f30, %f78, %f80, %f115;
	add.s64 	%rd53, %rd49, 1;
	or.b64  	%rd151, %rd53, %rd87;
	and.b64  	%rd152, %rd151, -4294967296;
	setp.ne.s64 	%p21, %rd152, 0;
	@%p21 bra 	$L__BB3_38;
	cvt.u32.u64 	%r64, %rd87;
	cvt.u32.u64 	%r65, %rd53;
	rem.u32 	%r66, %r65, %r64;
	cvt.u64.u32 	%rd213, %r66;
	bra.uni 	$L__BB3_39;
$L__BB3_38:
	rem.u64 	%rd213, %rd53, %rd87;
$L__BB3_39:
	add.s64 	%rd153, %rd213, %rd8;
	mad.lo.s64 	%rd154, %rd153, %rd88, %rd4;
	shl.b64 	%rd155, %rd154, 2;
	add.s64 	%rd156, %rd1, %rd155;
	ld.global.f32 	%f81, [%rd156];
	ld.shared.f32 	%f82, [%r5+4];
	fma.rn.f32 	%f31, %f81, %f82, %f29;
	ld.shared.f32 	%f83, [%r6+4];
	fma.rn.f32 	%f32, %f81, %f83, %f30;
	add.s64 	%rd57, %rd49, 2;
	or.b64  	%rd157, %rd57, %rd87;
	and.b64  	%rd158, %rd157, -4294967296;
	setp.ne.s64 	%p22, %rd158, 0;
	@%p22 bra 	$L__BB3_41;
	cvt.u32.u64 	%r67, %rd87;
	cvt.u32.u64 	%r68, %rd57;
	rem.u32 	%r69, %r68, %r67;
	cvt.u64.u32 	%rd214, %r69;
	bra.uni 	$L__BB3_42;
$L__BB3_41:
	rem.u64 	%rd214, %rd57, %rd87;
$L__BB3_42:
	add.s64 	%rd159, %rd214, %rd8;
	mad.lo.s64 	%rd160, %rd159, %rd88, %rd4;
	shl.b64 	%rd161, %rd160, 2;
	add.s64 	%rd162, %rd1, %rd161;
	ld.global.f32 	%f84, [%rd162];
	ld.shared.f32 	%f85, [%r5+8];
	fma.rn.f32 	%f33, %f84, %f85, %f31;
	ld.shared.f32 	%f86, [%r6+8];
	fma.rn.f32 	%f34, %f84, %f86, %f32;
	add.s64 	%rd61, %rd49, 3;
	or.b64  	%rd163, %rd61, %rd87;
	and.b64  	%rd164, %rd163, -4294967296;
	setp.ne.s64 	%p23, %rd164, 0;
	@%p23 bra 	$L__BB3_44;
	cvt.u32.u64 	%r70, %rd87;
	cvt.u32.u64 	%r71, %rd61;
	rem.u32 	%r72, %r71, %r70;
	cvt.u64.u32 	%rd215, %r72;
	bra.uni 	$L__BB3_45;
$L__BB3_44:
	rem.u64 	%rd215, %rd61, %rd87;
$L__BB3_45:
	add.s64 	%rd165, %rd215, %rd8;
	mad.lo.s64 	%rd166, %rd165, %rd88, %rd4;
	shl.b64 	%rd167, %rd166, 2;
	add.s64 	%rd168, %rd1, %rd167;
	ld.global.f32 	%f87, [%rd168];
	ld.shared.f32 	%f88, [%r5+12];
	fma.rn.f32 	%f114, %f87, %f88, %f33;
	ld.shared.f32 	%f89, [%r6+12];
	fma.rn.f32 	%f115, %f87, %f89, %f34;
	add.s64 	%rd216, %rd216, 4;
$L__BB3_46:
	setp.eq.s64 	%p24, %rd48, 0;
	@%p24 bra 	$L__BB3_60;
	shl.b64 	%rd67, %rd5, 1;
	setp.eq.s64 	%p25, %rd48, 1;
	@%p25 bra 	$L__BB3_55;
	add.s64 	%rd68, %rd67, %rd216;
	or.b64  	%rd169, %rd68, %rd87;
	and.b64  	%rd170, %rd169, -4294967296;
	setp.ne.s64 	%p26, %rd170, 0;
	@%p26 bra 	$L__BB3_50;
	cvt.u32.u64 	%r73, %rd87;
	cvt.u32.u64 	%r74, %rd68;
	rem.u32 	%r75, %r74, %r73;
	cvt.u64.u32 	%rd217, %r75;
	bra.uni 	$L__BB3_51;
$L__BB3_50:
	rem.u64 	%rd217, %rd68, %rd87;
$L__BB3_51:
	add.s64 	%rd171, %rd217, %rd8;
	mad.lo.s64 	%rd172, %rd171, %rd88, %rd4;
	shl.b64 	%rd173, %rd172, 2;
	add.s64 	%rd174, %rd1, %rd173;
	ld.global.f32 	%f91, [%rd174];
	cvt.u32.u64 	%r76, %rd216;
	shl.b32 	%r77, %r76, 2;
	mov.u32 	%r78, shared_mem;
	add.s32 	%r7, %r78, %r77;
	ld.shared.f32 	%f92, [%r7];
	fma.rn.f32 	%f41, %f91, %f92, %f114;
	add.s32 	%r8, %r1, %r77;
	ld.shared.f32 	%f93, [%r8];
	fma.rn.f32 	%f42, %f91, %f93, %f115;
	add.s64 	%rd72, %rd68, 1;
	or.b64  	%rd175, %rd72, %rd87;
	and.b64  	%rd176, %rd175, -4294967296;
	setp.ne.s64 	%p27, %rd176, 0;
	@%p27 bra 	$L__BB3_53;
	cvt.u32.u64 	%r79, %rd87;
	cvt.u32.u64 	%r80, %rd72;
	rem.u32 	%r81, %r80, %r79;
	cvt.u64.u32 	%rd218, %r81;
	bra.uni 	$L__BB3_54;
$L__BB3_53:
	rem.u64 	%rd218, %rd72, %rd87;
$L__BB3_54:
	add.s64 	%rd177, %rd218, %rd8;
	mad.lo.s64 	%rd178, %rd177, %rd88, %rd4;
	shl.b64 	%rd179, %rd178, 2;
	add.s64 	%rd180, %rd1, %rd179;
	ld.global.f32 	%f94, [%rd180];
	ld.shared.f32 	%f95, [%r7+4];
	fma.rn.f32 	%f114, %f94, %f95, %f41;
	ld.shared.f32 	%f96, [%r8+4];
	fma.rn.f32 	%f115, %f94, %f96, %f42;
	add.s64 	%rd216, %rd216, 2;
$L__BB3_55:
	and.b64  	%rd181, %rd85, 1;
	setp.eq.b64 	%p28, %rd181, 1;
	not.pred 	%p29, %p28;
	@%p29 bra 	$L__BB3_60;
	add.s64 	%rd78, %rd67, %rd216;
	or.b64  	%rd182, %rd78, %rd87;
	and.b64  	%rd183, %rd182, -4294967296;
	setp.ne.s64 	%p30, %rd183, 0;
	@%p30 bra 	$L__BB3_58;
	cvt.u32.u64 	%r82, %rd87;
	cvt.u32.u64 	%r83, %rd78;
	rem.u32 	%r84, %r83, %r82;
	cvt.u64.u32 	%rd220, %r84;
	bra.uni 	$L__BB3_59;
$L__BB3_58:
	rem.u64 	%rd220, %rd78, %rd87;
$L__BB3_59:
	add.s64 	%rd184, %rd220, %rd8;
	mad.lo.s64 	%rd185, %rd184, %rd88, %rd4;
	shl.b64 	%rd186, %rd185, 2;
	add.s64 	%rd187, %rd1, %rd186;
	ld.global.f32 	%f97, [%rd187];
	cvt.u32.u64 	%r85, %rd216;
	shl.b32 	%r86, %r85, 2;
	mov.u32 	%r87, shared_mem;
	add.s32 	%r88, %r87, %r86;
	ld.shared.f32 	%f98, [%r88];
	fma.rn.f32 	%f114, %f97, %f98, %f114;
	add.s32 	%r89, %r1, %r86;
	ld.shared.f32 	%f99, [%r89];
	fma.rn.f32 	%f115, %f97, %f99, %f115;
$L__BB3_60:
	ld.param.u64 	%rd200, [_Z10row_kernelPfS_PKfS1_mmmm_param_1];
	cvta.to.global.u64 	%rd188, %rd200;
	mul.lo.s64 	%rd189, %rd87, %rd3;
	mul.lo.s64 	%rd190, %rd189, %rd88;
	mad.lo.s64 	%rd191, %rd88, %rd5, %rd4;
	add.s64 	%rd192, %rd191, %rd190;
	add.s64 	%rd193, %rd6, %rd5;
	add.s64 	%rd194, %rd190, %rd4;
	mad.lo.s64 	%rd195, %rd193, %rd88, %rd194;
	shl.b64 	%rd196, %rd192, 2;
	add.s64 	%rd197, %rd188, %rd196;
	st.global.f32 	[%rd197], %f114;
	shl.b64 	%rd198, %rd195, 2;
	add.s64 	%rd199, %rd188, %rd198;
	st.global.f32 	[%rd199], %f115;
$L__BB3_61:
	ret;

}
	// .globl	_Z10col_kernelPfS_PKfS1_mmmm
.visible .entry _Z10col_kernelPfS_PKfS1_mmmm(
	.param .u64 .ptr .align 1 _Z10col_kernelPfS_PKfS1_mmmm_param_0,
	.param .u64 .ptr .align 1 _Z10col_kernelPfS_PKfS1_mmmm_param_1,
	.param .u64 .ptr .align 1 _Z10col_kernelPfS_PKfS1_mmmm_param_2,
	.param .u64 .ptr .align 1 _Z10col_kernelPfS_PKfS1_mmmm_param_3,
	.param .u64 _Z10col_kernelPfS_PKfS1_mmmm_param_4,
	.param .u64 _Z10col_kernelPfS_PKfS1_mmmm_param_5,
	.param .u64 _Z10col_kernelPfS_PKfS1_mmmm_param_6,
	.param .u64 _Z10col_kernelPfS_PKfS1_mmmm_param_7
)
{
	.reg .pred 	%p<31>;
	.reg .b32 	%r<91>;
	.reg .b32 	%f<116>;
	.reg .b64 	%rd<202>;

	ld.param.u64 	%rd89, [_Z10col_kernelPfS_PKfS1_mmmm_param_0];
	ld.param.u64 	%rd83, [_Z10col_kernelPfS_PKfS1_mmmm_param_2];
	ld.param.u64 	%rd84, [_Z10col_kernelPfS_PKfS1_mmmm_param_3];
	ld.param.u64 	%rd85, [_Z10col_kernelPfS_PKfS1_mmmm_param_4];
	ld.param.u64 	%rd86, [_Z10col_kernelPfS_PKfS1_mmmm_param_5];
	ld.param.u64 	%rd87, [_Z10col_kernelPfS_PKfS1_mmmm_param_6];
	ld.param.u64 	%rd88, [_Z10col_kernelPfS_PKfS1_mmmm_param_7];
	cvta.to.global.u64 	%rd1, %rd89;
	cvt.u32.u64 	%r9, %rd85;
	shl.b32 	%r10, %r9, 2;
	mov.u32 	%r90, shared_mem;
	add.s32 	%r1, %r90, %r10;
	mov.u32 	%r12, %tid.x;
	cvt.u64.u32 	%rd2, %r12;
	setp.le.u64 	%p1, %rd85, %rd2;
	@%p1 bra 	$L__BB4_2;
	cvt.u32.u64 	%r13, %rd2;
	cvta.to.global.u64 	%rd90, %rd83;
	cvta.to.global.u64 	%rd91, %rd84;
	shl.b64 	%rd92, %rd2, 2;
	add.s64 	%rd93, %rd90, %rd92;
	ld.global.f32 	%f53, [%rd93];
	shl.b32 	%r14, %r13, 2;
	mov.u32 	%r15, shared_mem;
	add.s32 	%r16, %r15, %r14;
	st.shared.f32 	[%r16], %f53;
	add.s64 	%rd94, %rd91, %rd92;
	ld.global.f32 	%f54, [%rd94];
	add.s32 	%r17, %r1, %r14;
	st.shared.f32 	[%r17], %f54;
$L__BB4_2:
	cvt.u32.u64 	%r18, %rd2;
	bar.sync 	0;
	mov.u32 	%r19, %ctaid.z;
	mov.u32 	%r20, %ntid.z;
	mov.u32 	%r21, %tid.z;
	mad.lo.s32 	%r22, %r19, %r20, %r21;
	cvt.u64.u32 	%rd3, %r22;
	mov.u32 	%r23, %ctaid.y;
	mov.u32 	%r24, %ntid.y;
	mov.u32 	%r25, %tid.y;
	mad.lo.s32 	%r26, %r23, %r24, %r25;
	cvt.u64.u32 	%rd4, %r26;
	mov.u32 	%r28, %ctaid.x;
	mov.u32 	%r29, %ntid.x;
	mad.lo.s32 	%r30, %r28, %r29, %r18;
	cvt.u64.u32 	%rd5, %r30;
	setp.le.u64 	%p2, %rd86, %rd3;
	setp.le.u64 	%p3, %rd87, %rd4;
	or.pred  	%p4, %p2, %p3;
	shr.u64 	%rd6, %rd88, 1;
	setp.le.u64 	%p5, %rd6, %rd5;
	or.pred  	%p6, %p4, %p5;
	@%p6 bra 	$L__BB4_61;
	setp.eq.s64 	%p7, %rd85, 0;
	mov.f32 	%f114, 0f00000000;
	mov.f32 	%f115, %f114;
	@%p7 bra 	$L__BB4_60;
	shl.b64 	%rd7, %rd5, 1;
	mad.lo.s64 	%rd96, %rd87, %rd3, %rd4;
	mul.lo.s64 	%rd8, %rd96, %rd88;
	and.b64  	%rd9, %rd85, 7;
	setp.lt.u64 	%p8, %rd85, 8;
	mov.f32 	%f115, 0f00000000;
	mov.b64 	%rd197, 0;
	mov.f32 	%f114, %f115;
	@%p8 bra 	$L__BB4_31;
	and.b64  	%rd197, %rd85, -8;
	add.s64 	%rd182, %rd7, 3;
	mov.f32 	%f115, 0f00000000;
	cvt.u32.u64 	%r32, %rd88;
	mov.u64 	%rd183, %rd197;
$L__BB4_6:
	.pragma "nounroll";
	add.s64 	%rd14, %rd182, -3;
	or.b64  	%rd97, %rd14, %rd88;
	and.b64  	%rd98, %rd97, -4294967296;
	setp.ne.s64 	%p9, %rd98, 0;
	@%p9 bra 	$L__BB4_8;
	cvt.u32.u64 	%r33, %rd14;
	rem.u32 	%r34, %r33, %r32;
	cvt.u64.u32 	%rd184, %r34;
	bra.uni 	$L__BB4_9;
$L__BB4_8:
	rem.u64 	%rd184, %rd14, %rd88;
$L__BB4_9:
	add.s64 	%rd99, %rd184, %rd8;
	shl.b64 	%rd100, %rd99, 2;
	add.s64 	%rd101, %rd1, %rd100;
	ld.global.f32 	%f59, [%rd101];
	ld.shared.v4.f32 	{%f60, %f3, %f4, %f5}, [%r90];
	fma.rn.f32 	%f6, %f59, %f60, %f114;
	add.s32 	%r3, %r90, %r10;
	ld.shared.f32 	%f61, [%r3];
	fma.rn.f32 	%f7, %f59, %f61, %f115;
	add.s64 	%rd18, %rd182, -2;
	or.b64  	%rd102, %rd18, %rd88;
	and.b64  	%rd103, %rd102, -4294967296;
	setp.ne.s64 	%p10, %rd103, 0;
	@%p10 bra 	$L__BB4_11;
	cvt.u32.u64 	%r38, %rd18;
	rem.u32 	%r39, %r38, %r32;
	cvt.u64.u32 	%rd185, %r39;
	bra.uni 	$L__BB4_12;
$L__BB4_11:
	rem.u64 	%rd185, %rd18, %rd88;
$L__BB4_12:
	add.s64 	%rd104, %rd185, %rd8;
	shl.b64 	%rd105, %rd104, 2;
	add.s64 	%rd106, %rd1, %rd105;
	ld.global.f32 	%f62, [%rd106];
	fma.rn.f32 	%f8, %f62, %f3, %f6;
	ld.shared.f32 	%f63, [%r3+4];
	fma.rn.f32 	%f9, %f62, %f63, %f7;
	add.s64 	%rd22, %rd182, -1;
	or.b64  	%rd107, %rd22, %rd88;
	and.b64  	%rd108, %rd107, -4294967296;
	setp.ne.s64 	%p11, %rd108, 0;
	@%p11 bra 	$L__BB4_14;
	cvt.u32.u64 	%r41, %rd22;
	rem.u32 	%r42, %r41, %r32;
	cvt.u64.u32 	%rd186, %r42;
	bra.uni 	$L__BB4_15;
$L__BB4_14:
	rem.u64 	%rd186, %rd22, %rd88;
$L__BB4_15:
	add.s64 	%rd109, %rd186, %rd8;
	shl.b64 	%rd110, %rd109, 2;
	add.s64 	%rd111, %rd1, %rd110;
	ld.global.f32 	%f64, [%rd111];
	fma.rn.f32 	%f10, %f64, %f4, %f8;
	ld.shared.f32 	%f65, [%r3+8];
	fma.rn.f32 	%f11, %f64, %f65, %f9;
	or.b64  	%rd112, %rd182, %rd88;
	and.b64  	%rd113, %rd112, -4294967296;
	setp.ne.s64 	%p12, %rd113, 0;
	@%p12 bra 	$L__BB4_17;
	cvt.u32.u64 	%r44, %rd182;
	rem.u32 	%r45, %r44, %r32;
	cvt.u64.u32 	%rd187, %r45;
	bra.uni 	$L__BB4_18;
$L__BB4_17:
	rem.u64 	%rd187, %rd182, %rd88;
$L__BB4_18:
	add.s64 	%rd114, %rd187, %rd8;
	shl.b64 	%rd115, %rd114, 2;
	add.s64 	%rd116, %rd1, %rd115;
	ld.global.f32 	%f66, [%rd116];
	fma.rn.f32 	%f12, %f66, %f5, %f10;
	ld.shared.f32 	%f67, [%r3+12];
	fma.rn.f32 	%f13, %f66, %f67, %f11;
	add.s64 	%rd29, %rd182, 1;
	or.b64  	%rd117, %rd29, %rd88;
	and.b64  	%rd118, %rd117, -4294967296;
	setp.ne.s64 	%p13, %rd118, 0;
	@%p13 bra 	$L__BB4_20;
	cvt.u32.u64 	%r47, %rd29;
	rem.u32 	%r48, %r47, %r32;
	cvt.u64.u32 	%rd188, %r48;
	bra.uni 	$L__BB4_21;
$L__BB4_20:
	rem.u64 	%rd188, %rd29, %rd88;
$L__BB4_21:
	add.s64 	%rd119, %rd188, %rd8;
	shl.b64 	%rd120, %rd119, 2;
	add.s64 	%rd121, %rd1, %rd120;
	ld.global.f32 	%f68, [%rd121];
	ld.shared.v4.f32 	{%f69, %f14, %f15, %f16}, [%r90+16];
	fma.rn.f32 	%f17, %f68, %f69, %f12;
	ld.shared.f32 	%f70, [%r3+16];
	fma.rn.f32 	%f18, %f68, %f70, %f13;
	add.s64 	%rd33, %rd182, 2;
	or.b64  	%rd122, %rd33, %rd88;
	and.b64  	%rd123, %rd122, -4294967296;
	setp.ne.s64 	%p14, %rd123, 0;
	@%p14 bra 	$L__BB4_23;
	cvt.u32.u64 	%r50, %rd33;
	rem.u32 	%r51, %r50, %r32;
	cvt.u64.u32 	%rd189, %r51;
	bra.uni 	$L__BB4_24;
$L__BB4_23:
	rem.u64 	%rd189, %rd33, %rd88;
$L__BB4_24:
	add.s64 	%rd124, %rd189, %rd8;
	shl.b64 	%rd125, %rd124, 2;
	add.s64 	%rd126, %rd1, %rd125;
	ld.global.f32 	%f71, [%rd126];
	fma.rn.f32 	%f19, %f71, %f14, %f17;
	ld.shared.f32 	%f72, [%r3+20];
	fma.rn.f32 	%f20, %f71, %f72, %f18;
	add.s64 	%rd37, %rd182, 3;
	or.b64  	%rd127, %rd37, %rd88;
	and.b64  	%rd128, %rd127, -4294967296;
	setp.ne.s64 	%p15, %rd128, 0;
	@%p15 bra 	$L__BB4_26;
	cvt.u32.u64 	%r53, %rd37;
	rem.u32 	%r54, %r53, %r32;
	cvt.u64.u32 	%rd190, %r54;
	bra.uni 	$L__BB4_27;
$L__BB4_26:
	rem.u64 	%rd190, %rd37, %rd88;
$L__BB4_27:
	add.s64 	%rd129, %rd190, %rd8;
	shl.b64 	%rd130, %rd129, 2;
	add.s64 	%rd131, %rd1, %rd130;
	ld.global.f32 	%f73, [%rd131];
	fma.rn.f32 	%f21, %f73, %f15, %f19;
	ld.shared.f32 	%f74, [%r3+24];
	fma.rn.f32 	%f22, %f73, %f74, %f20;
	add.s64 	%rd41, %rd182, 4;
	or.b64  	%rd132, %rd41, %rd88;
	and.b64  	%rd133, %rd132, -4294967296;
	setp.ne.s64 	%p16, %rd133, 0;
	@%p16 bra 	$L__BB4_29;
	cvt.u32.u64 	%r56, %rd41;
	rem.u32 	%r57, %r56, %r32;
	cvt.u64.u32 	%rd191, %r57;
	bra.uni 	$L__BB4_30;
$L__BB4_29:
	rem.u64 	%rd191, %rd41, %rd88;
$L__BB4_30:
	add.s64 	%rd134, %rd191, %rd8;
	shl.b64 	%rd135, %rd134, 2;
	add.s64 	%rd136, %rd1, %rd135;
	ld.global.f32 	%f75, [%rd136];
	fma.rn.f32 	%f114, %f75, %f16, %f21;
	ld.shared.f32 	%f76, [%r3+28];
	fma.rn.f32 	%f115, %f75, %f76, %f22;
	add.s64 	%rd183, %rd183, -8;
	add.s64 	%rd182, %rd182, 8;
	add.s32 	%r90, %r90, 32;
	setp.ne.s64 	%p17, %rd183, 0;
	@%p17 bra 	$L__BB4_6;
$L__BB4_31:
	setp.eq.s64 	%p18, %rd9, 0;
	@%p18 bra 	$L__BB4_60;
	and.b64  	%rd48, %rd85, 3;
	setp.lt.u64 	%p19, %rd9, 4;
	@%p19 bra 	$L__BB4_46;
	shl.b64 	%rd137, %rd5, 1;
	add.s64 	%rd49, %rd137, %rd197;
	or.b64  	%rd138, %rd49, %rd88;
	and.b64  	%rd139, %rd138, -4294967296;
	setp.ne.s64 	%p20, %rd139, 0;
	@%p20 bra 	$L__BB4_35;
	cvt.u32.u64 	%r58, %rd88;
	cvt.u32.u64 	%r59, %rd49;
	rem.u32 	%r60, %r59, %r58;
	cvt.u64.u32 	%rd193, %r60;
	bra.uni 	$L__BB4_36;
$L__BB4_35:
	rem.u64 	%rd193, %rd49, %rd88;
$L__BB4_36:
	add.s64 	%rd140, %rd193, %rd8;
	shl.b64 	%rd141, %rd140, 2;
	add.s64 	%rd142, %rd1, %rd141;
	ld.global.f32 	%f78, [%rd142];
	cvt.u32.u64 	%r61, %rd197;
	shl.b32 	%r62, %r61, 2;
	mov.u32 	%r63, shared_mem;
	add.s32 	%r5, %r63, %r62;
	ld.shared.f32 	%f79, [%r5];
	fma.rn.f32 	%f29, %f78, %f79, %f114;
	add.s32 	%r6, %r1, %r62;
	ld.shared.f32 	%f80, [%r6];
	fma.rn.f32 	%f30, %f78, %f80, %f115;
	add.s64 	%rd53, %rd49, 1;
	or.b64  	%rd143, %rd53, %rd88;
	and.b64  	%rd144, %rd143, -4294967296;
	setp.ne.s64 	%p21, %rd144, 0;
	@%p21 bra 	$L__BB4_38;
	cvt.u32.u64 	%r64, %rd88;
	cvt.u32.u64 	%r65, %rd53;
	rem.u32 	%r66, %r65, %r64;
	cvt.u64.u32 	%rd194, %r66;
	bra.uni 	$L__BB4_39;
$L__BB4_38:
	rem.u64 	%rd194, %rd53, %rd88;
$L__BB4_39:
	add.s64 	%rd145, %rd194, %rd8;
	shl.b64 	%rd146, %rd145, 2;
	add.s64 	%rd147, %rd1, %rd146;
	ld.global.f32 	%f81, [%rd147];
	ld.shared.f32 	%f82, [%r5+4];
	fma.rn.f32 	%f31, %f81, %f82, %f29;
	ld.shared.f32 	%f83, [%r6+4];
	fma.rn.f32 	%f32, %f81, %f83, %f30;
	add.s64 	%rd57, %rd49, 2;
	or.b64  	%rd148, %rd57, %rd88;
	and.b64  	%rd149, %rd148, -4294967296;
	setp.ne.s64 	%p22, %rd149, 0;
	@%p22 bra 	$L__BB4_41;
	cvt.u32.u64 	%r67, %rd88;
	cvt.u32.u64 	%r68, %rd57;
	rem.u32 	%r69, %r68, %r67;
	cvt.u64.u32 	%rd195, %r69;
	bra.uni 	$L__BB4_42;
$L__BB4_41:
	rem.u64 	%rd195, %rd57, %rd88;
$L__BB4_42:
	add.s64 	%rd150, %rd195, %rd8;
	shl.b64 	%rd151, %rd150, 2;
	add.s64 	%rd152, %rd1, %rd151;
	ld.global.f32 	%f84, [%rd152];
	ld.shared.f32 	%f85, [%r5+8];
	fma.rn.f32 	%f33, %f84, %f85, %f31;
	ld.shared.f32 	%f86, [%r6+8];
	fma.rn.f32 	%f34, %f84, %f86, %f32;
	add.s64 	%rd61, %rd49, 3;
	or.b64  	%rd153, %rd61, %rd88;
	and.b64  	%rd154, %rd153, -4294967296;
	setp.ne.s64 	%p23, %rd154, 0;
	@%p23 bra 	$L__BB4_44;
	cvt.u32.u64 	%r70, %rd88;
	cvt.u32.u64 	%r71, %rd61;
	rem.u32 	%r72, %r71, %r70;
	cvt.u64.u32 	%rd196, %r72;
	bra.uni 	$L__BB4_45;
$L__BB4_44:
	rem.u64 	%rd196, %rd61, %rd88;
$L__BB4_45:
	add.s64 	%rd155, %rd196, %rd8;
	shl.b64 	%rd156, %rd155, 2;
	add.s64 	%rd157, %rd1, %rd156;
	ld.global.f32 	%f87, [%rd157];
	ld.shared.f32 	%f88, [%r5+12];
	fma.rn.f32 	%f114, %f87, %f88, %f33;
	ld.shared.f32 	%f89, [%r6+12];
	fma.rn.f32 	%f115, %f87, %f89, %f34;
	add.s64 	%rd197, %rd197, 4;
$L__BB4_46:
	setp.eq.s64 	%p24, %rd48, 0;
	@%p24 bra 	$L__BB4_60;
	shl.b64 	%rd67, %rd5, 1;
	setp.eq.s64 	%p25, %rd48, 1;
	@%p25 bra 	$L__BB4_55;
	add.s64 	%rd68, %rd67, %rd197;
	or.b64  	%rd158, %rd68, %rd88;
	and.b64  	%rd159, %rd158, -4294967296;
	setp.ne.s64 	%p26, %rd159, 0;
	@%p26 bra 	$L__BB4_50;
	cvt.u32.u64 	%r73, %rd88;
	cvt.u32.u64 	%r74, %rd68;
	rem.u32 	%r75, %r74, %r73;
	cvt.u64.u32 	%rd198, %r75;
	bra.uni 	$L__BB4_51;
$L__BB4_50:
	rem.u64 	%rd198, %rd68, %rd88;
$L__BB4_51:
	add.s64 	%rd160, %rd198, %rd8;
	shl.b64 	%rd161, %rd160, 2;
	add.s64 	%rd162, %rd1, %rd161;
	ld.global.f32 	%f91, [%rd162];
	cvt.u32.u64 	%r76, %rd197;
	shl.b32 	%r77, %r76, 2;
	mov.u32 	%r78, shared_mem;
	add.s32 	%r7, %r78, %r77;
	ld.shared.f32 	%f92, [%r7];
	fma.rn.f32 	%f41, %f91, %f92, %f114;
	add.s32 	%r8, %r1, %r77;
	ld.shared.f32 	%f93, [%r8];
	fma.rn.f32 	%f42, %f91, %f93, %f115;
	add.s64 	%rd72, %rd68, 1;
	or.b64  	%rd163, %rd72, %rd88;
	and.b64  	%rd164, %rd163, -4294967296;
	setp.ne.s64 	%p27, %rd164, 0;
	@%p27 bra 	$L__BB4_53;
	cvt.u32.u64 	%r79, %rd88;
	cvt.u32.u64 	%r80, %rd72;
	rem.u32 	%r81, %r80, %r79;
	cvt.u64.u32 	%rd199, %r81;
	bra.uni 	$L__BB4_54;
$L__BB4_53:
	rem.u64 	%rd199, %rd72, %rd88;
$L__BB4_54:
	add.s64 	%rd165, %rd199, %rd8;
	shl.b64 	%rd166, %rd165, 2;
	add.s64 	%rd167, %rd1, %rd166;
	ld.global.f32 	%f94, [%rd167];
	ld.shared.f32 	%f95, [%r7+4];
	fma.rn.f32 	%f114, %f94, %f95, %f41;
	ld.shared.f32 	%f96, [%r8+4];
	fma.rn.f32 	%f115, %f94, %f96, %f42;
	add.s64 	%rd197, %rd197, 2;
$L__BB4_55:
	and.b64  	%rd168, %rd85, 1;
	setp.eq.b64 	%p28, %rd168, 1;
	not.pred 	%p29, %p28;
	@%p29 bra 	$L__BB4_60;
	add.s64 	%rd78, %rd67, %rd197;
	or.b64  	%rd169, %rd78, %rd88;
	and.b64  	%rd170, %rd169, -4294967296;
	setp.ne.s64 	%p30, %rd170, 0;
	@%p30 bra 	$L__BB4_58;
	cvt.u32.u64 	%r82, %rd88;
	cvt.u32.u64 	%r83, %rd78;
	rem.u32 	%r84, %r83, %r82;
	cvt.u64.u32 	%rd201, %r84;
	bra.uni 	$L__BB4_59;
$L__BB4_58:
	rem.u64 	%rd201, %rd78, %rd88;
$L__BB4_59:
	add.s64 	%rd171, %rd201, %rd8;
	shl.b64 	%rd172, %rd171, 2;
	add.s64 	%rd173, %rd1, %rd172;
	ld.global.f32 	%f97, [%rd173];
	cvt.u32.u64 	%r85, %rd197;
	shl.b32 	%r86, %r85, 2;
	mov.u32 	%r87, shared_mem;
	add.s32 	%r88, %r87, %r86;
	ld.shared.f32 	%f98, [%r88];
	fma.rn.f32 	%f114, %f97, %f98, %f114;
	add.s32 	%r89, %r1, %r86;
	ld.shared.f32 	%f99, [%r89];
	fma.rn.f32 	%f115, %f97, %f99, %f115;
$L__BB4_60:
	ld.param.u64 	%rd181, [_Z10col_kernelPfS_PKfS1_mmmm_param_1];
	mad.lo.s64 	%rd174, %rd87, %rd3, %rd4;
	mad.lo.s64 	%rd175, %rd174, %rd88, %rd5;
	cvta.to.global.u64 	%rd176, %rd181;
	shl.b64 	%rd177, %rd175, 2;
	add.s64 	%rd178, %rd176, %rd177;
	st.global.f32 	[%rd178], %f114;
	shl.b64 	%rd179, %rd6, 2;
	add.s64 	%rd180, %rd178, %rd179;
	st.global.f32 	[%rd180], %f115;
$L__BB4_61:
	ret;

}
	// .globl	_Z12depth_kernelPfS_PKfS1_mmmm
.visible .entry _Z12depth_kernelPfS_PKfS1_mmmm(
	.param .u64 .ptr .align 1 _Z12depth_kernelPfS_PKfS1_mmmm_param_0,
	.param .u64 .ptr .align 1 _Z12depth_kernelPfS_PKfS1_mmmm_param_1,
	.param .u64 .ptr .align 1 _Z12depth_kernelPfS_PKfS1_mmmm_param_2,
	.param .u64 .ptr .align 1 _Z12depth_kernelPfS_PKfS1_mmmm_param_3,
	.param .u64 _Z12depth_kernelPfS_PKfS1_mmmm_param_4,
	.param .u64 _Z12depth_kernelPfS_PKfS1_mmmm_param_5,
	.param .u64 _Z12depth_kernelPfS_PKfS1_mmmm_param_6,
	.param .u64 _Z12depth_kernelPfS_PKfS1_mmmm_param_7
)
{
	.reg .pred 	%p<21>;
	.reg .b32 	%r<62>;
	.reg .b32 	%f<67>;
	.reg .b64 	%rd<125>;

	ld.param.u64 	%rd52, [_Z12depth_kernelPfS_PKfS1_mmmm_param_0];
	ld.param.u64 	%rd46, [_Z12depth_kernelPfS_PKfS1_mmmm_param_2];
	ld.param.u64 	%rd47, [_Z12depth_kernelPfS_PKfS1_mmmm_param_3];
	ld.param.u64 	%rd48, [_Z12depth_kernelPfS_PKfS1_mmmm_param_4];
	ld.param.u64 	%rd49, [_Z12depth_kernelPfS_PKfS1_mmmm_param_5];
	ld.param.u64 	%rd50, [_Z12depth_kernelPfS_PKfS1_mmmm_param_6];
	ld.param.u64 	%rd51, [_Z12depth_kernelPfS_PKfS1_mmmm_param_7];
	cvta.to.global.u64 	%rd1, %rd52;
	cvt.u32.u64 	%r7, %rd48;
	shl.b32 	%r8, %r7, 2;
	mov.u32 	%r61, shared_mem;
	add.s32 	%r1, %r61, %r8;
	mov.u32 	%r10, %tid.x;
	cvt.u64.u32 	%rd2, %r10;
	setp.le.u64 	%p1, %rd48, %rd2;
	@%p1 bra 	$L__BB5_2;
	cvt.u32.u64 	%r11, %rd2;
	cvta.to.global.u64 	%rd53, %rd46;
	cvta.to.global.u64 	%rd54, %rd47;
	shl.b64 	%rd55, %rd2, 2;
	add.s64 	%rd56, %rd53, %rd55;
	ld.global.f32 	%f30, [%rd56];
	shl.b32 	%r12, %r11, 2;
	mov.u32 	%r13, shared_mem;
	add.s32 	%r14, %r13, %r12;
	st.shared.f32 	[%r14], %f30;
	add.s64 	%rd57, %rd54, %rd55;
	ld.global.f32 	%f31, [%rd57];
	add.s32 	%r15, %r1, %r12;
	st.shared.f32 	[%r15], %f31;
$L__BB5_2:
	cvt.u32.u64 	%r16, %rd2;
	bar.sync 	0;
	mov.u32 	%r17, %ctaid.z;
	mov.u32 	%r18, %ntid.z;
	mov.u32 	%r19, %tid.z;
	mad.lo.s32 	%r20, %r17, %r18, %r19;
	cvt.u64.u32 	%rd3, %r20;
	mov.u32 	%r21, %ctaid.y;
	mov.u32 	%r22, %ntid.y;
	mov.u32 	%r23, %tid.y;
	mad.lo.s32 	%r24, %r21, %r22, %r23;
	cvt.u64.u32 	%rd4, %r24;
	mov.u32 	%r26, %ctaid.x;
	mov.u32 	%r27, %ntid.x;
	mad.lo.s32 	%r28, %r26, %r27, %r16;
	cvt.u64.u32 	%rd5, %r28;
	setp.le.u64 	%p2, %rd50, %rd3;
	setp.le.u64 	%p3, %rd51, %rd4;
	or.pred  	%p4, %p2, %p3;
	shr.u64 	%rd6, %rd49, 1;
	setp.le.u64 	%p5, %rd6, %rd5;
	or.pred  	%p6, %p5, %p4;
	@%p6 bra 	$L__BB5_34;
	setp.eq.s64 	%p7, %rd48, 0;
	mov.f32 	%f65, 0f00000000;
	mov.f32 	%f66, %f65;
	@%p7 bra 	$L__BB5_33;
	shl.b64 	%rd114, %rd5, 1;
	and.b64  	%rd8, %rd48, 3;
	setp.lt.u64 	%p8, %rd48, 4;
	mov.f32 	%f66, 0f00000000;
	mov.b64 	%rd123, 0;
	mov.f32 	%f65, %f66;
	@%p8 bra 	$L__BB5_19;
	and.b64  	%rd123, %rd48, -4;
	mov.f32 	%f66, 0f00000000;
	cvt.u32.u64 	%r30, %rd49;
	mov.u64 	%rd115, %rd123;
$L__BB5_6:
	.pragma "nounroll";
	or.b64  	%rd59, %rd114, %rd49;
	and.b64  	%rd60, %rd59, -4294967296;
	setp.ne.s64 	%p9, %rd60, 0;
	@%p9 bra 	$L__BB5_8;
	cvt.u32.u64 	%r31, %rd114;
	rem.u32 	%r32, %r31, %r30;
	cvt.u64.u32 	%rd116, %r32;
	bra.uni 	$L__BB5_9;
$L__BB5_8:
	rem.u64 	%rd116, %rd114, %rd49;
$L__BB5_9:
	mad.lo.s64 	%rd61, %rd116, %rd50, %rd3;
	mad.lo.s64 	%rd62, %rd61, %rd51, %rd4;
	shl.b64 	%rd63, %rd62, 2;
	add.s64 	%rd64, %rd1, %rd63;
	ld.global.f32 	%f36, [%rd64];
	ld.shared.v4.f32 	{%f37, %f3, %f4, %f5}, [%r61];
	fma.rn.f32 	%f6, %f36, %f37, %f65;
	add.s32 	%r3, %r61, %r8;
	ld.shared.f32 	%f38, [%r3];
	fma.rn.f32 	%f7, %f36, %f38, %f66;
	add.s64 	%rd15, %rd114, 1;
	or.b64  	%rd65, %rd15, %rd49;
	and.b64  	%rd66, %rd65, -4294967296;
	setp.ne.s64 	%p10, %rd66, 0;
	@%p10 bra 	$L__BB5_11;
	cvt.u32.u64 	%r36, %rd15;
	rem.u32 	%r37, %r36, %r30;
	cvt.u64.u32 	%rd117, %r37;
	bra.uni 	$L__BB5_12;
$L__BB5_11:
	rem.u64 	%rd117, %rd15, %rd49;
$L__BB5_12:
	mad.lo.s64 	%rd67, %rd117, %rd50, %rd3;
	mad.lo.s64 	%rd68, %rd67, %rd51, %rd4;
	shl.b64 	%rd69, %rd68, 2;
	add.s64 	%rd70, %rd1, %rd69;
	ld.global.f32 	%f39, [%rd70];
	fma.rn.f32 	%f8, %f39, %f3, %f6;
	ld.shared.f32 	%f40, [%r3+4];
	fma.rn.f32 	%f9, %f39, %f40, %f7;
	add.s64 	%rd19, %rd114, 2;
	or.b64  	%rd71, %rd19, %rd49;
	and.b64  	%rd72, %rd71, -4294967296;
	setp.ne.s64 	%p11, %rd72, 0;
	@%p11 bra 	$L__BB5_14;
	cvt.u32.u64 	%r39, %rd19;
	rem.u32 	%r40, %r39, %r30;
	cvt.u64.u32 	%rd118, %r40;
	bra.uni 	$L__BB5_15;
$L__BB5_14:
	rem.u64 	%rd118, %rd19, %rd49;
$L__BB5_15:
	mad.lo.s64 	%rd73, %rd118, %rd50, %rd3;
	mad.lo.s64 	%rd74, %rd73, %rd51, %rd4;
	shl.b64 	%rd75, %rd74, 2;
	add.s64 	%rd76, %rd1, %rd75;
	ld.global.f32 	%f41, [%rd76];
	fma.rn.f32 	%f10, %f41, %f4, %f8;
	ld.shared.f32 	%f42, [%r3+8];
	fma.rn.f32 	%f11, %f41, %f42, %f9;
	add.s64 	%rd23, %rd114, 3;
	or.b64  	%rd77, %rd23, %rd49;
	and.b64  	%rd78, %rd77, -4294967296;
	setp.ne.s64 	%p12, %rd78, 0;
	@%p12 bra 	$L__BB5_17;
	cvt.u32.u64 	%r42, %rd23;
	rem.u32 	%r43, %r42, %r30;
	cvt.u64.u32 	%rd119, %r43;
	bra.uni 	$L__BB5_18;
$L__BB5_17:
	rem.u64 	%rd119, %rd23, %rd49;
$L__BB5_18:
	mad.lo.s64 	%rd79, %rd119, %rd50, %rd3;
	mad.lo.s64 	%rd80, %rd79, %rd51, %rd4;
	shl.b64 	%rd81, %rd80, 2;
	add.s64 	%rd82, %rd1, %rd81;
	ld.global.f32 	%f43, [%rd82];
	fma.rn.f32 	%f65, %f43, %f5, %f10;
	ld.shared.f32 	%f44, [%r3+12];
	fma.rn.f32 	%f66, %f43, %f44, %f11;
	add.s64 	%rd115, %rd115, -4;
	add.s64 	%rd114, %rd114, 4;
	add.s32 	%r61, %r61, 16;
	setp.ne.s64 	%p13, %rd115, 0;
	@%p13 bra 	$L__BB5_6;
$L__BB5_19:
	setp.eq.s64 	%p14, %rd8, 0;
	@%p14 bra 	$L__BB5_33;
	shl.b64 	%rd30, %rd5, 1;
	setp.eq.s64 	%p15, %rd8, 1;
	@%p15 bra 	$L__BB5_28;
	add.s64 	%rd31, %rd30, %rd123;
	or.b64  	%rd83, %rd31, %rd49;
	and.b64  	%rd84, %rd83, -4294967296;
	setp.ne.s64 	%p16, %rd84, 0;
	@%p16 bra 	$L__BB5_23;
	cvt.u32.u64 	%r44, %rd49;
	cvt.u32.u64 	%r45, %rd31;
	rem.u32 	%r46, %r45, %r44;
	cvt.u64.u32 	%rd121, %r46;
	bra.uni 	$L__BB5_24;
$L__BB5_23:
	rem.u64 	%rd121, %rd31, %rd49;
$L__BB5_24:
	mad.lo.s64 	%rd85, %rd121, %rd50, %rd3;
	mad.lo.s64 	%rd86, %rd85, %rd51, %rd4;
	shl.b64 	%rd87, %rd86, 2;
	add.s64 	%rd88, %rd1, %rd87;
	ld.global.f32 	%f46, [%rd88];
	cvt.u32.u64 	%r47, %rd123;
	shl.b32 	%r48, %r47, 2;
	mov.u32 	%r49, shared_mem;
	add.s32 	%r5, %r49, %r48;
	ld.shared.f32 	%f47, [%r5];
	fma.rn.f32 	%f18, %f46, %f47, %f65;
	add.s32 	%r6, %r1, %r48;
	ld.shared.f32 	%f48, [%r6];
	fma.rn.f32 	%f19, %f46, %f48, %f66;
	add.s64 	%rd35, %rd31, 1;
	or.b64  	%rd89, %rd35, %rd49;
	and.b64  	%rd90, %rd89, -4294967296;
	setp.ne.s64 	%p17, %rd90, 0;
	@%p17 bra 	$L__BB5_26;
	cvt.u32.u64 	%r50, %rd49;
	cvt.u32.u64 	%r51, %rd35;
	rem.u32 	%r52, %r51, %r50;
	cvt.u64.u32 	%rd122, %r52;
	bra.uni 	$L__BB5_27;
$L__BB5_26:
	rem.u64 	%rd122, %rd35, %rd49;
$L__BB5_27:
	mad.lo.s64 	%rd91, %rd122, %rd50, %rd3;
	mad.lo.s64 	%rd92, %rd91, %rd51, %rd4;
	shl.b64 	%rd93, %rd92, 2;
	add.s64 	%rd94, %rd1, %rd93;
	ld.global.f32 	%f49, [%rd94];
	ld.shared.f32 	%f50, [%r5+4];
	fma.rn.f32 	%f65, %f49, %f50, %f18;
	ld.shared.f32 	%f51, [%r6+4];
	fma.rn.f32 	%f66, %f49, %f51, %f19;
	add.s64 	%rd123, %rd123, 2;
$L__BB5_28:
	and.b64  	%rd95, %rd48, 1;
	setp.eq.b64 	%p18, %rd95, 1;
	not.pred 	%p19, %p18;
	@%p19 bra 	$L__BB5_33;
	add.s64 	%rd41, %rd30, %rd123;
	or.b64  	%rd96, %rd41, %rd49;
	and.b64  	%rd97, %rd96, -4294967296;
	setp.ne.s64 	%p20, %rd97, 0;
	@%p20 bra 	$L__BB5_31;
	cvt.u32.u64 	%r53, %rd49;
	cvt.u32.u64 	%r54, %rd41;
	rem.u32 	%r55, %r54, %r53;
	cvt.u64.u32 	%rd124, %r55;
	bra.uni 	$L__BB5_32;
$L__BB5_31:
	rem.u64 	%rd124, %rd41, %rd49;
$L__BB5_32:
	mad.lo.s64 	%rd98, %rd124, %rd50, %rd3;
	mad.lo.s64 	%rd99, %rd98, %rd51, %rd4;
	shl.b64 	%rd100, %rd99, 2;
	add.s64 	%rd101, %rd1, %rd100;
	ld.global.f32 	%f52, [%rd101];
	cvt.u32.u64 	%r56, %rd123;
	shl.b32 	%r57, %r56, 2;
	mov.u32 	%r58, shared_mem;
	add.s32 	%r59, %r58, %r57;
	ld.shared.f32 	%f53, [%r59];
	fma.rn.f32 	%f65, %f52, %f53, %f65;
	add.s32 	%r60, %r1, %r57;
	ld.shared.f32 	%f54, [%r60];
	fma.rn.f32 	%f66, %f52, %f54, %f66;
$L__BB5_33:
	ld.param.u64 	%rd113, [_Z12depth_kernelPfS_PKfS1_mmmm_param_1];
	cvta.to.global.u64 	%rd102, %rd113;
	mul.lo.s64 	%rd103, %rd50, %rd5;
	mad.lo.s64 	%rd104, %rd51, %rd3, %rd4;
	mad.lo.s64 	%rd105, %rd103, %rd51, %rd104;
	add.s64 	%rd106, %rd6, %rd5;
	mul.lo.s64 	%rd107, %rd106, %rd50;
	mad.lo.s64 	%rd108, %rd107, %rd51, %rd104;
	shl.b64 	%rd109, %rd105, 2;
	add.s64 	%rd110, %rd102, %rd109;
	st.global.f32 	[%rd110], %f65;
	shl.b64 	%rd111, %rd108, 2;
	add.s64 	%rd112, %rd102, %rd111;
	st.global.f32 	[%rd112], %f66;
$L__BB5_34:
	ret;

}
	// .globl	_Z10map_kernelPfS_mmmmmm
.visible .entry _Z10map_kernelPfS_mmmmmm(
	.param .u64 .ptr .align 1 _Z10map_kernelPfS_mmmmmm_param_0,
	.param .u64 .ptr .align 1 _Z10map_kernelPfS_mmmmmm_param_1,
	.param .u64 _Z10map_kernelPfS_mmmmmm_param_2,
	.param .u64 _Z10map_kernelPfS_mmmmmm_param_3,
	.param .u64 _Z10map_kernelPfS_mmmmmm_param_4,
	.param .u64 _Z10map_kernelPfS_mmmmmm_param_5,
	.param .u64 _Z10map_kernelPfS_mmmmmm_param_6,
	.param .u64 _Z10map_kernelPfS_mmmmmm_param_7
)
{
	.reg .pred 	%p<6>;
	.reg .b32 	%r<14>;
	.reg .b32 	%f<2>;
	.reg .b64 	%rd<22>;

	ld.param.u64 	%rd4, [_Z10map_kernelPfS_mmmmmm_param_0];
	ld.param.u64 	%rd5, [_Z10map_kernelPfS_mmmmmm_param_1];
	ld.param.u64 	%rd10, [_Z10map_kernelPfS_mmmmmm_param_2];
	ld.param.u64 	%rd11, [_Z10map_kernelPfS_mmmmmm_param_3];
	ld.param.u64 	%rd7, [_Z10map_kernelPfS_mmmmmm_param_4];
	ld.param.u64 	%rd8, [_Z10map_kernelPfS_mmmmmm_param_6];
	ld.param.u64 	%rd9, [_Z10map_kernelPfS_mmmmmm_param_7];
	mov.u32 	%r1, %ctaid.z;
	mov.u32 	%r2, %ntid.z;
	mov.u32 	%r3, %tid.z;
	mad.lo.s32 	%r4, %r1, %r2, %r3;
	cvt.u64.u32 	%rd1, %r4;
	mov.u32 	%r5, %ctaid.y;
	mov.u32 	%r6, %ntid.y;
	mov.u32 	%r7, %tid.y;
	mad.lo.s32 	%r8, %r5, %r6, %r7;
	cvt.u64.u32 	%rd2, %r8;
	mov.u32 	%r10, %ctaid.x;
	mov.u32 	%r11, %ntid.x;
	mov.u32 	%r12, %tid.x;
	mad.lo.s32 	%r13, %r10, %r11, %r12;
	cvt.u64.u32 	%rd3, %r13;
	setp.le.u64 	%p1, %rd10, %rd1;
	setp.le.u64 	%p2, %rd11, %rd2;
	or.pred  	%p3, %p1, %p2;
	setp.le.u64 	%p4, %rd7, %rd3;
	or.pred  	%p5, %p3, %p4;
	@%p5 bra 	$L__BB6_2;
	cvta.to.global.u64 	%rd12, %rd4;
	cvta.to.global.u64 	%rd13, %rd5;
	mad.lo.s64 	%rd14, %rd11, %rd1, %rd2;
	mad.lo.s64 	%rd15, %rd14, %rd7, %rd3;
	shl.b64 	%rd16, %rd15, 2;
	add.s64 	%rd17, %rd12, %rd16;
	ld.global.f32 	%f1, [%rd17];
	mad.lo.s64 	%rd18, %rd8, %rd1, %rd2;
	mad.lo.s64 	%rd19, %rd18, %rd9, %rd3;
	shl.b64 	%rd20, %rd19, 2;
	add.s64 	%rd21, %rd13, %rd20;
	st.global.f32 	[%rd21], %f1;
$L__BB6_2:
	ret;

}


// ===== COMPILED SASS (sm_100) =====

	.target	sm_100

	.elftype	@"ET_EXEC"


//--------------------- .note.nv.tkinfo           --------------------------
	.section	.note.nv.tkinfo,"",@"SHT_NOTE"
	.sectionflags	@"SHF_NOTE_NV_TKINFO"
	.tkinfo
        /*0018*/ 	.word	0x00000002
        /*0030*/ 	.string	""
        /*0030*/ 	.string	"ptxas"
        /*0030*/ 	.string	"Cuda compilation tools, release 13.0, V13.0.88"
        /*0030*/ 	.string	"Build cuda_13.0.r13.0/compiler.36424714_0"
        /*0030*/ 	.string	"-arch sm_100 -m 64 "



//--------------------- .note.nv.cuinfo           --------------------------
	.section	.note.nv.cuinfo,"",@"SHT_NOTE"
	.sectionflags	@"SHF_NOTE_NV_CUINFO"
        /*0018*/ 	.short	0x0002
        /*001a*/ 	.short	0x0064
        /*001c*/ 	.short	0x0082
	.zero		2


//--------------------- .nv.info                  --------------------------
	.section	.nv.info,"",@"SHT_CUDA_INFO"
	.align	4


	//----- nvinfo : EIATTR_REGCOUNT
	.align		4
        /*0000*/ 	.byte	0x04, 0x2f
        /*0002*/ 	.short	(.L_1 - .L_0)
	.align		4
.L_0:
        /*0004*/ 	.word	index@(_Z7dwt_colPfS_S_S_mmmm)
        /*0008*/ 	.word	0x00000020


	//----- nvinfo : EIATTR_FRAME_SIZE
	.align		4
.L_1:
        /*000c*/ 	.byte	0x04, 0x11
        /*000e*/ 	.short	(.L_3 - .L_2)
	.align		4
.L_2:
        /*0010*/ 	.word	index@(_Z7dwt_colPfS_S_S_mmmm)
        /*0014*/ 	.word	0x00000000


	//----- nvinfo : EIATTR_REGCOUNT
	.align		4
.L_3:
        /*0018*/ 	.byte	0x04, 0x2f
        /*001a*/ 	.short	(.L_5 - .L_4)
	.align		4
.L_4:
        /*001c*/ 	.word	index@(_Z7dwt_rowPfS_S_S_mmmm)
        /*0020*/ 	.word	0x00000020


	//----- nvinfo : EIATTR_FRAME_SIZE
	.align		4
.L_5:
        /*0024*/ 	.byte	0x04, 0x11
        /*0026*/ 	.short	(.L_7 - .L_6)
	.align		4
.L_6:
        /*0028*/ 	.word	index@(_Z7dwt_rowPfS_S_S_mmmm)
        /*002c*/ 	.word	0x00000000


	//----- nvinfo : EIATTR_REGCOUNT
	.align		4
.L_7:
        /*0030*/ 	.byte	0x04, 0x2f
        /*0032*/ 	.short	(.L_9 - .L_8)
	.align		4
.L_8:
        /*0034*/ 	.word	index@(_Z9dwt_depthPfS_S_S_mmmm)
        /*0038*/ 	.word	0x00000024


	//----- nvinfo : EIATTR_FRAME_SIZE
	.align		4
.L_9:
        /*003c*/ 	.byte	0x04, 0x11
        /*003e*/ 	.short	(.L_11 - .L_10)
	.align		4
.L_10:
        /*0040*/ 	.word	index@(_Z9dwt_depthPfS_S_S_mmmm)
        /*0044*/ 	.word	0x00000000


	//----- nvinfo : EIATTR_REGCOUNT
	.align		4
.L_11:
        /*0048*/ 	.byte	0x04, 0x2f
        /*004a*/ 	.short	(.L_13 - .L_12)
	.align		4
.L_12:
        /*004c*/ 	.word	index@(_Z10row_kernelPfS_PKfS1_mmmm)
        /*0050*/ 	.word	0x00000019


	//----- nvinfo : EIATTR_FRAME_SIZE
	.align		4
.L_13:
        /*0054*/ 	.byte	0x04, 0x11
        /*0056*/ 	.short	(.L_15 - .L_14)
	.align		4
.L_14:
        /*0058*/ 	.word	index@($__internal_2_$__cuda_sm20_rem_u64)
        /*005c*/ 	.word	0x00000000


	//----- nvinfo : EIATTR_FRAME_SIZE
	.align		4
.L_15:
        /*0060*/ 	.byte	0x04, 0x11
        /*0062*/ 	.short	(.L_17 - .L_16)
	.align		4
.L_16:
        /*0064*/ 	.word	index@(_Z10row_kernelPfS_PKfS1_mmmm)
        /*0068*/ 	.word	0x00000000


	//----- nvinfo : EIATTR_REGCOUNT
	.align		4
.L_17:
        /*006c*/ 	.byte	0x04, 0x2f
        /*006e*/ 	.short	(.L_19 - .L_18)
	.align		4
.L_18:
        /*0070*/ 	.word	index@(_Z10col_kernelPfS_PKfS1_mmmm)
        /*0074*/ 	.word	0x00000020


	//----- nvinfo : EIATTR_FRAME_SIZE
	.align		4
.L_19:
        /*0078*/ 	.byte	0x04, 0x11
        /*007a*/ 	.short	(.L_21 - .L_20)
	.align		4
.L_20:
        /*007c*/ 	.word	index@($__internal_1_$__cuda_sm20_rem_u64)
        /*0080*/ 	.word	0x00000000


	//----- nvinfo : EIATTR_FRAME_SIZE
	.align		4
.L_21:
        /*0084*/ 	.byte	0x04, 0x11
        /*0086*/ 	.short	(.L_23 - .L_22)
	.align		4
.L_22:
        /*0088*/ 	.word	index@(_Z10col_kernelPfS_PKfS1_mmmm)
        /*008c*/ 	.word	0x00000000


	//----- nvinfo : EIATTR_REGCOUNT
	.align		4
.L_23:
        /*0090*/ 	.byte	0x04, 0x2f
        /*0092*/ 	.short	(.L_25 - .L_24)
	.align		4
.L_24:
        /*0094*/ 	.word	index@(_Z12depth_kernelPfS_PKfS1_mmmm)
        /*0098*/ 	.word	0x0000001a


	//----- nvinfo : EIATTR_FRAME_SIZE
	.align		4
.L_25:
        /*009c*/ 	.byte	0x04, 0x11
        /*009e*/ 	.short	(.L_27 - .L_26)
	.align		4
.L_26:
        /*00a0*/ 	.word	index@($__internal_0_$__cuda_sm20_rem_u64)
        /*00a4*/ 	.word	0x00000000


	//----- nvinfo : EIATTR_FRAME_SIZE
	.align		4
.L_27:
        /*00a8*/ 	.byte	0x04, 0x11
        /*00aa*/ 	.short	(.L_29 - .L_28)
	.align		4
.L_28:
        /*00ac*/ 	.word	index@(_Z12depth_kernelPfS_PKfS1_mmmm)
        /*00b0*/ 	.word	0x00000000


	//----- nvinfo : EIATTR_REGCOUNT
	.align		4
.L_29:
        /*00b4*/ 	.byte	0x04, 0x2f
        /*00b6*/ 	.short	(.L_31 - .L_30)
	.align		4
.L_30:
        /*00b8*/ 	.word	index@(_Z10map_kernelPfS_mmmmmm)
        /*00bc*/ 	.word	0x0000000e


	//----- nvinfo : EIATTR_FRAME_SIZE
	.align		4
.L_31:
        /*00c0*/ 	.byte	0x04, 0x11
        /*00c2*/ 	.short	(.L_33 - .L_32)
	.align		4
.L_32:
        /*00c4*/ 	.word	index@(_Z10map_kernelPfS_mmmmmm)
        /*00c8*/ 	.word	0x00000000


	//----- nvinfo : EIATTR_MIN_STACK_SIZE
	.align		4
.L_33:
        /*00cc*/ 	.byte	0x04, 0x12
        /*00ce*/ 	.short	(.L_35 - .L_34)
	.align		4
.L_34:
        /*00d0*/ 	.word	index@(_Z10map_kernelPfS_mmmmmm)
        /*00d4*/ 	.word	0x00000000


	//----- nvinfo : EIATTR_MIN_STACK_SIZE
	.align		4
.L_35:
        /*00d8*/ 	.byte	0x04, 0x12
        /*00da*/ 	.short	(.L_37 - .L_36)
	.align		4
.L_36:
        /*00dc*/ 	.word	index@(_Z12depth_kernelPfS_PKfS1_mmmm)
        /*00e0*/ 	.word	0x00000000


	//----- nvinfo : EIATTR_MIN_STACK_SIZE
	.align		4
.L_37:
        /*00e4*/ 	.byte	0x04, 0x12
        /*00e6*/ 	.short	(.L_39 - .L_38)
	.align		4
.L_38:
        /*00e8*/ 	.word	index@(_Z10col_kernelPfS_PKfS1_mmmm)
        /*00ec*/ 	.word	0x00000000


	//----- nvinfo : EIATTR_MIN_STACK_SIZE
	.align		4
.L_39:
        /*00f0*/ 	.byte	0x04, 0x12
        /*00f2*/ 	.short	(.L_41 - .L_40)
	.align		4
.L_40:
        /*00f4*/ 	.word	index@(_Z10row_kernelPfS_PKfS1_mmmm)
        /*00f8*/ 	.word	0x00000000


	//----- nvinfo : EIATTR_MIN_STACK_SIZE
	.align		4
.L_41:
        /*00fc*/ 	.byte	0x04, 0x12
        /*00fe*/ 	.short	(.L_43 - .L_42)
	.align		4
.L_42:
        /*0100*/ 	.word	index@(_Z9dwt_depthPfS_S_S_mmmm)
        /*0104*/ 	.word	0x00000000


	//----- nvinfo : EIATTR_MIN_STACK_SIZE
	.align		4
.L_43:
        /*0108*/ 	.byte	0x04, 0x12
        /*010a*/ 	.short	(.L_45 - .L_44)
	.align		4
.L_44:
        /*010c*/ 	.word	index@(_Z7dwt_rowPfS_S_S_mmmm)
        /*0110*/ 	.word	0x00000000


	//----- nvinfo : EIATTR_MIN_STACK_SIZE
	.align		4
.L_45:
        /*0114*/ 	.byte	0x04, 0x12
        /*0116*/ 	.short	(.L_47 - .L_46)
	.align		4
.L_46:
        /*0118*/ 	.word	index@(_Z7dwt_colPfS_S_S_mmmm)
        /*011c*/ 	.word	0x00000000
.L_47:


//--------------------- .nv.compat                --------------------------
	.section	.nv.compat,"",@"SHT_CUDA_COMPAT_INFO"
	.align	4
        /*0000*/ 	.byte	0x02, 0x09, 0x00, 0x00, 0x02, 0x02, 0x01, 0x00, 0x02, 0x05, 0x05, 0x00, 0x03, 0x07, 0x01, 0x01
        /*0010*/ 	.byte	0x02, 0x03, 0x00, 0x00, 0x02, 0x06, 0x01, 0x00, 0x04, 0x0b, 0x08, 0x00, 0x09, 0x00, 0x00, 0x00
        /*0020*/ 	.byte	0x00, 0x00, 0x00, 0x00


//--------------------- .nv.info._Z10map_kernelPfS_mmmmmm --------------------------
	.section	.nv.info._Z10map_kernelPfS_mmmmmm,"",@"SHT_CUDA_INFO"
	.sectionflags	@""
	.align	4


	//----- nvinfo : EIATTR_CUDA_API_VERSION
	.align		4
        /*0000*/ 	.byte	0x04, 0x37
        /*0002*/ 	.short	(.L_49 - .L_48)
.L_48:
        /*0004*/ 	.word	0x00000082


	//----- nvinfo : EIATTR_KPARAM_INFO
	.align		4
.L_49:
        /*0008*/ 	.byte	0x04, 0x17
        /*000a*/ 	.short	(.L_51 - .L_50)
.L_50:
        /*000c*/ 	.word	0x00000000
        /*0010*/ 	.short	0x0007
        /*0012*/ 	.short	0x0038
        /*0014*/ 	.byte	0x00, 0xf0, 0x21, 0x00


	//----- nvinfo : EIATTR_KPARAM_INFO
	.align		4
.L_51:
        /*0018*/ 	.byte	0x04, 0x17
        /*001a*/ 	.short	(.L_53 - .L_52)
.L_52:
        /*001c*/ 	.word	0x00000000
        /*0020*/ 	.short	0x0006
        /*0022*/ 	.short	0x0030
        /*0024*/ 	.byte	0x00, 0xf0, 0x21, 0x00


	//----- nvinfo : EIATTR_KPARAM_INFO
	.align		4
.L_53:
        /*0028*/ 	.byte	0x04, 0x17
        /*002a*/ 	.short	(.L_55 - .L_54)
.L_54:
        /*002c*/ 	.word	0x00000000
        /*0030*/ 	.short	0x0005
        /*0032*/ 	.short	0x0028
        /*0034*/ 	.byte	0x00, 0xf0, 0x21, 0x00


	//----- nvinfo : EIATTR_KPARAM_INFO
	.align		4
.L_55:
        /*0038*/ 	.byte	0x04, 0x17
        /*003a*/ 	.short	(.L_57 - .L_56)
.L_56:
        /*003c*/ 	.word	0x00000000
        /*0040*/ 	.short	0x0004
        /*0042*/ 	.short	0x0020
        /*0044*/ 	.byte	0x00, 0xf0, 0x21, 0x00


	//----- nvinfo : EIATTR_KPARAM_INFO
	.align		4
.L_57:
        /*0048*/ 	.byte	0x04, 0x17
        /*004a*/ 	.short	(.L_59 - .L_58)
.L_58:
        /*004c*/ 	.word	0x00000000
        /*0050*/ 	.short	0x0003
        /*0052*/ 	.short	0x0018
        /*0054*/ 	.byte	0x00, 0xf0, 0x21, 0x00


	//----- nvinfo : EIATTR_KPARAM_INFO
	.align		4
.L_59:
        /*0058*/ 	.byte	0x04, 0x17
        /*005a*/ 	.short	(.L_61 - .L_60)
.L_60:
        /*005c*/ 	.word	0x00000000
        /*0060*/ 	.short	0x0002
        /*0062*/ 	.short	0x0010
        /*0064*/ 	.byte	0x00, 0xf0, 0x21, 0x00


	//----- nvinfo : EIATTR_KPARAM_INFO
	.align		4
.L_61:
        /*0068*/ 	.byte	0x04, 0x17
        /*006a*/ 	.short	(.L_63 - .L_62)
.L_62:
        /*006c*/ 	.word	0x00000000
        /*0070*/ 	.short	0x0001
        /*0072*/ 	.short	0x0008
        /*0074*/ 	.byte	0x00, 0xf5, 0x21, 0x00


	//----- nvinfo : EIATTR_KPARAM_INFO
	.align		4
.L_63:
        /*0078*/ 	.byte	0x04, 0x17
        /*007a*/ 	.short	(.L_65 - .L_64)
.L_64:
        /*007c*/ 	.word	0x00000000
        /*0080*/ 	.short	0x0000
        /*0082*/ 	.short	0x0000
        /*0084*/ 	.byte	0x00, 0xf5, 0x21, 0x00


	//----- nvinfo : EIATTR_SPARSE_MMA_MASK
	.align		4
.L_65:
        /*0088*/ 	.byte	0x03, 0x50
        /*008a*/ 	.short	0x0000


	//----- nvinfo : EIATTR_MAXREG_COUNT
	.align		4
        /*008c*/ 	.byte	0x03, 0x1b
        /*008e*/ 	.short	0x00ff


	//----- nvinfo : EIATTR_MERCURY_ISA_VERSION
	.align		4
        /*0090*/ 	.byte	0x03, 0x5f
        /*0092*/ 	.short	0x0101


	//----- nvinfo : EIATTR_VRC_CTA_INIT_COUNT
	.align		4
        /*0094*/ 	.byte	0x02, 0x4a
	.zero		1
	.zero		1


	//----- nvinfo : EIATTR_EXIT_INSTR_OFFSETS
	.align		4
        /*0098*/ 	.byte	0x04, 0x1c
        /*009a*/ 	.short	(.L_67 - .L_66)


	//   ....[0]....
.L_66:
        /*009c*/ 	.word	0x00000150


	//   ....[1]....
        /*00a0*/ 	.word	0x000002d0


	//----- nvinfo : EIATTR_CBANK_PARAM_SIZE
	.align		4
.L_67:
        /*00a4*/ 	.byte	0x03, 0x19
        /*00a6*/ 	.short	0x0040


	//----- nvinfo : EIATTR_PARAM_CBANK
	.align		4
        /*00a8*/ 	.byte	0x04, 0x0a
        /*00aa*/ 	.short	(.L_69 - .L_68)
	.align		4
.L_68:
        /*00ac*/ 	.word	index@(.nv.constant0._Z10map_kernelPfS_mmmmmm)
        /*00b0*/ 	.short	0x0380
        /*00b2*/ 	.short	0x0040


	//----- nvinfo : EIATTR_SW_WAR
	.align		4
.L_69:
        /*00b4*/ 	.byte	0x04, 0x36
        /*00b6*/ 	.short	(.L_71 - .L_70)
.L_70:
        /*00b8*/ 	.word	0x00000008
.L_71:


//--------------------- .nv.info._Z12depth_kernelPfS_PKfS1_mmmm --------------------------
	.section	.nv.info._Z12depth_kernelPfS_PKfS1_mmmm,"",@"SHT_CUDA_INFO"
	.sectionflags	@""
	.align	4


	//----- nvinfo : EIATTR_CUDA_API_VERSION
	.align		4
        /*0000*/ 	.byte	0x04, 0x37
        /*0002*/ 	.short	(.L_73 - .L_72)
.L_72:
        /*0004*/ 	.word	0x00000082


	//----- nvinfo : EIATTR_KPARAM_INFO
	.align		4
.L_73:
        /*0008*/ 	.byte	0x04, 0x17
        /*000a*/ 	.short	(.L_75 - .L_74)
.L_74:
        /*000c*/ 	.word	0x00000000
        /*0010*/ 	.short	0x0007
        /*0012*/ 	.short	0x0038
        /*0014*/ 	.byte	0x00, 0xf0, 0x21, 0x00


	//----- nvinfo : EIATTR_KPARAM_INFO
	.align		4
.L_75:
        /*0018*/ 	.byte	0x04, 0x17
        /*001a*/ 	.short	(.L_77 - .L_76)
.L_76:
        /*001c*/ 	.word	0x00000000
        /*0020*/ 	.short	0x0006
        /*0022*/ 	.short	0x0030
        /*0024*/ 	.byte	0x00, 0xf0, 0x21, 0x00


	//----- nvinfo : EIATTR_KPARAM_INFO
	.align		4
.L_77:
        /*0028*/ 	.byte	0x04, 0x17
        /*002a*/ 	.short	(.L_79 - .L_78)
.L_78:
        /*002c*/ 	.word	0x00000000
        /*0030*/ 	.short	0x0005
        /*0032*/ 	.short	0x0028
        /*0034*/ 	.byte	0x00, 0xf0, 0x21, 0x00


	//----- nvinfo : EIATTR_KPARAM_INFO
	.align		4
.L_79:
        /*0038*/ 	.byte	0x04, 0x17
        /*003a*/ 	.short	(.L_81 - .L_80)
.L_80:
        /*003c*/ 	.word	0x00000000
        /*0040*/ 	.short	0x0004
        /*0042*/ 	.short	0x0020
        /*0044*/ 	.byte	0x00, 0xf0, 0x21, 0x00


	//----- nvinfo : EIATTR_KPARAM_INFO
	.align		4
.L_81:
        /*0048*/ 	.byte	0x04, 0x17
        /*004a*/ 	.short	(.L_83 - .L_82)
.L_82:
        /*004c*/ 	.word	0x00000000
        /*0050*/ 	.short	0x0003
        /*0052*/ 	.short	0x0018
        /*0054*/ 	.byte	0x00, 0xf5, 0x21, 0x00


	//----- nvinfo : EIATTR_KPARAM_INFO
	.align		4
.L_83:
        /*0058*/ 	.byte	0x04, 0x17
        /*005a*/ 	.short	(.L_85 - .L_84)
.L_84:
        /*005c*/ 	.word	0x00000000
        /*0060*/ 	.short	0x0002
        /*0062*/ 	.short	0x0010
        /*0064*/ 	.byte	0x00, 0xf5, 0x21, 0x00


	//----- nvinfo : EIATTR_KPARAM_INFO
	.align		4
.L_85:
        /*0068*/ 	.byte	0x04, 0x17
        /*006a*/ 	.short	(.L_87 - .L_86)
.L_86:
        /*006c*/ 	.word	0x00000000
        /*0070*/ 	.short	0x0001
        /*0072*/ 	.short	0x0008
        /*0074*/ 	.byte	0x00, 0xf5, 0x21, 0x00


	//----- nvinfo : EIATTR_KPARAM_INFO
	.align		4
.L_87:
        /*0078*/ 	.byte	0x04, 0x17
        /*007a*/ 	.short	(.L_89 - .L_88)
.L_88:
        /*007c*/ 	.word	0x00000000
        /*0080*/ 	.short	0x0000
        /*0082*/ 	.short	0x0000
        /*0084*/ 	.byte	0x00, 0xf5, 0x21, 0x00


	//----- nvinfo : EIATTR_SPARSE_MMA_MASK
	.align		4
.L_89:
        /*0088*/ 	.byte	0x03, 0x50
        /*008a*/ 	.short	0x0000


	//----- nvinfo : EIATTR_MAXREG_COUNT
	.align		4
        /*008c*/ 	.byte	0x03, 0x1b
        /*008e*/ 	.short	0x00ff


	//----- nvinfo : EIATTR_NUM_BARRIERS
	.align		4
        /*0090*/ 	.byte	0x02, 0x4c
        /*0092*/ 	.byte	0x01
	.zero		1


	//----- nvinfo : EIATTR_MERCURY_ISA_VERSION
	.align		4
        /*0094*/ 	.byte	0x03, 0x5f
        /*0096*/ 	.short	0x0101


	//----- nvinfo : EIATTR_VRC_CTA_INIT_COUNT
	.align		4
        /*0098*/ 	.byte	0x02, 0x4a
	.zero		1
	.zero		1


	//----- nvinfo : EIATTR_EXIT_INSTR_OFFSETS
	.align		4
        /*009c*/ 	.byte	0x04, 0x1c
        /*009e*/ 	.short	(.L_91 - .L_90)


	//   ....[0]....
.L_90:
        /*00a0*/ 	.word	0x00000300


	//   ....[1]....
        /*00a4*/ 	.word	0x00001eb0


	//----- nvinfo : EIATTR_CRS_STACK_SIZE
	.align		4
.L_91:
        /*00a8*/ 	.byte	0x04, 0x1e
        /*00aa*/ 	.short	(.L_93 - .L_92)
.L_92:
        /*00ac*/ 	.word	0x00000000


	//----- nvinfo : EIATTR_CBANK_PARAM_SIZE
	.align		4
.L_93:
        /*00b0*/ 	.byte	0x03, 0x19
        /*00b2*/ 	.short	0x0040


	//----- nvinfo : EIATTR_PARAM_CBANK
	.align		4
        /*00b4*/ 	.byte	0x04, 0x0a
        /*00b6*/ 	.short	(.L_95 - .L_94)
	.align		4
.L_94:
        /*00b8*/ 	.word	index@(.nv.constant0._Z12depth_kernelPfS_PKfS1_mmmm)
        /*00bc*/ 	.short	0x0380
        /*00be*/ 	.short	0x0040


	//----- nvinfo : EIATTR_SW_WAR
	.align		4
.L_95:
        /*00c0*/ 	.byte	0x04, 0x36
        /*00c2*/ 	.short	(.L_97 - .L_96)
.L_96:
        /*00c4*/ 	.word	0x00000008
.L_97:


//--------------------- .nv.info._Z10col_kernelPfS_PKfS1_mmmm --------------------------
	.section	.nv.info._Z10col_kernelPfS_PKfS1_mmmm,"",@"SHT_CUDA_INFO"
	.sectionflags	@""
	.align	4


	//----- nvinfo : EIATTR_CUDA_API_VERSION
	.align		4
        /*0000*/ 	.byte	0x04, 0x37
        /*0002*/ 	.short	(.L_99 - .L_98)
.L_98:
        /*0004*/ 	.word	0x00000082


	//----- nvinfo : EIATTR_KPARAM_INFO
	.align		4
.L_99:
        /*0008*/ 	.byte	0x04, 0x17
        /*000a*/ 	.short	(.L_101 - .L_100)
.L_100:
        /*000c*/ 	.word	0x00000000
        /*0010*/ 	.short	0x0007
        /*0012*/ 	.short	0x0038
        /*0014*/ 	.byte	0x00, 0xf0, 0x21, 0x00


	//----- nvinfo : EIATTR_KPARAM_INFO
	.align		4
.L_101:
        /*0018*/ 	.byte	0x04, 0x17
        /*001a*/ 	.short	(.L_103 - .L_102)
.L_102:
        /*001c*/ 	.word	0x00000000
        /*0020*/ 	.short	0x0006
        /*0022*/ 	.short	0x0030
        /*0024*/ 	.byte	0x00, 0xf0, 0x21, 0x00


	//----- nvinfo : EIATTR_KPARAM_INFO
	.align		4
.L_103:
        /*0028*/ 	.byte	0x04, 0x17
        /*002a*/ 	.short	(.L_105 - .L_104)
.L_104:
        /*002c*/ 	.word	0x00000000
        /*0030*/ 	.short	0x0005
        /*0032*/ 	.short	0x0028
        /*0034*/ 	.byte	0x00, 0xf0, 0x21, 0x00


	//----- nvinfo : EIATTR_KPARAM_INFO
	.align		4
.L_105:
        /*0038*/ 	.byte	0x04, 0x17
        /*003a*/ 	.short	(.L_107 - .L_106)
.L_106:
        /*003c*/ 	.word	0x00000000
        /*0040*/ 	.short	0x0004
        /*0042*/ 	.short	0x0020
        /*0044*/ 	.byte	0x00, 0xf0, 0x21, 0x00


	//----- nvinfo : EIATTR_KPARAM_INFO
	.align		4
.L_107:
        /*0048*/ 	.byte	0x04, 0x17
        /*004a*/ 	.short	(.L_109 - .L_108)
.L_108:
        /*004c*/ 	.word	0x00000000
        /*0050*/ 	.short	0x0003
        /*0052*/ 	.short	0x0018
        /*0054*/ 	.byte	0x00, 0xf5, 0x21, 0x00


	//----- nvinfo : EIATTR_KPARAM_INFO
	.align		4
.L_109:
        /*0058*/ 	.byte	0x04, 0x17
        /*005a*/ 	.short	(.L_111 - .L_110)
.L_110:
        /*005c*/ 	.word	0x00000000
        /*0060*/ 	.short	0x0002
        /*0062*/ 	.short	0x0010
        /*0064*/ 	.byte	0x00, 0xf5, 0x21, 0x00


	//----- nvinfo : EIATTR_KPARAM_INFO
	.align		4
.L_111:
        /*0068*/ 	.byte	0x04, 0x17
        /*006a*/ 	.short	(.L_113 - .L_112)
.L_112:
        /*006c*/ 	.word	0x00000000
        /*0070*/ 	.short	0x0001
        /*0072*/ 	.short	0x0008
        /*0074*/ 	.byte	0x00, 0xf5, 0x21, 0x00


	//----- nvinfo : EIATTR_KPARAM_INFO
	.align		4
.L_113:
        /*0078*/ 	.byte	0x04, 0x17
        /*007a*/ 	.short	(.L_115 - .L_114)
.L_114:
        /*007c*/ 	.word	0x00000000
        /*0080*/ 	.short	0x0000
        /*0082*/ 	.short	0x0000
        /*0084*/ 	.byte	0x00, 0xf5, 0x21, 0x00


	//----- nvinfo : EIATTR_SPARSE_MMA_MASK
	.align		4
.L_115:
        /*0088*/ 	.byte	0x03, 0x50
        /*008a*/ 	.short	0x0000


	//----- nvinfo : EIATTR_MAXREG_COUNT
	.align		4
        /*008c*/ 	.byte	0x03, 0x1b
        /*008e*/ 	.short	0x00ff


	//----- nvinfo : EIATTR_NUM_BARRIERS
	.align		4
        /*0090*/ 	.byte	0x02, 0x4c
        /*0092*/ 	.byte	0x01
	.zero		1


	//----- nvinfo : EIATTR_MERCURY_ISA_VERSION
	.align		4
        /*0094*/ 	.byte	0x03, 0x5f
        /*0096*/ 	.short	0x0101


	//----- nvinfo : EIATTR_VRC_CTA_INIT_COUNT
	.align		4
        /*0098*/ 	.byte	0x02, 0x4a
	.zero		1
	.zero		1


	//----- nvinfo : EIATTR_EXIT_INSTR_OFFSETS
	.align		4
        /*009c*/ 	.byte	0x04, 0x1c
        /*009e*/ 	.short	(.L_117 - .L_116)


	//   ....[0]....
.L_116:
        /*00a0*/ 	.word	0x00000300


	//   ....[1]....
        /*00a4*/ 	.word	0x00003170


	//----- nvinfo : EIATTR_CRS_STACK_SIZE
	.align		4
.L_117:
        /*00a8*/ 	.byte	0x04, 0x1e
        /*00aa*/ 	.short	(.L_119 - .L_118)
.L_118:
        /*00ac*/ 	.word	0x00000000


	//----- nvinfo : EIATTR_CBANK_PARAM_SIZE
	.align		4
.L_119:
        /*00b0*/ 	.byte	0x03, 0x19
        /*00b2*/ 	.short	0x0040


	//----- nvinfo : EIATTR_PARAM_CBANK
	.align		4
        /*00b4*/ 	.byte	0x04, 0x0a
        /*00b6*/ 	.short	(.L_121 - .L_120)
	.align		4
.L_120:
        /*00b8*/ 	.word	index@(.nv.constant0._Z10col_kernelPfS_PKfS1_mmmm)
        /*00bc*/ 	.short	0x0380
        /*00be*/ 	.short	0x0040


	//----- nvinfo : EIATTR_SW_WAR
	.align		4
.L_121:
        /*00c0*/ 	.byte	0x04, 0x36
        /*00c2*/ 	.short	(.L_123 - .L_122)
.L_122:
        /*00c4*/ 	.word	0x00000008
.L_123:


//--------------------- .nv.info._Z10row_kernelPfS_PKfS1_mmmm --------------------------
	.section	.nv.info._Z10row_kernelPfS_PKfS1_mmmm,"",@"SHT_CUDA_INFO"
	.sectionflags	@""
	.align	4


	//----- nvinfo : EIATTR_CUDA_API_VERSION
	.align		4
        /*0000*/ 	.byte	0x04, 0x37
        /*0002*/ 	.short	(.L_125 - .L_124)
.L_124:
        /*0004*/ 	.word	0x00000082


	//----- nvinfo : EIATTR_KPARAM_INFO
	.align		4
.L_125:
        /*0008*/ 	.byte	0x04, 0x17
        /*000a*/ 	.short	(.L_127 - .L_126)
.L_126:
        /*000c*/ 	.word	0x00000000
        /*0010*/ 	.short	0x0007
        /*0012*/ 	.short	0x0038
        /*0014*/ 	.byte	0x00, 0xf0, 0x21, 0x00


	//----- nvinfo : EIATTR_KPARAM_INFO
	.align		4
.L_127:
        /*0018*/ 	.byte	0x04, 0x17
        /*001a*/ 	.short	(.L_129 - .L_128)
.L_128:
        /*001c*/ 	.word	0x00000000
        /*0020*/ 	.short	0x0006
        /*0022*/ 	.short	0x0030
        /*0024*/ 	.byte	0x00, 0xf0, 0x21, 0x00


	//----- nvinfo : EIATTR_KPARAM_INFO
	.align		4
.L_129:
        /*0028*/ 	.byte	0x04, 0x17
        /*002a*/ 	.short	(.L_131 - .L_130)
.L_130:
        /*002c*/ 	.word	0x00000000
        /*0030*/ 	.short	0x0005
        /*0032*/ 	.short	0x0028
        /*0034*/ 	.byte	0x00, 0xf0, 0x21, 0x00


	//----- nvinfo : EIATTR_KPARAM_INFO
	.align		4
.L_131:
        /*0038*/ 	.byte	0x04, 0x17
        /*003a*/ 	.short	(.L_133 - .L_132)
.L_132:
        /*003c*/ 	.word	0x00000000
        /*0040*/ 	.short	0x0004
        /*0042*/ 	.short	0x0020
        /*0044*/ 	.byte	0x00, 0xf0, 0x21, 0x00


	//----- nvinfo : EIATTR_KPARAM_INFO
	.align		4
.L_133:
        /*0048*/ 	.byte	0x04, 0x17
        /*004a*/ 	.short	(.L_135 - .L_134)
.L_134:
        /*004c*/ 	.word	0x00000000
        /*0050*/ 	.short	0x0003
        /*0052*/ 	.short	0x0018
        /*0054*/ 	.byte	0x00, 0xf5, 0x21, 0x00


	//----- nvinfo : EIATTR_KPARAM_INFO
	.align		4
.L_135:
        /*0058*/ 	.byte	0x04, 0x17
        /*005a*/ 	.short	(.L_137 - .L_136)
.L_136:
        /*005c*/ 	.word	0x00000000
        /*0060*/ 	.short	0x0002
        /*0062*/ 	.short	0x0010
        /*0064*/ 	.byte	0x00, 0xf5, 0x21, 0x00


	//----- nvinfo : EIATTR_KPARAM_INFO
	.align		4
.L_137:
        /*0068*/ 	.byte	0x04, 0x17
        /*006a*/ 	.short	(.L_139 - .L_138)
.L_138:
        /*006c*/ 	.word	0x00000000
        /*0070*/ 	.short	0x0001
        /*0072*/ 	.short	0x0008
        /*0074*/ 	.byte	0x00, 0xf5, 0x21, 0x00


	//----- nvinfo : EIATTR_KPARAM_INFO
	.align		4
.L_139:
        /*0078*/ 	.byte	0x04, 0x17
        /*007a*/ 	.short	(.L_141 - .L_140)
.L_140:
        /*007c*/ 	.word	0x00000000
        /*0080*/ 	.short	0x0000
        /*0082*/ 	.short	0x0000
        /*0084*/ 	.byte	0x00, 0xf5, 0x21, 0x00


	//----- nvinfo : EIATTR_SPARSE_MMA_MASK
	.align		4
.L_141:
        /*0088*/ 	.byte	0x03, 0x50
        /*008a*/ 	.short	0x0000


	//----- nvinfo : EIATTR_MAXREG_COUNT
	.align		4
        /*008c*/ 	.byte	0x03, 0x1b
        /*008e*/ 	.short	0x00ff


	//----- nvinfo : EIATTR_NUM_BARRIERS
	.align		4
        /*0090*/ 	.byte	0x02, 0x4c
        /*0092*/ 	.byte	0x01
	.zero		1


	//----- nvinfo : EIATTR_MERCURY_ISA_VERSION
	.align		4
        /*0094*/ 	.byte	0x03, 0x5f
        /*0096*/ 	.short	0x0101


	//----- nvinfo : EIATTR_VRC_CTA_INIT_COUNT
	.align		4
        /*0098*/ 	.byte	0x02, 0x4a
	.zero		1
	.zero		1


	//----- nvinfo : EIATTR_EXIT_INSTR_OFFSETS
	.align		4
        /*009c*/ 	.byte	0x04, 0x1c
        /*009e*/ 	.short	(.L_143 - .L_142)


	//   ....[0]....
.L_142:
        /*00a0*/ 	.word	0x000002f0


	//   ....[1]....
        /*00a4*/ 	.word	0x00003540


	//----- nvinfo : EIATTR_CRS_STACK_SIZE
	.align		4
.L_143:
        /*00a8*/ 	.byte	0x04, 0x1e
        /*00aa*/ 	.short	(.L_145 - .L_144)
.L_144:
        /*00ac*/ 	.word	0x00000000


	//----- nvinfo : EIATTR_CBANK_PARAM_SIZE
	.align		4
.L_145:
        /*00b0*/ 	.byte	0x03, 0x19
        /*00b2*/ 	.short	0x0040


	//----- nvinfo : EIATTR_PARAM_CBANK
	.align		4
        /*00b4*/ 	.byte	0x04, 0x0a
        /*00b6*/ 	.short	(.L_147 - .L_146)
	.align		4
.L_146:
        /*00b8*/ 	.word	index@(.nv.constant0._Z10row_kernelPfS_PKfS1_mmmm)
        /*00bc*/ 	.short	0x0380
        /*00be*/ 	.short	0x0040


	//----- nvinfo : EIATTR_SW_WAR
	.align		4
.L_147:
        /*00c0*/ 	.byte	0x04, 0x36
        /*00c2*/ 	.short	(.L_149 - .L_148)
.L_148:
        /*00c4*/ 	.word	0x00000008
.L_149:


//--------------------- .nv.info._Z9dwt_depthPfS_S_S_mmmm --------------------------
	.section	.nv.info._Z9dwt_depthPfS_S_S_mmmm,"",@"SHT_CUDA_INFO"
	.sectionflags	@""
	.align	4


	//----- nvinfo : EIATTR_CUDA_API_VERSION
	.align		4
        /*0000*/ 	.byte	0x04, 0x37
        /*0002*/ 	.short	(.L_151 - .L_150)
.L_150:
        /*0004*/ 	.word	0x00000082


	//----- nvinfo : EIATTR_KPARAM_INFO
	.align		4
.L_151:
        /*0008*/ 	.byte	0x04, 0x17
        /*000a*/ 	.short	(.L_153 - .L_152)
.L_152:
        /*000c*/ 	.word	0x00000000
        /*0010*/ 	.short	0x0007
        /*0012*/ 	.short	0x0038
        /*0014*/ 	.byte	0x00, 0xf0, 0x21, 0x00


	//----- nvinfo : EIATTR_KPARAM_INFO
	.align		4
.L_153:
        /*0018*/ 	.byte	0x04, 0x17
        /*001a*/ 	.short	(.L_155 - .L_154)
.L_154:
        /*001c*/ 	.word	0x00000000
        /*0020*/ 	.short	0x0006
        /*0022*/ 	.short	0x0030
        /*0024*/ 	.byte	0x00, 0xf0, 0x21, 0x00


	//----- nvinfo : EIATTR_KPARAM_INFO
	.align		4
.L_155:
        /*0028*/ 	.byte	0x04, 0x17
        /*002a*/ 	.short	(.L_157 - .L_156)
.L_156:
        /*002c*/ 	.word	0x00000000
        /*0030*/ 	.short	0x0005
        /*0032*/ 	.short	0x0028
        /*0034*/ 	.byte	0x00, 0xf0, 0x21, 0x00


	//----- nvinfo : EIATTR_KPARAM_INFO
	.align		4
.L_157:
        /*0038*/ 	.byte	0x04, 0x17
        /*003a*/ 	.short	(.L_159 - .L_158)
.L_158:
        /*003c*/ 	.word	0x00000000
        /*0040*/ 	.short	0x0004
        /*0042*/ 	.short	0x0020
        /*0044*/ 	.byte	0x00, 0xf0, 0x21, 0x00


	//----- nvinfo : EIATTR_KPARAM_INFO
	.align		4
.L_159:
        /*0048*/ 	.byte	0x04, 0x17
        /*004a*/ 	.short	(.L_161 - .L_160)
.L_160:
        /*004c*/ 	.word	0x00000000
        /*0050*/ 	.short	0x0003
        /*0052*/ 	.short	0x0018
        /*0054*/ 	.byte	0x00, 0xf5, 0x21, 0x00


	//----- nvinfo : EIATTR_KPARAM_INFO
	.align		4
.L_161:
        /*0058*/ 	.byte	0x04, 0x17
        /*005a*/ 	.short	(.L_163 - .L_162)
.L_162:
        /*005c*/ 	.word	0x00000000
        /*0060*/ 	.short	0x0002
        /*0062*/ 	.short	0x0010
        /*0064*/ 	.byte	0x00, 0xf5, 0x21, 0x00


	//----- nvinfo : EIATTR_KPARAM_INFO
	.align		4
.L_163:
        /*0068*/ 	.byte	0x04, 0x17
        /*006a*/ 	.short	(.L_165 - .L_164)
.L_164:
        /*006c*/ 	.word	0x00000000
        /*0070*/ 	.short	0x0001
        /*0072*/ 	.short	0x0008
        /*0074*/ 	.byte	0x00, 0xf5, 0x21, 0x00


	//----- nvinfo : EIATTR_KPARAM_INFO
	.align		4
.L_165:
        /*0078*/ 	.byte	0x04, 0x17
        /*007a*/ 	.short	(.L_167 - .L_166)
.L_166:
        /*007c*/ 	.word	0x00000000
        /*0080*/ 	.short	0x0000
        /*0082*/ 	.short	0x0000
        /*0084*/ 	.byte	0x00, 0xf5, 0x21, 0x00


	//----- nvinfo : EIATTR_SPARSE_MMA_MASK
	.align		4
.L_167:
        /*0088*/ 	.byte	0x03, 0x50
        /*008a*/ 	.short	0x0000


	//----- nvinfo : EIATTR_MAXREG_COUNT
	.align		4
        /*008c*/ 	.byte	0x03, 0x1b
        /*008e*/ 	.short	0x00ff


	//----- nvinfo : EIATTR_MERCURY_ISA_VERSION
	.align		4
        /*0090*/ 	.byte	0x03, 0x5f
        /*0092*/ 	.short	0x0101


	//----- nvinfo : EIATTR_VRC_CTA_INIT_COUNT
	.align		4
        /*0094*/ 	.byte	0x02, 0x4a
	.zero		1
	.zero		1


	//----- nvinfo : EIATTR_EXIT_INSTR_OFFSETS
	.align		4
        /*0098*/ 	.byte	0x04, 0x1c
        /*009a*/ 	.short	(.L_169 - .L_168)


	//   ....[0]....
.L_168:
        /*009c*/ 	.word	0x00000180


	//   ....[1]....
        /*00a0*/ 	.word	0x00001b30


	//----- nvinfo : EIATTR_CBANK_PARAM_SIZE
	.align		4
.L_169:
        /*00a4*/ 	.byte	0x03, 0x19
        /*00a6*/ 	.short	0x0040


	//----- nvinfo : EIATTR_PARAM_CBANK
	.align		4
        /*00a8*/ 	.byte	0x04, 0x0a
        /*00aa*/ 	.short	(.L_171 - .L_170)
	.align		4
.L_170:
        /*00ac*/ 	.word	index@(.nv.constant0._Z9dwt_depthPfS_S_S_mmmm)
        /*00b0*/ 	.short	0x0380
        /*00b2*/ 	.short	0x0040


	//----- nvinfo : EIATTR_SW_WAR
	.align		4
.L_171:
        /*00b4*/ 	.byte	0x04, 0x36
        /*00b6*/ 	.short	(.L_173 - .L_172)
.L_172:
        /*00b8*/ 	.word	0x00000008
.L_173:


//--------------------- .nv.info._Z7dwt_rowPfS_S_S_mmmm --------------------------
	.section	.nv.info._Z7dwt_rowPfS_S_S_mmmm,"",@"SHT_CUDA_INFO"
	.sectionflags	@""
	.align	4


	//----- nvinfo : EIATTR_CUDA_API_VERSION
	.align		4
        /*0000*/ 	.byte	0x04, 0x37
        /*0002*/ 	.short	(.L_175 - .L_174)
.L_174:
        /*0004*/ 	.word	0x00000082


	//----- nvinfo : EIATTR_KPARAM_INFO
	.align		4
.L_175:
        /*0008*/ 	.byte	0x04, 0x17
        /*000a*/ 	.short	(.L_177 - .L_176)
.L_176:
        /*000c*/ 	.word	0x00000000
        /*0010*/ 	.short	0x0007
        /*0012*/ 	.short	0x0038
        /*0014*/ 	.byte	0x00, 0xf0, 0x21, 0x00


	//----- nvinfo : EIATTR_KPARAM_INFO
	.align		4
.L_177:
        /*0018*/ 	.byte	0x04, 0x17
        /*001a*/ 	.short	(.L_179 - .L_178)
.L_178:
        /*001c*/ 	.word	0x00000000
        /*0020*/ 	.short	0x0006
        /*0022*/ 	.short	0x0030
        /*0024*/ 	.byte	0x00, 0xf0, 0x21, 0x00


	//----- nvinfo : EIATTR_KPARAM_INFO
	.align		4
.L_179:
        /*0028*/ 	.byte	0x04, 0x17
        /*002a*/ 	.short	(.L_181 - .L_180)
.L_180:
        /*002c*/ 	.word	0x00000000
        /*0030*/ 	.short	0x0005
        /*0032*/ 	.short	0x0028
        /*0034*/ 	.byte	0x00, 0xf0, 0x21, 0x00


	//----- nvinfo : EIATTR_KPARAM_INFO
	.align		4
.L_181:
        /*0038*/ 	.byte	0x04, 0x17
        /*003a*/ 	.short	(.L_183 - .L_182)
.L_182:
        /*003c*/ 	.word	0x00000000
        /*0040*/ 	.short	0x0004
        /*0042*/ 	.short	0x0020
        /*0044*/ 	.byte	0x00, 0xf0, 0x21, 0x00


	//----- nvinfo : EIATTR_KPARAM_INFO
	.align		4
.L_183:
        /*0048*/ 	.byte	0x04, 0x17
        /*004a*/ 	.short	(.L_185 - .L_184)
.L_184:
        /*004c*/ 	.word	0x00000000
        /*0050*/ 	.short	0x0003
        /*0052*/ 	.short	0x0018
        /*0054*/ 	.byte	0x00, 0xf5, 0x21, 0x00


	//----- nvinfo : EIATTR_KPARAM_INFO
	.align		4
.L_185:
        /*0058*/ 	.byte	0x04, 0x17
        /*005a*/ 	.short	(.L_187 - .L_186)
.L_186:
        /*005c*/ 	.word	0x00000000
        /*0060*/ 	.short	0x0002
        /*0062*/ 	.short	0x0010
        /*0064*/ 	.byte	0x00, 0xf5, 0x21, 0x00


	//----- nvinfo : EIATTR_KPARAM_INFO
	.align		4
.L_187:
        /*0068*/ 	.byte	0x04, 0x17
        /*006a*/ 	.short	(.L_189 - .L_188)
.L_188:
        /*006c*/ 	.word	0x00000000
        /*0070*/ 	.short	0x0001
        /*0072*/ 	.short	0x0008
        /*0074*/ 	.byte	0x00, 0xf5, 0x21, 0x00


	//----- nvinfo : EIATTR_KPARAM_INFO
	.align		4
.L_189:
        /*0078*/ 	.byte	0x04, 0x17
        /*007a*/ 	.short	(.L_191 - .L_190)
.L_190:
        /*007c*/ 	.word	0x00000000
        /*0080*/ 	.short	0x0000
        /*0082*/ 	.short	0x0000
        /*0084*/ 	.byte	0x00, 0xf5, 0x21, 0x00


	//----- nvinfo : EIATTR_SPARSE_MMA_MASK
	.align		4
.L_191:
        /*0088*/ 	.byte	0x03, 0x50
        /*008a*/ 	.short	0x0000


	//----- nvinfo : EIATTR_MAXREG_COUNT
	.align		4
        /*008c*/ 	.byte	0x03, 0x1b
        /*008e*/ 	.short	0x00ff


	//----- nvinfo : EIATTR_MERCURY_ISA_VERSION
	.align		4
        /*0090*/ 	.byte	0x03, 0x5f
        /*0092*/ 	.short	0x0101


	//----- nvinfo : EIATTR_VRC_CTA_INIT_COUNT
	.align		4
        /*0094*/ 	.byte	0x02, 0x4a
	.zero		1
	.zero		1


	//----- nvinfo : EIATTR_EXIT_INSTR_OFFSETS
	.align		4
        /*0098*/ 	.byte	0x04, 0x1c
        /*009a*/ 	.short	(.L_193 - .L_192)


	//   ....[0]....
.L_192:
        /*009c*/ 	.word	0x00000180


	//   ....[1]....
        /*00a0*/ 	.word	0x000012a0


	//----- nvinfo : EIATTR_CBANK_PARAM_SIZE
	.align		4
.L_193:
        /*00a4*/ 	.byte	0x03, 0x19
        /*00a6*/ 	.short	0x0040


	//----- nvinfo : EIATTR_PARAM_CBANK
	.align		4
        /*00a8*/ 	.byte	0x04, 0x0a
        /*00aa*/ 	.short	(.L_195 - .L_194)
	.align		4
.L_194:
        /*00ac*/ 	.word	index@(.nv.constant0._Z7dwt_rowPfS_S_S_mmmm)
        /*00b0*/ 	.short	0x0380
        /*00b2*/ 	.short	0x0040


	//----- nvinfo : EIATTR_SW_WAR
	.align		4
.L_195:
        /*00b4*/ 	.byte	0x04, 0x36
        /*00b6*/ 	.short	(.L_197 - .L_196)
.L_196:
        /*00b8*/ 	.word	0x00000008
.L_197:


//--------------------- .nv.info._Z7dwt_colPfS_S_S_mmmm --------------------------
	.section	.nv.info._Z7dwt_colPfS_S_S_mmmm,"",@"SHT_CUDA_INFO"
	.sectionflags	@""
	.align	4


	//----- nvinfo : EIATTR_CUDA_API_VERSION
	.align		4
        /*0000*/ 	.byte	0x04, 0x37
        /*0002*/ 	.short	(.L_199 - .L_198)
.L_198:
        /*0004*/ 	.word	0x00000082


	//----- nvinfo : EIATTR_KPARAM_INFO
	.align		4
.L_199:
        /*0008*/ 	.byte	0x04, 0x17
        /*000a*/ 	.short	(.L_201 - .L_200)
.L_200:
        /*000c*/ 	.word	0x00000000
        /*0010*/ 	.short	0x0007
        /*0012*/ 	.short	0x0038
        /*0014*/ 	.byte	0x00, 0xf0, 0x21, 0x00


	//----- nvinfo : EIATTR_KPARAM_INFO
	.align		4
.L_201:
        /*0018*/ 	.byte	0x04, 0x17
        /*001a*/ 	.short	(.L_203 - .L_202)
.L_202:
        /*001c*/ 	.word	0x00000000
        /*0020*/ 	.short	0x0006
        /*0022*/ 	.short	0x0030
        /*0024*/ 	.byte	0x00, 0xf0, 0x21, 0x00


	//----- nvinfo : EIATTR_KPARAM_INFO
	.align		4
.L_203:
        /*0028*/ 	.byte	0x04, 0x17
        /*002a*/ 	.short	(.L_205 - .L_204)
.L_204:
        /*002c*/ 	.word	0x00000000
        /*0030*/ 	.short	0x0005
        /*0032*/ 	.short	0x0028
        /*0034*/ 	.byte	0x00, 0xf0, 0x21, 0x00


	//----- nvinfo : EIATTR_KPARAM_INFO
	.align		4
.L_205:
        /*0038*/ 	.byte	0x04, 0x17
        /*003a*/ 	.short	(.L_207 - .L_206)
.L_206:
        /*003c*/ 	.word	0x00000000
        /*0040*/ 	.short	0x0004
        /*0042*/ 	.short	0x0020
        /*0044*/ 	.byte	0x00, 0xf0, 0x21, 0x00


	//----- nvinfo : EIATTR_KPARAM_INFO
	.align		4
.L_207:
        /*0048*/ 	.byte	0x04, 0x17
        /*004a*/ 	.short	(.L_209 - .L_208)
.L_208:
        /*004c*/ 	.word	0x00000000
        /*0050*/ 	.short	0x0003
        /*0052*/ 	.short	0x0018
        /*0054*/ 	.byte	0x00, 0xf5, 0x21, 0x00


	//----- nvinfo : EIATTR_KPARAM_INFO
	.align		4
.L_209:
        /*0058*/ 	.byte	0x04, 0x17
        /*005a*/ 	.short	(.L_211 - .L_210)
.L_210:
        /*005c*/ 	.word	0x00000000
        /*0060*/ 	.short	0x0002
        /*0062*/ 	.short	0x0010
        /*0064*/ 	.byte	0x00, 0xf5, 0x21, 0x00


	//----- nvinfo : EIATTR_KPARAM_INFO
	.align		4
.L_211:
        /*0068*/ 	.byte	0x04, 0x17
        /*006a*/ 	.short	(.L_213 - .L_212)
.L_212:
        /*006c*/ 	.word	0x00000000
        /*0070*/ 	.short	0x0001
        /*0072*/ 	.short	0x0008
        /*0074*/ 	.byte	0x00, 0xf5, 0x21, 0x00


	//----- nvinfo : EIATTR_KPARAM_INFO
	.align		4
.L_213:
        /*0078*/ 	.byte	0x04, 0x17
        /*007a*/ 	.short	(.L_215 - .L_214)
.L_214:
        /*007c*/ 	.word	0x00000000
        /*0080*/ 	.short	0x0000
        /*0082*/ 	.short	0x0000
        /*0084*/ 	.byte	0x00, 0xf5, 0x21, 0x00


	//----- nvinfo : EIATTR_SPARSE_MMA_MASK
	.align		4
.L_215:
        /*0088*/ 	.byte	0x03, 0x50
        /*008a*/ 	.short	0x0000


	//----- nvinfo : EIATTR_MAXREG_COUNT
	.align		4
        /*008c*/ 	.byte	0x03, 0x1b
        /*008e*/ 	.short	0x00ff


	//----- nvinfo : EIATTR_MERCURY_ISA_VERSION
	.align		4
        /*0090*/ 	.byte	0x03, 0x5f
        /*0092*/ 	.short	0x0101


	//----- nvinfo : EIATTR_VRC_CTA_INIT_COUNT
	.align		4
        /*0094*/ 	.byte	0x02, 0x4a
	.zero		1
	.zero		1


	//----- nvinfo : EIATTR_EXIT_INSTR_OFFSETS
	.align		4
        /*0098*/ 	.byte	0x04, 0x1c
        /*009a*/ 	.short	(.L_217 - .L_216)


	//   ....[0]....
.L_216:
        /*009c*/ 	.word	0x00000180


	//   ....[1]....
        /*00a0*/ 	.word	0x00000f10


	//----- nvinfo : EIATTR_CBANK_PARAM_SIZE
	.align		4
.L_217:
        /*00a4*/ 	.byte	0x03, 0x19
        /*00a6*/ 	.short	0x0040


	//----- nvinfo : EIATTR_PARAM_CBANK
	.align		4
        /*00a8*/ 	.byte	0x04, 0x0a
        /*00aa*/ 	.short	(.L_219 - .L_218)
	.align		4
.L_218:
        /*00ac*/ 	.word	index@(.nv.constant0._Z7dwt_colPfS_S_S_mmmm)
        /*00b0*/ 	.short	0x0380
        /*00b2*/ 	.short	0x0040


	//----- nvinfo : EIATTR_SW_WAR
	.align		4
.L_219:
        /*00b4*/ 	.byte	0x04, 0x36
        /*00b6*/ 	.short	(.L_221 - .L_220)
.L_220:
        /*00b8*/ 	.word	0x00000008
.L_221:


//--------------------- .nv.callgraph             --------------------------
	.section	.nv.callgraph,"",@"SHT_CUDA_CALLGRAPH"
	.align	4
	.sectionentsize	8
	.align		4
        /*0000*/ 	.word	0x00000000
	.align		4
        /*0004*/ 	.word	0xffffffff
	.align		4
        /*0008*/ 	.word	0x00000000
	.align		4
        /*000c*/ 	.word	0xfffffffe
	.align		4
        /*0010*/ 	.word	0x00000000
	.align		4
        /*0014*/ 	.word	0xfffffffd
	.align		4
        /*0018*/ 	.word	0x00000000
	.align		4
        /*001c*/ 	.word	0xfffffffc


//--------------------- .text._Z10map_kernelPfS_mmmmmm --------------------------
	.section	.text._Z10map_kernelPfS_mmmmmm,"ax",@progbits
	.align	128
        .global         _Z10map_kernelPfS_mmmmmm
        .type           _Z10map_kernelPfS_mmmmmm,@function
        .size           _Z10map_kernelPfS_mmmmmm,(.L_x_150 - _Z10map_kernelPfS_mmmmmm)
        .other          _Z10map_kernelPfS_mmmmmm,@"STO_CUDA_ENTRY STV_DEFAULT"
_Z10map_kernelPfS_mmmmmm:
.text._Z10map_kernelPfS_mmmmmm:
[----:B------:R-:W-:Y:S01]  /*0000*/  LDC R1, c[0x0][0x37c] ;  /* 0x0000df00ff017b82 */ /* 0x000fe20000000800 */
[----:B------:R-:W0:Y:S07]  /*0010*/  S2R R3, SR_TID.Y ;  /* 0x0000000000037919 */ /* 0x000e2e0000002200 */
[----:B------:R-:W1:Y:S01]  /*0020*/  LDC R11, c[0x0][0x368] ;  /* 0x0000da00ff0b7b82 */ /* 0x000e620000000800 */
[----:B------:R-:W2:Y:S01]  /*0030*/  LDCU.128 UR8, c[0x0][0x390] ;  /* 0x00007200ff0877ac */ /* 0x000ea20008000c00 */
[----:B------:R-:W1:Y:S01]  /*0040*/  S2R R0, SR_TID.Z ;  /* 0x0000000000007919 */ /* 0x000e620000002300 */
[----:B------:R-:W3:Y:S01]  /*0050*/  LDCU.64 UR12, c[0x0][0x3a0] ;  /* 0x00007400ff0c77ac */ /* 0x000ee20008000a00 */
[----:B------:R-:W4:Y:S04]  /*0060*/  S2R R9, SR_TID.X ;  /* 0x0000000000097919 */ /* 0x000f280000002100 */
[----:B------:R-:W0:Y:S08]  /*0070*/  S2UR UR5, SR_CTAID.Y ;  /* 0x00000000000579c3 */ /* 0x000e300000002600 */
[----:B------:R-:W0:Y:S08]  /*0080*/  LDC R2, c[0x0][0x364] ;  /* 0x0000d900ff027b82 */ /* 0x000e300000000800 */
[----:B------:R-:W1:Y:S08]  /*0090*/  S2UR UR4, SR_CTAID.Z ;  /* 0x00000000000479c3 */ /* 0x000e700000002700 */
[----:B------:R-:W4:Y:S08]  /*00a0*/  S2UR UR6, SR_CTAID.X ;  /* 0x00000000000679c3 */ /* 0x000f300000002500 */
[----:B------:R-:W4:Y:S01]  /*00b0*/  LDC R8, c[0x0][0x360] ;  /* 0x0000d800ff087b82 */ /* 0x000f220000000800 */
[----:B0-----:R-:W-:-:S05]  /*00c0*/  IMAD R2, R2, UR5, R3 ;  /* 0x0000000502027c24 */ /* 0x001fca000f8e0203 */
[----:B--2---:R-:W-:Y:S01]  /*00d0*/  ISETP.GE.U32.AND P2, PT, R2, UR10, PT ;  /* 0x0000000a02007c0c */ /* 0x004fe2000bf46070 */
[----:B-1----:R-:W-:-:S03]  /*00e0*/  IMAD R11, R11, UR4, R0 ;  /* 0x000000040b0b7c24 */ /* 0x002fc6000f8e0200 */
[----:B------:R-:W-:Y:S02]  /*00f0*/  ISETP.GE.U32.AND.EX P2, PT, RZ, UR11, PT, P2 ;  /* 0x0000000bff007c0c */ /* 0x000fe4000bf46120 */
[----:B------:R-:W-:-:S04]  /*0100*/  ISETP.GE.U32.AND P1, PT, R11, UR8, PT ;  /* 0x000000080b007c0c */ /* 0x000fc8000bf26070 */
[----:B------:R-:W-:Y:S01]  /*0110*/  ISETP.GE.U32.OR.EX P1, PT, RZ, UR9, P2, P1 ;  /* 0x00000009ff007c0c */ /* 0x000fe20009726510 */
[----:B----4-:R-:W-:-:S05]  /*0120*/  IMAD R8, R8, UR6, R9 ;  /* 0x0000000608087c24 */ /* 0x010fca000f8e0209 */
[----:B---3--:R-:W-:-:S04]  /*0130*/  ISETP.GE.U32.AND P0, PT, R8, UR12, PT ;  /* 0x0000000c08007c0c */ /* 0x008fc8000bf06070 */
[----:B------:R-:W-:-:S13]  /*0140*/  ISETP.GE.U32.OR.EX P0, PT, RZ, UR13, P1, P0 ;  /* 0x0000000dff007c0c */ /* 0x000fda0008f06500 */
[----:B------:R-:W-:Y:S05]  /*0150*/  @P0 EXIT ;  /* 0x000000000000094d */ /* 0x000fea0003800000 */
[----:B------:R-:W-:Y:S01]  /*0160*/  HFMA2 R3, -RZ, RZ, 0, 0 ;  /* 0x00000000ff037431 */ /* 0x000fe200000001ff */
[----:B------:R-:W0:Y:S01]  /*0170*/  LDCU.128 UR16, c[0x0][0x380] ;  /* 0x00007000ff1077ac */ /* 0x000e220008000c00 */
[----:B------:R-:W-:Y:S01]  /*0180*/  MOV R9, RZ ;  /* 0x000000ff00097202 */ /* 0x000fe20000000f00 */
[----:B------:R-:W1:Y:S01]  /*0190*/  LDCU.64 UR4, c[0x0][0x358] ;  /* 0x00006b00ff0477ac */ /* 0x000e620008000a00 */
[----:B------:R-:W2:Y:S01]  /*01a0*/  LDCU.128 UR20, c[0x0][0x3b0] ;  /* 0x00007600ff1477ac */ /* 0x000ea20008000c00 */
[----:B------:R-:W-:-:S04]  /*01b0*/  IMAD.WIDE.U32 R4, R11, UR10, R2 ;  /* 0x0000000a0b047c25 */ /* 0x000fc8000f8e0002 */
[----:B------:R-:W-:Y:S02]  /*01c0*/  IMAD R0, R11, UR11, R5 ;  /* 0x0000000b0b007c24 */ /* 0x000fe4000f8e0205 */
[----:B------:R-:W-:-:S04]  /*01d0*/  IMAD.WIDE.U32 R6, R4, UR12, R8 ;  /* 0x0000000c04067c25 */ /* 0x000fc8000f8e0008 */
[----:B------:R-:W-:-:S04]  /*01e0*/  IMAD R5, R0, UR12, RZ ;  /* 0x0000000c00057c24 */ /* 0x000fc8000f8e02ff */
[----:B------:R-:W-:Y:S01]  /*01f0*/  IMAD R5, R4, UR13, R5 ;  /* 0x0000000d04057c24 */ /* 0x000fe2000f8e0205 */
[----:B0-----:R-:W-:-:S04]  /*0200*/  LEA R4, P0, R6, UR16, 0x2 ;  /* 0x0000001006047c11 */ /* 0x001fc8000f8010ff */
[----:B------:R-:W-:-:S04]  /*0210*/  IADD3 R5, PT, PT, R7, R5, RZ ;  /* 0x0000000507057210 */ /* 0x000fc80007ffe0ff */
[----:B------:R-:W-:-:S06]  /*0220*/  LEA.HI.X R5, R6, UR17, R5, 0x2, P0 ;  /* 0x0000001106057c11 */ /* 0x000fcc00080f1405 */
[----:B-1----:R-:W3:Y:S01]  /*0230*/  LDG.E R5, desc[UR4][R4.64] ;  /* 0x0000000404057981 */ /* 0x002ee2000c1e1900 */
[----:B--2---:R-:W-:-:S04]  /*0240*/  IMAD.WIDE.U32 R2, R11, UR20, R2 ;  /* 0x000000140b027c25 */ /* 0x004fc8000f8e0002 */
[----:B------:R-:W-:Y:S02]  /*0250*/  IMAD R11, R11, UR21, R3 ;  /* 0x000000150b0b7c24 */ /* 0x000fe4000f8e0203 */
[----:B------:R-:W-:-:S04]  /*0260*/  IMAD.WIDE.U32 R8, R2, UR22, R8 ;  /* 0x0000001602087c25 */ /* 0x000fc8000f8e0008 */
[----:B------:R-:W-:-:S04]  /*0270*/  IMAD R11, R11, UR22, RZ ;  /* 0x000000160b0b7c24 */ /* 0x000fc8000f8e02ff */
[----:B------:R-:W-:Y:S01]  /*0280*/  IMAD R3, R2, UR23, R11 ;  /* 0x0000001702037c24 */ /* 0x000fe2000f8e020b */
[----:B------:R-:W-:-:S04]  /*0290*/  LEA R2, P0, R8, UR18, 0x2 ;  /* 0x0000001208027c11 */ /* 0x000fc8000f8010ff */
[----:B------:R-:W-:-:S04]  /*02a0*/  IADD3 R3, PT, PT, R9, R3, RZ ;  /* 0x0000000309037210 */ /* 0x000fc80007ffe0ff */
[----:B------:R-:W-:-:S05]  /*02b0*/  LEA.HI.X R3, R8, UR19, R3, 0x2, P0 ;  /* 0x0000001308037c11 */ /* 0x000fca00080f1403 */
[----:B---3--:R-:W-:Y:S01]  /*02c0*/  STG.E desc[UR4][R2.64], R5 ;  /* 0x0000000502007986 */ /* 0x008fe2000c101904 */
[----:B------:R-:W-:Y:S05]  /*02d0*/  EXIT ;  /* 0x000000000000794d */ /* 0x000fea0003800000 */
.L_x_0:
[----:B------:R-:W-:-:S00]  /*02e0*/  BRA `(.L_x_0) ;  /* 0xfffffffc00fc7947 */ /* 0x000fc0000383ffff */
[----:B------:R-:W-:-:S00]  /*02f0*/  NOP ;  /* 0x0000000000007918 */ /* 0x000fc00000000000 */
        /* <DEDUP_REMOVED lines=8> */
.L_x_150:


//--------------------- .text._Z12depth_kernelPfS_PKfS1_mmmm --------------------------
	.section	.text._Z12depth_kernelPfS_PKfS1_mmmm,"ax",@progbits
	.align	128
        .global         _Z12depth_kernelPfS_PKfS1_mmmm
        .type           _Z12depth_kernelPfS_PKfS1_mmmm,@function
        .size           _Z12depth_kernelPfS_PKfS1_mmmm,(.L_x_147 - _Z12depth_kernelPfS_PKfS1_mmmm)
        .other          _Z12depth_kernelPfS_PKfS1_mmmm,@"STO_CUDA_ENTRY STV_DEFAULT"
_Z12depth_kernelPfS_PKfS1_mmmm:
.text._Z12depth_kernelPfS_PKfS1_mmmm:
[----:B------:R-:W-:Y:S01]  /*0000*/  LDC R1, c[0x0][0x37c] ;  /* 0x0000df00ff017b82 */ /* 0x000fe20000000800 */
[----:B------:R-:W0:Y:S01]  /*0010*/  S2R R7, SR_TID.X ;  /* 0x0000000000077919 */ /* 0x000e220000002100 */
[----:B------:R-:W0:Y:S06]  /*0020*/  LDCU.64 UR20, c[0x0][0x3a0] ;  /* 0x00007400ff1477ac */ /* 0x000e2c0008000a00 */
[----:B------:R-:W1:Y:S01]  /*0030*/  LDC.64 R2, c[0x0][0x390] ;  /* 0x0000e400ff027b82 */ /* 0x000e620000000a00 */
[----:B------:R-:W2:Y:S07]  /*0040*/  LDCU.64 UR18, c[0x0][0x358] ;  /* 0x00006b00ff1277ac */ /* 0x000eae0008000a00 */
[----:B------:R-:W3:Y:S01]  /*0050*/  LDC.64 R8, c[0x0][0x398] ;  /* 0x0000e600ff087b82 */ /* 0x000ee20000000a00 */
[----:B------:R-:W4:Y:S01]  /*0060*/  S2R R11, SR_TID.Y ;  /* 0x00000000000b7919 */ /* 0x000f220000002200 */
[----:B------:R-:W5:Y:S01]  /*0070*/  LDCU.128 UR8, c[0x0][0x3b0] ;  /* 0x00007600ff0877ac */ /* 0x000f620008000c00 */
[----:B------:R-:W5:Y:S01]  /*0080*/  LDCU.64 UR6, c[0x0][0x3a8] ;  /* 0x00007500ff0677ac */ /* 0x000f620008000a00 */
[----:B0-----:R-:W-:-:S04]  /*0090*/  ISETP.GE.U32.AND P0, PT, R7, UR20, PT ;  /* 0x0000001407007c0c */ /* 0x001fc8000bf06070 */
[----:B------:R-:W-:-:S13]  /*00a0*/  ISETP.GE.U32.AND.EX P0, PT, RZ, UR21, PT, P0 ;  /* 0x00000015ff007c0c */ /* 0x000fda000bf06100 */
[----:B------:R-:W-:Y:S02]  /*00b0*/  @!P0 SHF.L.U32 R5, R7, 0x2, RZ ;  /* 0x0000000207058819 */ /* 0x000fe400000006ff */
[----:B------:R-:W-:Y:S02]  /*00c0*/  @!P0 SHF.R.U32.HI R0, RZ, 0x1e, R7 ;  /* 0x0000001eff008819 */ /* 0x000fe40000011607 */
[C---:B-1----:R-:W-:Y:S02]  /*00d0*/  @!P0 IADD3 R2, P1, PT, R5.reuse, R2, RZ ;  /* 0x0000000205028210 */ /* 0x042fe40007f3e0ff */
[----:B---3--:R-:W-:-:S03]  /*00e0*/  @!P0 IADD3 R4, P2, PT, R5, R8, RZ ;  /* 0x0000000805048210 */ /* 0x008fc60007f5e0ff */
[C---:B------:R-:W-:Y:S01]  /*00f0*/  @!P0 IMAD.X R3, R0.reuse, 0x1, R3, P1 ;  /* 0x0000000100038824 */ /* 0x040fe200008e0603 */
[----:B------:R-:W-:-:S04]  /*0100*/  @!P0 IADD3.X R5, PT, PT, R0, R9, RZ, P2, !PT ;  /* 0x0000000900058210 */ /* 0x000fc800017fe4ff */
[----:B--2---:R-:W2:Y:S04]  /*0110*/  @!P0 LDG.E R2, desc[UR18][R2.64] ;  /* 0x0000001202028981 */ /* 0x004ea8000c1e1900 */
[----:B------:R0:W3:Y:S01]  /*0120*/  @!P0 LDG.E R0, desc[UR18][R4.64] ;  /* 0x0000001204008981 */ /* 0x0000e2000c1e1900 */
[----:B------:R-:W1:Y:S01]  /*0130*/  LDC R8, c[0x0][0x368] ;  /* 0x0000da00ff087b82 */ /* 0x000e620000000800 */
[----:B-----5:R-:W-:Y:S01]  /*0140*/  USHF.R.U32.HI UR16, URZ, 0x1, UR7 ;  /* 0x00000001ff107899 */ /* 0x020fe20008011607 */
[----:B------:R-:W1:Y:S01]  /*0150*/  S2R R9, SR_TID.Z ;  /* 0x0000000000097919 */ /* 0x000e620000002300 */
[----:B------:R-:W-:-:S05]  /*0160*/  USHF.R.U64 UR15, UR6, 0x1, UR7 ;  /* 0x00000001060f7899 */ /* 0x000fca0008001207 */
[----:B------:R-:W4:Y:S01]  /*0170*/  S2UR UR12, SR_CTAID.Y ;  /* 0x00000000000c79c3 */ /* 0x000f220000002600 */
[----:B0-----:R-:W-:-:S07]  /*0180*/  IMAD.U32 R5, RZ, RZ, UR16 ;  /* 0x00000010ff057e24 */ /* 0x001fce000f8e00ff */
[----:B------:R-:W4:Y:S08]  /*0190*/  LDC R6, c[0x0][0x364] ;  /* 0x0000d900ff067b82 */ /* 0x000f300000000800 */
[----:B------:R-:W1:Y:S08]  /*01a0*/  S2UR UR4, SR_CTAID.Z ;  /* 0x00000000000479c3 */ /* 0x000e700000002700 */
[----:B------:R-:W0:Y:S08]  /*01b0*/  S2UR UR13, SR_CTAID.X ;  /* 0x00000000000d79c3 */ /* 0x000e300000002500 */
[----:B------:R-:W0:Y:S01]  /*01c0*/  LDC R10, c[0x0][0x360] ;  /* 0x0000d800ff0a7b82 */ /* 0x000e220000000800 */
[----:B----4-:R-:W-:-:S05]  /*01d0*/  IMAD R6, R6, UR12, R11 ;  /* 0x0000000c06067c24 */ /* 0x010fca000f8e020b */
[----:B------:R-:W-:Y:S02]  /*01e0*/  ISETP.GE.U32.AND P3, PT, R6, UR10, PT ;  /* 0x0000000a06007c0c */ /* 0x000fe4000bf66070 */
[----:B------:R-:W4:Y:S01]  /*01f0*/  S2UR UR5, SR_CgaCtaId ;  /* 0x00000000000579c3 */ /* 0x000f220000008800 */
[----:B-1----:R-:W-:Y:S01]  /*0200*/  IMAD R4, R8, UR4, R9 ;  /* 0x0000000408047c24 */ /* 0x002fe2000f8e0209 */
[----:B------:R-:W-:Y:S01]  /*0210*/  UMOV UR4, 0x400 ;  /* 0x0000040000047882 */ /* 0x000fe20000000000 */
[----:B------:R-:W-:-:S03]  /*0220*/  ISETP.GE.U32.AND.EX P3, PT, RZ, UR11, PT, P3 ;  /* 0x0000000bff007c0c */ /* 0x000fc6000bf66130 */
[----:B------:R-:W-:-:S04]  /*0230*/  ISETP.GE.U32.AND P2, PT, R4, UR8, PT ;  /* 0x0000000804007c0c */ /* 0x000fc8000bf46070 */
[----:B------:R-:W-:Y:S01]  /*0240*/  ISETP.GE.U32.OR.EX P2, PT, RZ, UR9, P3, P2 ;  /* 0x00000009ff007c0c */ /* 0x000fe20009f46520 */
[----:B0-----:R-:W-:-:S05]  /*0250*/  IMAD R3, R10, UR13, R7 ;  /* 0x0000000d0a037c24 */ /* 0x001fca000f8e0207 */
[----:B------:R-:W-:Y:S01]  /*0260*/  ISETP.GE.U32.AND P1, PT, R3, UR15, PT ;  /* 0x0000000f03007c0c */ /* 0x000fe2000bf26070 */
[----:B----4-:R-:W-:-:S03]  /*0270*/  ULEA UR4, UR5, UR4, 0x18 ;  /* 0x0000000405047291 */ /* 0x010fc6000f8ec0ff */
[----:B------:R-:W-:Y:S01]  /*0280*/  ISETP.LE.U32.OR.EX P1, PT, R5, RZ, P2, P1 ;  /* 0x000000ff0500720c */ /* 0x000fe20001723510 */
[----:B------:R-:W-:Y:S02]  /*0290*/  ULEA UR17, UR20, UR4, 0x2 ;  /* 0x0000000414117291 */ /* 0x000fe4000f8e10ff */
[----:B------:R-:W-:Y:S01]  /*02a0*/  @!P0 LEA R5, R7, UR4, 0x2 ;  /* 0x0000000407058c11 */ /* 0x000fe2000f8e10ff */
[----:B------:R-:W-:-:S03]  /*02b0*/  UMOV UR12, UR4 ;  /* 0x00000004000c7c82 */ /* 0x000fc60008000000 */
[----:B------:R-:W-:Y:S01]  /*02c0*/  @!P0 LEA R7, R7, UR17, 0x2 ;  /* 0x0000001107078c11 */ /* 0x000fe2000f8e10ff */
[----:B--2---:R0:W-:Y:S04]  /*02d0*/  @!P0 STS [R5], R2 ;  /* 0x0000000205008388 */ /* 0x0041e80000000800 */
[----:B---3--:R0:W-:Y:S01]  /*02e0*/  @!P0 STS [R7], R0 ;  /* 0x0000000007008388 */ /* 0x0081e20000000800 */
[----:B------:R-:W-:Y:S06]  /*02f0*/  BAR.SYNC.DEFER_BLOCKING 0x0 ;  /* 0x0000000000007b1d */ /* 0x000fec0000010000 */
[----:B------:R-:W-:Y:S05]  /*0300*/  @P1 EXIT ;  /* 0x000000000000194d */ /* 0x000fea0003800000 */
[----:B------:R-:W-:Y:S01]  /*0310*/  UISETP.NE.U32.AND UP0, UPT, UR20, URZ, UPT ;  /* 0x000000ff1400728c */ /* 0x000fe2000bf05070 */
[----:B0-----:R-:W-:Y:S02]  /*0320*/  HFMA2 R5, -RZ, RZ, 0, 0 ;  /* 0x00000000ff057431 */ /* 0x001fe400000001ff */
[----:B------:R-:W-:Y:S01]  /*0330*/  IMAD.MOV.U32 R7, RZ, RZ, RZ ;  /* 0x000000ffff077224 */ /* 0x000fe200078e00ff */
[----:B------:R-:W-:-:S09]  /*0340*/  UISETP.NE.AND.EX UP0, UPT, UR21, URZ, UPT, UP0 ;  /* 0x000000ff1500728c */ /* 0x000fd2000bf05300 */
[----:B------:R-:W-:Y:S05]  /*0350*/  BRA.U !UP0, `(.L_x_1) ;  /* 0x0000001908687547 */ /* 0x000fea000b800000 */
[----:B------:R-:W-:Y:S01]  /*0360*/  UISETP.GE.U32.AND UP0, UPT, UR20, 0x4, UPT ;  /* 0x000000041400788c */ /* 0x000fe2000bf06070 */
[----:B------:R-:W-:Y:S01]  /*0370*/  MOV R7, RZ ;  /* 0x000000ff00077202 */ /* 0x000fe20000000f00 */
[----:B------:R-:W-:Y:S01]  /*0380*/  IMAD.MOV.U32 R5, RZ, RZ, RZ ;  /* 0x000000ffff057224 */ /* 0x000fe200078e00ff */
[----:B------:R-:W0:Y:S01]  /*0390*/  LDCU.64 UR6, c[0x0][0x3a8] ;  /* 0x00007500ff0677ac */ /* 0x000e220008000a00 */
[----:B------:R-:W-:Y:S02]  /*03a0*/  UISETP.GE.U32.AND.EX UP0, UPT, UR21, URZ, UPT, UP0 ;  /* 0x000000ff1500728c */ /* 0x000fe4000bf06100 */
[----:B------:R-:W-:Y:S01]  /*03b0*/  ULOP3.LUT UR22, UR20, 0x3, URZ, 0xc0, !UPT ;  /* 0x0000000314167892 */ /* 0x000fe2000f8ec0ff */
[----:B------:R-:W-:Y:S01]  /*03c0*/  UMOV UR4, URZ ;  /* 0x000000ff00047c82 */ /* 0x000fe20008000000 */
[----:B------:R-:W-:-:S05]  /*03d0*/  UMOV UR5, URZ ;  /* 0x000000ff00057c82 */ /* 0x000fca0008000000 */
[----:B------:R-:W-:Y:S05]  /*03e0*/  BRA.U !UP0, `(.L_x_2) ;  /* 0x0000000d08647547 */ /* 0x000fea000b800000 */
[----:B------:R-:W1:Y:S01]  /*03f0*/  LDCU UR5, c[0x0][0x3a4] ;  /* 0x00007480ff0577ac */ /* 0x000e620008000800 */
[----:B------:R-:W-:Y:S01]  /*0400*/  SHF.L.U32 R2, R3, 0x1, RZ ;  /* 0x0000000103027819 */ /* 0x000fe200000006ff */
[----:B------:R-:W-:Y:S01]  /*0410*/  IMAD.MOV.U32 R7, RZ, RZ, RZ ;  /* 0x000000ffff077224 */ /* 0x000fe200078e00ff */
[----:B------:R-:W-:Y:S01]  /*0420*/  SHF.R.U32.HI R0, RZ, 0x1f, R3 ;  /* 0x0000001fff007819 */ /* 0x000fe20000011603 */
[----:B------:R-:W-:Y:S01]  /*0430*/  ULOP3.LUT UR4, UR20, 0xfffffffc, URZ, 0xc0, !UPT ;  /* 0xfffffffc14047892 */ /* 0x000fe2000f8ec0ff */
[----:B------:R-:W2:Y:S01]  /*0440*/  LDCU UR26, c[0x0][0x3ac] ;  /* 0x00007580ff1a77ac */ /* 0x000ea20008000800 */
[----:B------:R-:W3:Y:S01]  /*0450*/  LDCU UR27, c[0x0][0x3a8] ;  /* 0x00007500ff1b77ac */ /* 0x000ee20008000800 */
[----:B------:R-:W4:Y:S01]  /*0460*/  LDCU UR28, c[0x0][0x3a0] ;  /* 0x00007400ff1c77ac */ /* 0x000f220008000800 */
[----:B------:R-:W0:Y:S01]  /*0470*/  LDCU.64 UR24, c[0x0][0x380] ;  /* 0x00007000ff1877ac */ /* 0x000e220008000a00 */
[----:B------:R-:W0:Y:S02]  /*0480*/  LDCU.128 UR8, c[0x0][0x3b0] ;  /* 0x00007600ff0877ac */ /* 0x000e240008000c00 */
[----:B------:R-:W-:Y:S01]  /*0490*/  UMOV UR13, UR4 ;  /* 0x00000004000d7c82 */ /* 0x000fe20008000000 */
[----:B-1----:R-:W-:-:S05]  /*04a0*/  UMOV UR14, UR5 ;  /* 0x00000005000e7c82 */ /* 0x002fca0008000000 */
.L_x_15:
[----:B--2---:R-:W-:Y:S01]  /*04b0*/  LOP3.LUT R8, R0, UR26, RZ, 0xfc, !PT ;  /* 0x0000001a00087c12 */ /* 0x004fe2000f8efcff */
[----:B------:R-:W-:Y:S03]  /*04c0*/  BSSY.RECONVERGENT B0, `(.L_x_3) ;  /* 0x000001c000007945 */ /* 0x000fe60003800200 */
[----:B------:R-:W-:-:S13]  /*04d0*/  ISETP.NE.U32.AND P0, PT, R8, RZ, PT ;  /* 0x000000ff0800720c */ /* 0x000fda0003f05070 */
[----:B------:R-:W-:Y:S05]  /*04e0*/  @P0 BRA `(.L_x_4) ;  /* 0x00000000004c0947 */ /* 0x000fea0003800000 */
[----:B---3--:R-:W1:Y:S01]  /*04f0*/  I2F.U32.RP R10, UR27 ;  /* 0x0000001b000a7d06 */ /* 0x008e620008209000 */
[----:B------:R-:W-:-:S07]  /*0500*/  ISETP.NE.U32.AND P1, PT, RZ, UR27, PT ;  /* 0x0000001bff007c0c */ /* 0x000fce000bf25070 */
[----:B-1----:R-:W1:Y:S02]  /*0510*/  MUFU.RCP R10, R10 ;  /* 0x0000000a000a7308 */ /* 0x002e640000001000 */
[----:B-1----:R-:W-:-:S06]  /*0520*/  IADD3 R8, PT, PT, R10, 0xffffffe, RZ ;  /* 0x0ffffffe0a087810 */ /* 0x002fcc0007ffe0ff */
[----:B------:R1:W2:Y:S02]  /*0530*/  F2I.FTZ.U32.TRUNC.NTZ R9, R8 ;  /* 0x0000000800097305 */ /* 0x0002a4000021f000 */
[----:B-1----:R-:W-:Y:S02]  /*0540*/  HFMA2 R8, -RZ, RZ, 0, 0 ;  /* 0x00000000ff087431 */ /* 0x002fe400000001ff */
[----:B--2---:R-:W-:-:S04]  /*0550*/  IMAD.MOV R11, RZ, RZ, -R9 ;  /* 0x000000ffff0b7224 */ /* 0x004fc800078e0a09 */
[----:B------:R-:W-:-:S04]  /*0560*/  IMAD R11, R11, UR27, RZ ;  /* 0x0000001b0b0b7c24 */ /* 0x000fc8000f8e02ff */
[----:B------:R-:W-:Y:S01]  /*0570*/  IMAD.HI.U32 R9, R9, R11, R8 ;  /* 0x0000000b09097227 */ /* 0x000fe200078e0008 */
[----:B------:R-:W-:-:S05]  /*0580*/  MOV R11, RZ ;  /* 0x000000ff000b7202 */ /* 0x000fca0000000f00 */
[----:B------:R-:W-:-:S04]  /*0590*/  IMAD.HI.U32 R9, R9, R2, RZ ;  /* 0x0000000209097227 */ /* 0x000fc800078e00ff */
[----:B------:R-:W-:-:S04]  /*05a0*/  IMAD.MOV R9, RZ, RZ, -R9 ;  /* 0x000000ffff097224 */ /* 0x000fc800078e0a09 */
[----:B------:R-:W-:-:S05]  /*05b0*/  IMAD R10, R9, UR27, R2 ;  /* 0x0000001b090a7c24 */ /* 0x000fca000f8e0202 */
[----:B------:R-:W-:-:S13]  /*05c0*/  ISETP.GE.U32.AND P0, PT, R10, UR27, PT ;  /* 0x0000001b0a007c0c */ /* 0x000fda000bf06070 */
[----:B------:R-:W-:-:S04]  /*05d0*/  @P0 IADD3 R10, PT, PT, R10, -UR27, RZ ;  /* 0x8000001b0a0a0c10 */ /* 0x000fc8000fffe0ff */
[----:B------:R-:W-:-:S13]  /*05e0*/  ISETP.GE.U32.AND P0, PT, R10, UR27, PT ;  /* 0x0000001b0a007c0c */ /* 0x000fda000bf06070 */
[----:B------:R-:W-:Y:S01]  /*05f0*/  @P0 VIADD R10, R10, -UR27 ;  /* 0x8000001b0a0a0c36 */ /* 0x000fe20008000000 */
[----:B------:R-:W-:Y:S01]  /*0600*/  @!P1 LOP3.LUT R10, RZ, UR27, RZ, 0x33, !PT ;  /* 0x0000001bff0a9c12 */ /* 0x000fe2000f8e33ff */
[----:B------:R-:W-:Y:S06]  /*0610*/  BRA `(.L_x_5) ;  /* 0x0000000000187947 */ /* 0x000fec0003800000 */
.L_x_4:
[----:B------:R-:W-:Y:S01]  /*0620*/  IMAD.MOV.U32 R12, RZ, RZ, R2 ;  /* 0x000000ffff0c7224 */ /* 0x000fe200078e0002 */
[----:B------:R-:W-:Y:S02]  /*0630*/  MOV R8, R0 ;  /* 0x0000000000087202 */ /* 0x000fe40000000f00 */
[----:B------:R-:W-:-:S07]  /*0640*/  MOV R14, 0x660 ;  /* 0x00000660000e7802 */ /* 0x000fce0000000f00 */
[----:B0--34-:R-:W-:Y:S05]  /*0650*/  CALL.REL.NOINC `($__internal_0_$__cuda_sm20_rem_u64) ;  /* 0x0000001800187944 */ /* 0x019fea0003c00000 */
[----:B------:R-:W-:Y:S01]  /*0660*/  IMAD.MOV.U32 R10, RZ, RZ, R16 ;  /* 0x000000ffff0a7224 */ /* 0x000fe200078e0010 */
[----:B------:R-:W-:-:S07]  /*0670*/  MOV R11, R17 ;  /* 0x00000011000b7202 */ /* 0x000fce0000000f00 */
.L_x_5:
[----:B0---4-:R-:W-:Y:S05]  /*0680*/  BSYNC.RECONVERGENT B0 ;  /* 0x0000000000007941 */ /* 0x011fea0003800200 */
.L_x_3:
[----:B------:R-:W-:Y:S02]  /*0690*/  HFMA2 R9, -RZ, RZ, 0, 0 ;  /* 0x00000000ff097431 */ /* 0x000fe400000001ff */
[----:B------:R-:W-:Y:S02]  /*06a0*/  IMAD R11, R11, UR8, RZ ;  /* 0x000000080b0b7c24 */ /* 0x000fe4000f8e02ff */
[----:B------:R-:W-:Y:S02]  /*06b0*/  IMAD.MOV.U32 R8, RZ, RZ, R4 ;  /* 0x000000ffff087224 */ /* 0x000fe400078e0004 */
[C---:B------:R-:W-:Y:S02]  /*06c0*/  IMAD R11, R10.reuse, UR9, R11 ;  /* 0x000000090a0b7c24 */ /* 0x040fe4000f8e020b */
[----:B------:R-:W-:Y:S01]  /*06d0*/  IMAD.WIDE.U32 R8, R10, UR8, R8 ;  /* 0x000000080a087c25 */ /* 0x000fe2000f8e0008 */
[----:B------:R-:W-:-:S03]  /*06e0*/  MOV R10, R6 ;  /* 0x00000006000a7202 */ /* 0x000fc60000000f00 */
[----:B------:R-:W-:Y:S02]  /*06f0*/  IMAD.IADD R9, R9, 0x1, R11 ;  /* 0x0000000109097824 */ /* 0x000fe400078e020b */
[----:B------:R-:W-:Y:S02]  /*0700*/  IMAD.MOV.U32 R11, RZ, RZ, RZ ;  /* 0x000000ffff0b7224 */ /* 0x000fe400078e00ff */
[----:B------:R-:W-:Y:S02]  /*0710*/  IMAD R9, R9, UR10, RZ ;  /* 0x0000000a09097c24 */ /* 0x000fe4000f8e02ff */
[----:B------:R-:W-:-:S04]  /*0720*/  IMAD.WIDE.U32 R10, R8, UR10, R10 ;  /* 0x0000000a080a7c25 */ /* 0x000fc8000f8e000a */
[----:B------:R-:W-:Y:S01]  /*0730*/  IMAD R9, R8, UR11, R9 ;  /* 0x0000000b08097c24 */ /* 0x000fe2000f8e0209 */
[----:B------:R-:W-:-:S04]  /*0740*/  LEA R12, P0, R10, UR24, 0x2 ;  /* 0x000000180a0c7c11 */ /* 0x000fc8000f8010ff */
[----:B------:R-:W-:-:S04]  /*0750*/  IADD3 R9, PT, PT, R11, R9, RZ ;  /* 0x000000090b097210 */ /* 0x000fc80007ffe0ff */
[----:B------:R-:W-:Y:S01]  /*0760*/  LEA.HI.X R13, R10, UR25, R9, 0x2, P0 ;  /* 0x000000190a0d7c11 */ /* 0x000fe200080f1409 */
[----:B------:R-:W-:Y:S02]  /*0770*/  ULEA UR23, UR28, UR12, 0x2 ;  /* 0x0000000c1c177291 */ /* 0x000fe4000f8e10ff */
[----:B------:R-:W-:Y:S04]  /*0780*/  LDS.128 R8, [UR12] ;  /* 0x0000000cff087984 */ /* 0x000fe80008000c00 */
[----:B------:R-:W2:Y:S01]  /*0790*/  LDG.E R12, desc[UR18][R12.64] ;  /* 0x000000120c0c7981 */ /* 0x000ea2000c1e1900 */
[----:B------:R-:W-:Y:S01]  /*07a0*/  IADD3 R16, P0, PT, R2, 0x1, RZ ;  /* 0x0000000102107810 */ /* 0x000fe20007f1e0ff */
[----:B------:R-:W-:Y:S02]  /*07b0*/  BSSY.RECONVERGENT B0, `(.L_x_6) ;  /* 0x0000021000007945 */ /* 0x000fe40003800200 */
[----:B------:R-:W2:Y:S02]  /*07c0*/  LDS R14, [UR23] ;  /* 0x00000017ff0e7984 */ /* 0x000ea40008000800 */
[----:B------:R-:W-:-:S05]  /*07d0*/  IMAD.X R17, RZ, RZ, R0, P0 ;  /* 0x000000ffff117224 */ /* 0x000fca00000e0600 */
[----:B------:R-:W-:-:S04]  /*07e0*/  LOP3.LUT R15, R17, UR26, RZ, 0xfc, !PT ;  /* 0x0000001a110f7c12 */ /* 0x000fc8000f8efcff */
[----:B------:R-:W-:Y:S01]  /*07f0*/  ISETP.NE.U32.AND P0, PT, R15, RZ, PT ;  /* 0x000000ff0f00720c */ /* 0x000fe20003f05070 */
[C---:B--2---:R-:W-:Y:S01]  /*0800*/  FFMA R7, R12.reuse, R14, R7 ;  /* 0x0000000e0c077223 */ /* 0x044fe20000000007 */
[----:B------:R-:W-:-:S11]  /*0810*/  FFMA R20, R12, R8, R5 ;  /* 0x000000080c147223 */ /* 0x000fd60000000005 */
[----:B------:R-:W-:Y:S05]  /*0820*/  @P0 BRA `(.L_x_7) ;  /* 0x00000000004c0947 */ /* 0x000fea0003800000 */
[----:B------:R-:W0:Y:S01]  /*0830*/  I2F.U32.RP R8, UR27 ;  /* 0x0000001b00087d06 */ /* 0x000e220008209000 */
[----:B------:R-:W-:Y:S02]  /*0840*/  ISETP.NE.U32.AND P1, PT, RZ, UR27, PT ;  /* 0x0000001bff007c0c */ /* 0x000fe4000bf25070 */
[----:B------:R-:W-:-:S05]  /*0850*/  MOV R15, RZ ;  /* 0x000000ff000f7202 */ /* 0x000fca0000000f00 */
[----:B0-----:R-:W0:Y:S02]  /*0860*/  MUFU.RCP R8, R8 ;  /* 0x0000000800087308 */ /* 0x001e240000001000 */
[----:B0-----:R-:W-:-:S06]  /*0870*/  IADD3 R12, PT, PT, R8, 0xffffffe, RZ ;  /* 0x0ffffffe080c7810 */ /* 0x001fcc0007ffe0ff */
[----:B------:R0:W1:Y:S02]  /*0880*/  F2I.FTZ.U32.TRUNC.NTZ R13, R12 ;  /* 0x0000000c000d7305 */ /* 0x000064000021f000 */
[----:B0-----:R-:W-:Y:S01]  /*0890*/  MOV R12, RZ ;  /* 0x000000ff000c7202 */ /* 0x001fe20000000f00 */
[----:B-1----:R-:W-:-:S04]  /*08a0*/  IMAD.MOV R5, RZ, RZ, -R13 ;  /* 0x000000ffff057224 */ /* 0x002fc800078e0a0d */
[----:B------:R-:W-:-:S04]  /*08b0*/  IMAD R5, R5, UR27, RZ ;  /* 0x0000001b05057c24 */ /* 0x000fc8000f8e02ff */
[----:B------:R-:W-:-:S06]  /*08c0*/  IMAD.HI.U32 R5, R13, R5, R12 ;  /* 0x000000050d057227 */ /* 0x000fcc00078e000c */
        /* <DEDUP_REMOVED lines=9> */
.L_x_7:
[----:B------:R-:W-:Y:S01]  /*0960*/  IMAD.MOV.U32 R12, RZ, RZ, R16 ;  /* 0x000000ffff0c7224 */ /* 0x000fe200078e0010 */
[----:B------:R-:W-:Y:S02]  /*0970*/  MOV R8, R17 ;  /* 0x0000001100087202 */ /* 0x000fe40000000f00 */
[----:B------:R-:W-:-:S07]  /*0980*/  MOV R14, 0x9a0 ;  /* 0x000009a0000e7802 */ /* 0x000fce0000000f00 */
[----:B------:R-:W-:Y:S05]  /*0990*/  CALL.REL.NOINC `($__internal_0_$__cuda_sm20_rem_u64) ;  /* 0x0000001400487944 */ /* 0x000fea0003c00000 */
[----:B------:R-:W-:Y:S01]  /*09a0*/  IMAD.MOV.U32 R14, RZ, RZ, R16 ;  /* 0x000000ffff0e7224 */ /* 0x000fe200078e0010 */
[----:B------:R-:W-:-:S07]  /*09b0*/  MOV R15, R17 ;  /* 0x00000011000f7202 */ /* 0x000fce0000000f00 */
.L_x_8:
[----:B------:R-:W-:Y:S05]  /*09c0*/  BSYNC.RECONVERGENT B0 ;  /* 0x0000000000007941 */ /* 0x000fea0003800200 */
.L_x_6:
[----:B------:R-:W-:Y:S02]  /*09d0*/  IMAD R15, R15, UR8, RZ ;  /* 0x000000080f0f7c24 */ /* 0x000fe4000f8e02ff */
[----:B------:R-:W-:Y:S02]  /*09e0*/  IMAD.MOV.U32 R5, RZ, RZ, RZ ;  /* 0x000000ffff057224 */ /* 0x000fe400078e00ff */
[C---:B------:R-:W-:Y:S02]  /*09f0*/  IMAD R15, R14.reuse, UR9, R15 ;  /* 0x000000090e0f7c24 */ /* 0x040fe4000f8e020f */
[----:B------:R-:W-:-:S04]  /*0a00*/  IMAD.WIDE.U32 R12, R14, UR8, R4 ;  /* 0x000000080e0c7c25 */ /* 0x000fc8000f8e0004 */
[----:B------:R-:W-:Y:S01]  /*0a10*/  IMAD.MOV.U32 R14, RZ, RZ, R6 ;  /* 0x000000ffff0e7224 */ /* 0x000fe200078e0006 */
[----:B------:R-:W-:Y:S01]  /*0a20*/  IADD3 R5, PT, PT, R13, R15, RZ ;  /* 0x0000000f0d057210 */ /* 0x000fe20007ffe0ff */
[----:B------:R-:W-:-:S04]  /*0a30*/  HFMA2 R15, -RZ, RZ, 0, 0 ;  /* 0x00000000ff0f7431 */ /* 0x000fc800000001ff */
[----:B------:R-:W-:-:S04]  /*0a40*/  IMAD R5, R5, UR10, RZ ;  /* 0x0000000a05057c24 */ /* 0x000fc8000f8e02ff */
[C---:B------:R-:W-:Y:S02]  /*0a50*/  IMAD R5, R12.reuse, UR11, R5 ;  /* 0x0000000b0c057c24 */ /* 0x040fe4000f8e0205 */
[----:B------:R-:W-:-:S04]  /*0a60*/  IMAD.WIDE.U32 R14, R12, UR10, R14 ;  /* 0x0000000a0c0e7c25 */ /* 0x000fc8000f8e000e */
[----:B------:R-:W-:Y:S01]  /*0a70*/  IMAD.IADD R5, R15, 0x1, R5 ;  /* 0x000000010f057824 */ /* 0x000fe200078e0205 */
[----:B------:R-:W-:-:S04]  /*0a80*/  LEA R12, P0, R14, UR24, 0x2 ;  /* 0x000000180e0c7c11 */ /* 0x000fc8000f8010ff */
[----:B------:R-:W-:Y:S02]  /*0a90*/  LEA.HI.X R13, R14, UR25, R5, 0x2, P0 ;  /* 0x000000190e0d7c11 */ /* 0x000fe400080f1405 */
[----:B------:R-:W0:Y:S04]  /*0aa0*/  LDS R5, [UR23+0x4] ;  /* 0x00000417ff057984 */ /* 0x000e280008000800 */
[----:B------:R-:W2:Y:S01]  /*0ab0*/  LDG.E R12, desc[UR18][R12.64] ;  /* 0x000000120c0c7981 */ /* 0x000ea2000c1e1900 */
[----:B------:R-:W-:Y:S01]  /*0ac0*/  IADD3 R14, P0, PT, R2, 0x2, RZ ;  /* 0x00000002020e7810 */ /* 0x000fe20007f1e0ff */
[----:B------:R-:W-:Y:S03]  /*0ad0*/  BSSY.RECONVERGENT B0, `(.L_x_9) ;  /* 0x0000020000007945 */ /* 0x000fe60003800200 */
[----:B------:R-:W-:-:S04]  /*0ae0*/  IADD3.X R15, PT, PT, RZ, R0, RZ, P0, !PT ;  /* 0x00000000ff0f7210 */ /* 0x000fc800007fe4ff */
[----:B------:R-:W-:-:S04]  /*0af0*/  LOP3.LUT R8, R15, UR26, RZ, 0xfc, !PT ;  /* 0x0000001a0f087c12 */ /* 0x000fc8000f8efcff */
[----:B------:R-:W-:Y:S01]  /*0b00*/  ISETP.NE.U32.AND P0, PT, R8, RZ, PT ;  /* 0x000000ff0800720c */ /* 0x000fe20003f05070 */
[----:B--2---:R-:W-:Y:S01]  /*0b10*/  FFMA R9, R9, R12, R20 ;  /* 0x0000000c09097223 */ /* 0x004fe20000000014 */
[----:B0-----:R-:W-:-:S11]  /*0b20*/  FFMA R7, R12, R5, R7 ;  /* 0x000000050c077223 */ /* 0x001fd60000000007 */
[----:B------:R-:W-:Y:S05]  /*0b30*/  @P0 BRA `(.L_x_10) ;  /* 0x00000000004c0947 */ /* 0x000fea0003800000 */
[----:B------:R-:W0:Y:S01]  /*0b40*/  I2F.U32.RP R8, UR27 ;  /* 0x0000001b00087d06 */ /* 0x000e220008209000 */
[----:B------:R-:W-:Y:S01]  /*0b50*/  ISETP.NE.U32.AND P1, PT, RZ, UR27, PT ;  /* 0x0000001bff007c0c */ /* 0x000fe2000bf25070 */
[----:B------:R-:W-:-:S06]  /*0b60*/  IMAD.MOV.U32 R15, RZ, RZ, RZ ;  /* 0x000000ffff0f7224 */ /* 0x000fcc00078e00ff */
[----:B0-----:R-:W0:Y:S02]  /*0b70*/  MUFU.RCP R8, R8 ;  /* 0x0000000800087308 */ /* 0x001e240000001000 */
[----:B0-----:R-:W-:-:S06]  /*0b80*/  VIADD R12, R8, 0xffffffe ;  /* 0x0ffffffe080c7836 */ /* 0x001fcc0000000000 */
[----:B------:R0:W1:Y:S02]  /*0b90*/  F2I.FTZ.U32.TRUNC.NTZ R13, R12 ;  /* 0x0000000c000d7305 */ /* 0x000064000021f000 */
[----:B0-----:R-:W-:Y:S01]  /*0ba0*/  IMAD.MOV.U32 R12, RZ, RZ, RZ ;  /* 0x000000ffff0c7224 */ /* 0x001fe200078e00ff */
[----:B-1----:R-:W-:-:S05]  /*0bb0*/  IADD3 R5, PT, PT, RZ, -R13, RZ ;  /* 0x8000000dff057210 */ /* 0x002fca0007ffe0ff */
[----:B------:R-:W-:-:S04]  /*0bc0*/  IMAD R5, R5, UR27, RZ ;  /* 0x0000001b05057c24 */ /* 0x000fc8000f8e02ff */
[----:B------:R-:W-:-:S06]  /*0bd0*/  IMAD.HI.U32 R5, R13, R5, R12 ;  /* 0x000000050d057227 */ /* 0x000fcc00078e000c */
[----:B------:R-:W-:-:S05]  /*0be0*/  IMAD.HI.U32 R5, R5, R14, RZ ;  /* 0x0000000e05057227 */ /* 0x000fca00078e00ff */
[----:B------:R-:W-:-:S05]  /*0bf0*/  IADD3 R5, PT, PT, -R5, RZ, RZ ;  /* 0x000000ff05057210 */ /* 0x000fca0007ffe1ff */
[----:B------:R-:W-:-:S05]  /*0c00*/  IMAD R14, R5, UR27, R14 ;  /* 0x0000001b050e7c24 */ /* 0x000fca000f8e020e */
[----:B------:R-:W-:-:S13]  /*0c10*/  ISETP.GE.U32.AND P0, PT, R14, UR27, PT ;  /* 0x0000001b0e007c0c */ /* 0x000fda000bf06070 */
[----:B------:R-:W-:-:S05]  /*0c20*/  @P0 VIADD R14, R14, -UR27 ;  /* 0x8000001b0e0e0c36 */ /* 0x000fca0008000000 */
[----:B------:R-:W-:-:S13]  /*0c30*/  ISETP.GE.U32.AND P0, PT, R14, UR27, PT ;  /* 0x0000001b0e007c0c */ /* 0x000fda000bf06070 */
[----:B------:R-:W-:Y:S02]  /*0c40*/  @P0 IADD3 R14, PT, PT, R14, -UR27, RZ ;  /* 0x8000001b0e0e0c10 */ /* 0x000fe4000fffe0ff */
[----:B------:R-:W-:Y:S01]  /*0c50*/  @!P1 LOP3.LUT R14, RZ, UR27, RZ, 0x33, !PT ;  /* 0x0000001bff0e9c12 */ /* 0x000fe2000f8e33ff */
[----:B------:R-:W-:Y:S06]  /*0c60*/  BRA `(.L_x_11) ;  /* 0x0000000000187947 */ /* 0x000fec0003800000 */
.L_x_10:
[----:B------:R-:W-:Y:S01]  /*0c70*/  MOV R12, R14 ;  /* 0x0000000e000c7202 */ /* 0x000fe20000000f00 */
[----:B------:R-:W-:Y:S01]  /*0c80*/  IMAD.MOV.U32 R8, RZ, RZ, R15 ;  /* 0x000000ffff087224 */ /* 0x000fe200078e000f */
[----:B------:R-:W-:-:S07]  /*0c90*/  MOV R14, 0xcb0 ;  /* 0x00000cb0000e7802 */ /* 0x000fce0000000f00 */
[----:B------:R-:W-:Y:S05]  /*0ca0*/  CALL.REL.NOINC `($__internal_0_$__cuda_sm20_rem_u64) ;  /* 0x0000001000847944 */ /* 0x000fea0003c00000 */
[----:B------:R-:W-:Y:S01]  /*0cb0*/  MOV R14, R16 ;  /* 0x00000010000e7202 */ /* 0x000fe20000000f00 */
[----:B------:R-:W-:-:S07]  /*0cc0*/  IMAD.MOV.U32 R15, RZ, RZ, R17 ;  /* 0x000000ffff0f7224 */ /* 0x000fce00078e0011 */
.L_x_11:
[----:B------:R-:W-:Y:S05]  /*0cd0*/  BSYNC.RECONVERGENT B0 ;  /* 0x0000000000007941 */ /* 0x000fea0003800200 */
.L_x_9:
[----:B------:R-:W-:Y:S02]  /*0ce0*/  HFMA2 R5, -RZ, RZ, 0, 0 ;  /* 0x00000000ff057431 */ /* 0x000fe400000001ff */
[----:B------:R-:W-:-:S04]  /*0cf0*/  IMAD R15, R15, UR8, RZ ;  /* 0x000000080f0f7c24 */ /* 0x000fc8000f8e02ff */
        /* <DEDUP_REMOVED lines=10> */
[----:B------:R-:W-:Y:S02]  /*0da0*/  LEA.HI.X R13, R14, UR25, R5, 0x2, P0 ;  /* 0x000000190e0d7c11 */ /* 0x000fe400080f1405 */
[----:B------:R-:W0:Y:S04]  /*0db0*/  LDS R5, [UR23+0x8] ;  /* 0x00000817ff057984 */ /* 0x000e280008000800 */
[----:B------:R-:W2:Y:S01]  /*0dc0*/  LDG.E R12, desc[UR18][R12.64] ;  /* 0x000000120c0c7981 */ /* 0x000ea2000c1e1900 */
[----:B------:R-:W-:Y:S01]  /*0dd0*/  IADD3 R14, P0, PT, R2, 0x3, RZ ;  /* 0x00000003020e7810 */ /* 0x000fe20007f1e0ff */
[----:B------:R-:W-:Y:S04]  /*0de0*/  BSSY.RECONVERGENT B0, `(.L_x_12) ;  /* 0x0000020000007945 */ /* 0x000fe80003800200 */
[----:B------:R-:W-:-:S05]  /*0df0*/  IMAD.X R15, RZ, RZ, R0, P0 ;  /* 0x000000ffff0f7224 */ /* 0x000fca00000e0600 */
[----:B------:R-:W-:-:S04]  /*0e00*/  LOP3.LUT R8, R15, UR26, RZ, 0xfc, !PT ;  /* 0x0000001a0f087c12 */ /* 0x000fc8000f8efcff */
[----:B------:R-:W-:Y:S01]  /*0e10*/  ISETP.NE.U32.AND P0, PT, R8, RZ, PT ;  /* 0x000000ff0800720c */ /* 0x000fe20003f05070 */
[----:B--2---:R-:W-:Y:S01]  /*0e20*/  FFMA R10, R10, R12, R9 ;  /* 0x0000000c0a0a7223 */ /* 0x004fe20000000009 */
[----:B0-----:R-:W-:-:S11]  /*0e30*/  FFMA R7, R12, R5, R7 ;  /* 0x000000050c077223 */ /* 0x001fd60000000007 */
[----:B------:R-:W-:Y:S05]  /*0e40*/  @P0 BRA `(.L_x_13) ;  /* 0x00000000004c0947 */ /* 0x000fea0003800000 */
[----:B------:R-:W0:Y:S01]  /*0e50*/  I2F.U32.RP R13, UR27 ;  /* 0x0000001b000d7d06 */ /* 0x000e220008209000 */
[----:B------:R-:W-:-:S07]  /*0e60*/  ISETP.NE.U32.AND P1, PT, RZ, UR27, PT ;  /* 0x0000001bff007c0c */ /* 0x000fce000bf25070 */
[----:B0-----:R-:W0:Y:S02]  /*0e70*/  MUFU.RCP R13, R13 ;  /* 0x0000000d000d7308 */ /* 0x001e240000001000 */
[----:B0-----:R-:W-:Y:S02]  /*0e80*/  IADD3 R8, PT, PT, R13, 0xffffffe, RZ ;  /* 0x0ffffffe0d087810 */ /* 0x001fe40007ffe0ff */
[----:B------:R-:W-:-:S04]  /*0e90*/  MOV R13, RZ ;  /* 0x000000ff000d7202 */ /* 0x000fc80000000f00 */
        /* <DEDUP_REMOVED lines=14> */
.L_x_13:
[----:B------:R-:W-:Y:S01]  /*0f80*/  IMAD.MOV.U32 R12, RZ, RZ, R14 ;  /* 0x000000ffff0c7224 */ /* 0x000fe200078e000e */
[----:B------:R-:W-:Y:S02]  /*0f90*/  MOV R8, R15 ;  /* 0x0000000f00087202 */ /* 0x000fe40000000f00 */
[----:B------:R-:W-:-:S07]  /*0fa0*/  MOV R14, 0xfc0 ;  /* 0x00000fc0000e7802 */ /* 0x000fce0000000f00 */
[----:B------:R-:W-:Y:S05]  /*0fb0*/  CALL.REL.NOINC `($__internal_0_$__cuda_sm20_rem_u64) ;  /* 0x0000000c00c07944 */ /* 0x000fea0003c00000 */
[----:B------:R-:W-:Y:S01]  /*0fc0*/  IMAD.MOV.U32 R12, RZ, RZ, R16 ;  /* 0x000000ffff0c7224 */ /* 0x000fe200078e0010 */
[----:B------:R-:W-:-:S07]  /*0fd0*/  MOV R13, R17 ;  /* 0x00000011000d7202 */ /* 0x000fce0000000f00 */
.L_x_14:
[----:B------:R-:W-:Y:S05]  /*0fe0*/  BSYNC.RECONVERGENT B0 ;  /* 0x0000000000007941 */ /* 0x000fea0003800200 */
.L_x_12:
        /* <DEDUP_REMOVED lines=15> */
[----:B------:R-:W-:Y:S01]  /*10e0*/  UIADD3 UR13, UP0, UPT, UR13, -0x4, URZ ;  /* 0xfffffffc0d0d7890 */ /* 0x000fe2000ff1e0ff */
[----:B------:R-:W-:Y:S01]  /*10f0*/  IADD3 R2, P0, PT, R2, 0x4, RZ ;  /* 0x0000000402027810 */ /* 0x000fe20007f1e0ff */
[----:B------:R-:W-:Y:S02]  /*1100*/  UIADD3 UR12, UPT, UPT, UR12, 0x10, URZ ;  /* 0x000000100c0c7890 */ /* 0x000fe4000fffe0ff */
[----:B------:R-:W-:Y:S01]  /*1110*/  UIADD3.X UR14, UPT, UPT, UR14, -0x1, URZ, UP0, !UPT ;  /* 0xffffffff0e0e7890 */ /* 0x000fe200087fe4ff */
[----:B------:R-:W-:Y:S01]  /*1120*/  IADD3.X R0, PT, PT, RZ, R0, RZ, P0, !PT ;  /* 0x00000000ff007210 */ /* 0x000fe200007fe4ff */
[----:B------:R-:W-:-:S04]  /*1130*/  UISETP.NE.U32.AND UP0, UPT, UR13, URZ, UPT ;  /* 0x000000ff0d00728c */ /* 0x000fc8000bf05070 */
[----:B------:R-:W-:Y:S01]  /*1140*/  UISETP.NE.AND.EX UP0, UPT, UR14, URZ, UPT, UP0 ;  /* 0x000000ff0e00728c */ /* 0x000fe2000bf05300 */
[----:B--2---:R-:W-:Y:S01]  /*1150*/  FFMA R5, R11, R8, R10 ;  /* 0x000000080b057223 */ /* 0x004fe2000000000a */
[----:B0-----:R-:W-:-:S07]  /*1160*/  FFMA R7, R8, R12, R7 ;  /* 0x0000000c08077223 */ /* 0x001fce0000000007 */
[----:B------:R-:W-:Y:S05]  /*1170*/  BRA.U UP0, `(.L_x_15) ;  /* 0xfffffff100cc7547 */ /* 0x000fea000b83ffff */
.L_x_2:
[----:B------:R-:W-:-:S04]  /*1180*/  UISETP.NE.U32.AND UP0, UPT, UR22, URZ, UPT ;  /* 0x000000ff1600728c */ /* 0x000fc8000bf05070 */
[----:B------:R-:W-:-:S09]  /*1190*/  UISETP.NE.AND.EX UP0, UPT, URZ, URZ, UPT, UP0 ;  /* 0x000000ffff00728c */ /* 0x000fd2000bf05300 */
[----:B------:R-:W-:Y:S05]  /*11a0*/  BRA.U !UP0, `(.L_x_1) ;  /* 0x0000000908d47547 */ /* 0x000fea000b800000 */
[----:B------:R-:W-:Y:S01]  /*11b0*/  UISETP.NE.U32.AND UP0, UPT, UR22, 0x1, UPT ;  /* 0x000000011600788c */ /* 0x000fe2000bf05070 */
[----:B------:R-:W-:Y:S01]  /*11c0*/  IMAD.SHL.U32 R2, R3, 0x2, RZ ;  /* 0x0000000203027824 */ /* 0x000fe200078e00ff */
[----:B------:R-:W-:Y:S02]  /*11d0*/  SHF.R.U32.HI R0, RZ, 0x1f, R3 ;  /* 0x0000001fff007819 */ /* 0x000fe40000011603 */
[----:B------:R-:W-:-:S09]  /*11e0*/  UISETP.NE.AND.EX UP0, UPT, URZ, URZ, UPT, UP0 ;  /* 0x000000ffff00728c */ /* 0x000fd2000bf05300 */
[----:B------:R-:W-:Y:S05]  /*11f0*/  BRA.U !UP0, `(.L_x_16) ;  /* 0x0000000508c47547 */ /* 0x000fea000b800000 */
[----:B------:R-:W1:Y:S01]  /*1200*/  LDCU UR8, c[0x0][0x3ac] ;  /* 0x00007580ff0877ac */ /* 0x000e620008000800 */
[----:B------:R-:W-:Y:S01]  /*1210*/  IADD3 R12, P0, PT, R2, UR4, RZ ;  /* 0x00000004020c7c10 */ /* 0x000fe2000ff1e0ff */
[----:B------:R-:W-:Y:S03]  /*1220*/  BSSY.RECONVERGENT B0, `(.L_x_17) ;  /* 0x000001d000007945 */ /* 0x000fe60003800200 */
[----:B------:R-:W-:-:S04]  /*1230*/  IADD3.X R8, PT, PT, R0, UR5, RZ, P0, !PT ;  /* 0x0000000500087c10 */ /* 0x000fc800087fe4ff */
[----:B-1----:R-:W-:-:S04]  /*1240*/  LOP3.LUT R9, R8, UR8, RZ, 0xfc, !PT ;  /* 0x0000000808097c12 */ /* 0x002fc8000f8efcff */
[----:B------:R-:W-:-:S13]  /*1250*/  ISETP.NE.U32.AND P0, PT, R9, RZ, PT ;  /* 0x000000ff0900720c */ /* 0x000fda0003f05070 */
[----:B------:R-:W-:Y:S05]  /*1260*/  @P0 BRA `(.L_x_18) ;  /* 0x0000000000500947 */ /* 0x000fea0003800000 */
[----:B------:R-:W1:Y:S01]  /*1270*/  LDCU UR8, c[0x0][0x3a8] ;  /* 0x00007500ff0877ac */ /* 0x000e620008000800 */
[----:B------:R-:W-:Y:S01]  /*1280*/  HFMA2 R15, -RZ, RZ, 0, 0 ;  /* 0x00000000ff0f7431 */ /* 0x000fe200000001ff */
[----:B-1----:R-:W1:Y:S01]  /*1290*/  I2F.U32.RP R13, UR8 ;  /* 0x00000008000d7d06 */ /* 0x002e620008209000 */
[----:B------:R-:W-:-:S07]  /*12a0*/  ISETP.NE.U32.AND P1, PT, RZ, UR8, PT ;  /* 0x00000008ff007c0c */ /* 0x000fce000bf25070 */
[----:B-1----:R-:W1:Y:S02]  /*12b0*/  MUFU.RCP R13, R13 ;  /* 0x0000000d000d7308 */ /* 0x002e640000001000 */
[----:B-1----:R-:W-:-:S06]  /*12c0*/  IADD3 R10, PT, PT, R13, 0xffffffe, RZ ;  /* 0x0ffffffe0d0a7810 */ /* 0x002fcc0007ffe0ff */
[----:B------:R1:W2:Y:S02]  /*12d0*/  F2I.FTZ.U32.TRUNC.NTZ R11, R10 ;  /* 0x0000000a000b7305 */ /* 0x0002a4000021f000 */
[----:B-1----:R-:W-:Y:S01]  /*12e0*/  MOV R10, RZ ;  /* 0x000000ff000a7202 */ /* 0x002fe20000000f00 */
[----:B--2---:R-:W-:-:S04]  /*12f0*/  IMAD.MOV R9, RZ, RZ, -R11 ;  /* 0x000000ffff097224 */ /* 0x004fc800078e0a0b */
        /* <DEDUP_REMOVED lines=11> */
.L_x_18:
[----:B------:R-:W-:-:S07]  /*13b0*/  MOV R14, 0x13d0 ;  /* 0x000013d0000e7802 */ /* 0x000fce0000000f00 */
[----:B0-----:R-:W-:Y:S05]  /*13c0*/  CALL.REL.NOINC `($__internal_0_$__cuda_sm20_rem_u64) ;  /* 0x0000000800bc7944 */ /* 0x001fea0003c00000 */
[----:B------:R-:W-:Y:S01]  /*13d0*/  IMAD.MOV.U32 R14, RZ, RZ, R16 ;  /* 0x000000ffff0e7224 */ /* 0x000fe200078e0010 */
[----:B------:R-:W-:-:S07]  /*13e0*/  MOV R15, R17 ;  /* 0x00000011000f7202 */ /* 0x000fce0000000f00 */
.L_x_19:
[----:B0-----:R-:W-:Y:S05]  /*13f0*/  BSYNC.RECONVERGENT B0 ;  /* 0x0000000000007941 */ /* 0x001fea0003800200 */
.L_x_17:
[----:B------:R-:W0:Y:S01]  /*1400*/  LDCU.128 UR8, c[0x0][0x3b0] ;  /* 0x00007600ff0877ac */ /* 0x000e220008000c00 */
[----:B------:R-:W-:Y:S02]  /*1410*/  HFMA2 R11, -RZ, RZ, 0, 0 ;  /* 0x00000000ff0b7431 */ /* 0x000fe400000001ff */
[----:B------:R-:W-:Y:S01]  /*1420*/  IMAD.MOV.U32 R10, RZ, RZ, R4 ;  /* 0x000000ffff0a7224 */ /* 0x000fe200078e0004 */
[----:B------:R-:W1:Y:S01]  /*1430*/  LDCU.64 UR24, c[0x0][0x380] ;  /* 0x00007000ff1877ac */ /* 0x000e620008000a00 */
[----:B0-----:R-:W-:Y:S02]  /*1440*/  IMAD R9, R15, UR8, RZ ;  /* 0x000000080f097c24 */ /* 0x001fe4000f8e02ff */
[----:B------:R-:W-:-:S04]  /*1450*/  IMAD.WIDE.U32 R10, R14, UR8, R10 ;  /* 0x000000080e0a7c25 */ /* 0x000fc8000f8e000a */
[----:B------:R-:W-:Y:S01]  /*1460*/  IMAD R9, R14, UR9, R9 ;  /* 0x000000090e097c24 */ /* 0x000fe2000f8e0209 */
[----:B------:R-:W-:Y:S01]  /*1470*/  MOV R14, R6 ;  /* 0x00000006000e7202 */ /* 0x000fe20000000f00 */
[----:B------:R-:W-:Y:S02]  /*1480*/  IMAD.MOV.U32 R15, RZ, RZ, RZ ;  /* 0x000000ffff0f7224 */ /* 0x000fe400078e00ff */
[----:B------:R-:W-:Y:S02]  /*1490*/  IMAD.IADD R9, R11, 0x1, R9 ;  /* 0x000000010b097824 */ /* 0x000fe400078e0209 */
[----:B------:R-:W-:-:S04]  /*14a0*/  IMAD.WIDE.U32 R14, R10, UR10, R14 ;  /* 0x0000000a0a0e7c25 */ /* 0x000fc8000f8e000e */
[----:B------:R-:W-:-:S04]  /*14b0*/  IMAD R9, R9, UR10, RZ ;  /* 0x0000000a09097c24 */ /* 0x000fc8000f8e02ff */
[----:B------:R-:W-:Y:S01]  /*14c0*/  IMAD R9, R10, UR11, R9 ;  /* 0x0000000b0a097c24 */ /* 0x000fe2000f8e0209 */
[----:B-1----:R-:W-:-:S04]  /*14d0*/  LEA R10, P0, R14, UR24, 0x2 ;  /* 0x000000180e0a7c11 */ /* 0x002fc8000f8010ff */
[----:B------:R-:W-:-:S04]  /*14e0*/  IADD3 R9, PT, PT, R15, R9, RZ ;  /* 0x000000090f097210 */ /* 0x000fc80007ffe0ff */
[----:B------:R-:W-:-:S05]  /*14f0*/  LEA.HI.X R11, R14, UR25, R9, 0x2, P0 ;  /* 0x000000190e0b7c11 */ /* 0x000fca00080f1409 */
[----:B------:R0:W2:Y:S01]  /*1500*/  LDG.E R10, desc[UR18][R10.64] ;  /* 0x000000120a0a7981 */ /* 0x0000a2000c1e1900 */
[----:B------:R-:W1:Y:S01]  /*1510*/  S2UR UR9, SR_CgaCtaId ;  /* 0x00000000000979c3 */ /* 0x000e620000008800 */
[----:B------:R-:W-:Y:S01]  /*1520*/  UMOV UR8, 0x400 ;  /* 0x0000040000087882 */ /* 0x000fe20000000000 */
[----:B------:R-:W-:Y:S01]  /*1530*/  ULEA UR14, UR4, UR17, 0x2 ;  /* 0x00000011040e7291 */ /* 0x000fe2000f8e10ff */
[----:B------:R-:W-:Y:S01]  /*1540*/  IADD3 R12, P0, PT, R12, 0x1, RZ ;  /* 0x000000010c0c7810 */ /* 0x000fe20007f1e0ff */
[----:B------:R-:W-:Y:S04]  /*1550*/  BSSY.RECONVERGENT B0, `(.L_x_20) ;  /* 0x0000024000007945 */ /* 0x000fe80003800200 */
[----:B------:R-:W-:-:S03]  /*1560*/  IMAD.X R8, RZ, RZ, R8, P0 ;  /* 0x000000ffff087224 */ /* 0x000fc600000e0608 */
[----:B------:R-:W-:Y:S01]  /*1570*/  LDS R14, [UR14] ;  /* 0x0000000eff0e7984 */ /* 0x000fe20008000800 */
[----:B-1----:R-:W-:-:S04]  /*1580*/  ULEA UR8, UR9, UR8, 0x18 ;  /* 0x0000000809087291 */ /* 0x002fc8000f8ec0ff */
[----:B------:R-:W-:-:S07]  /*1590*/  ULEA UR13, UR4, UR8, 0x2 ;  /* 0x00000008040d7291 */ /* 0x000fce000f8e10ff */
[----:B------:R-:W0:Y:S02]  /*15a0*/  LDCU UR8, c[0x0][0x3ac] ;  /* 0x00007580ff0877ac */ /* 0x000e240008000800 */
[----:B------:R-:W2:Y:S01]  /*15b0*/  LDS R9, [UR13] ;  /* 0x0000000dff097984 */ /* 0x000ea20008000800 */
[----:B0-----:R-:W-:-:S04]  /*15c0*/  LOP3.LUT R11, R8, UR8, RZ, 0xfc, !PT ;  /* 0x00000008080b7c12 */ /* 0x001fc8000f8efcff */
[----:B------:R-:W-:Y:S01]  /*15d0*/  ISETP.NE.U32.AND P0, PT, R11, RZ, PT ;  /* 0x000000ff0b00720c */ /* 0x000fe20003f05070 */
[C---:B--2---:R-:W-:Y:S01]  /*15e0*/  FFMA R5, R10.reuse, R9, R5 ;  /* 0x000000090a057223 */ /* 0x044fe20000000005 */
[----:B------:R-:W-:-:S11]  /*15f0*/  FFMA R7, R10, R14, R7 ;  /* 0x0000000e0a077223 */ /* 0x000fd60000000007 */
[----:B------:R-:W-:Y:S05]  /*1600*/  @P0 BRA `(.L_x_21) ;  /* 0x0000000000500947 */ /* 0x000fea0003800000 */
[----:B------:R-:W0:Y:S01]  /*1610*/  LDCU UR8, c[0x0][0x3a8] ;  /* 0x00007500ff0877ac */ /* 0x000e220008000800 */
[----:B------:R-:W-:Y:S01]  /*1620*/  MOV R8, RZ ;  /* 0x000000ff00087202 */ /* 0x000fe20000000f00 */
[----:B0-----:R-:W0:Y:S01]  /*1630*/  I2F.U32.RP R11, UR8 ;  /* 0x00000008000b7d06 */ /* 0x001e220008209000 */
[----:B------:R-:W-:-:S07]  /*1640*/  ISETP.NE.U32.AND P1, PT, RZ, UR8, PT ;  /* 0x00000008ff007c0c */ /* 0x000fce000bf25070 */
[----:B0-----:R-:W0:Y:S02]  /*1650*/  MUFU.RCP R11, R11 ;  /* 0x0000000b000b7308 */ /* 0x001e240000001000 */
[----:B0-----:R-:W-:Y:S02]  /*1660*/  IADD3 R9, PT, PT, R11, 0xffffffe, RZ ;  /* 0x0ffffffe0b097810 */ /* 0x001fe40007ffe0ff */
[----:B------:R-:W-:-:S04]  /*1670*/  MOV R11, RZ ;  /* 0x000000ff000b7202 */ /* 0x000fc80000000f00 */
[----:B------:R-:W0:Y:S02]  /*1680*/  F2I.FTZ.U32.TRUNC.NTZ R9, R9 ;  /* 0x0000000900097305 */ /* 0x000e24000021f000 */
[----:B0-----:R-:W-:-:S04]  /*1690*/  IMAD.MOV R13, RZ, RZ, -R9 ;  /* 0x000000ffff0d7224 */ /* 0x001fc800078e0a09 */
        /* <DEDUP_REMOVED lines=11> */
.L_x_21:
[----:B------:R-:W-:-:S07]  /*1750*/  MOV R14, 0x1770 ;  /* 0x00001770000e7802 */ /* 0x000fce0000000f00 */
[----:B------:R-:W-:Y:S05]  /*1760*/  CALL.REL.NOINC `($__internal_0_$__cuda_sm20_rem_u64) ;  /* 0x0000000400d47944 */ /* 0x000fea0003c00000 */
[----:B------:R-:W-:Y:S01]  /*1770*/  IMAD.MOV.U32 R10, RZ, RZ, R16 ;  /* 0x000000ffff0a7224 */ /* 0x000fe200078e0010 */
[----:B------:R-:W-:-:S07]  /*1780*/  MOV R11, R17 ;  /* 0x00000011000b7202 */ /* 0x000fce0000000f00 */
.L_x_22:
[----:B------:R-:W-:Y:S05]  /*1790*/  BSYNC.RECONVERGENT B0 ;  /* 0x0000000000007941 */ /* 0x000fea0003800200 */
.L_x_20:
[----:B------:R-:W0:Y:S01]  /*17a0*/  LDCU.128 UR8, c[0x0][0x3b0] ;  /* 0x00007600ff0877ac */ /* 0x000e220008000c00 */
[----:B------:R-:W-:Y:S02]  /*17b0*/  HFMA2 R9, -RZ, RZ, 0, 0 ;  /* 0x00000000ff097431 */ /* 0x000fe400000001ff */
[----:B------:R-:W-:Y:S01]  /*17c0*/  IMAD.MOV.U32 R8, RZ, RZ, R4 ;  /* 0x000000ffff087224 */ /* 0x000fe200078e0004 */
[----:B------:R-:W-:Y:S01]  /*17d0*/  LDS R12, [UR14+0x4] ;  /* 0x0000040eff0c7984 */ /* 0x000fe20008000800 */
[----:B------:R-:W1:Y:S01]  /*17e0*/  LDCU.64 UR24, c[0x0][0x380] ;  /* 0x00007000ff1877ac */ /* 0x000e620008000a00 */
[----:B0-----:R-:W-:Y:S02]  /*17f0*/  IMAD R11, R11, UR8, RZ ;  /* 0x000000080b0b7c24 */ /* 0x001fe4000f8e02ff */
[----:B------:R-:W-:-:S04]  /*1800*/  IMAD.WIDE.U32 R8, R10, UR8, R8 ;  /* 0x000000080a087c25 */ /* 0x000fc8000f8e0008 */
[----:B------:R-:W-:Y:S01]  /*1810*/  IMAD R11, R10, UR9, R11 ;  /* 0x000000090a0b7c24 */ /* 0x000fe2000f8e020b */
[----:B------:R-:W-:-:S03]  /*1820*/  MOV R10, R6 ;  /* 0x00000006000a7202 */ /* 0x000fc60000000f00 */
[----:B------:R-:W-:Y:S02]  /*1830*/  IMAD.IADD R9, R9, 0x1, R11 ;  /* 0x0000000109097824 */ /* 0x000fe400078e020b */
[----:B------:R-:W-:Y:S02]  /*1840*/  IMAD.MOV.U32 R11, RZ, RZ, RZ ;  /* 0x000000ffff0b7224 */ /* 0x000fe400078e00ff */
[----:B------:R-:W-:Y:S02]  /*1850*/  IMAD R9, R9, UR10, RZ ;  /* 0x0000000a09097c24 */ /* 0x000fe4000f8e02ff */
[----:B------:R-:W-:-:S04]  /*1860*/  IMAD.WIDE.U32 R10, R8, UR10, R10 ;  /* 0x0000000a080a7c25 */ /* 0x000fc8000f8e000a */
[----:B------:R-:W-:Y:S01]  /*1870*/  IMAD R9, R8, UR11, R9 ;  /* 0x0000000b08097c24 */ /* 0x000fe2000f8e0209 */
[----:B-1----:R-:W-:-:S04]  /*1880*/  LEA R8, P0, R10, UR24, 0x2 ;  /* 0x000000180a087c11 */ /* 0x002fc8000f8010ff */
[----:B------:R-:W-:-:S04]  /*1890*/  IADD3 R9, PT, PT, R11, R9, RZ ;  /* 0x000000090b097210 */ /* 0x000fc80007ffe0ff */
[----:B------:R-:W-:Y:S02]  /*18a0*/  LEA.HI.X R9, R10, UR25, R9, 0x2, P0 ;  /* 0x000000190a097c11 */ /* 0x000fe400080f1409 */
[----:B------:R-:W0:Y:S04]  /*18b0*/  LDS R10, [UR13+0x4] ;  /* 0x0000040dff0a7984 */ /* 0x000e280008000800 */
[----:B------:R-:W0:Y:S01]  /*18c0*/  LDG.E R8, desc[UR18][R8.64] ;  /* 0x0000001208087981 */ /* 0x000e22000c1e1900 */
[----:B------:R-:W-:-:S04]  /*18d0*/  UIADD3 UR4, UP0, UPT, UR4, 0x2, URZ ;  /* 0x0000000204047890 */ /* 0x000fc8000ff1e0ff */
[----:B------:R-:W-:Y:S01]  /*18e0*/  UIADD3.X UR5, UPT, UPT, URZ, UR5, URZ, UP0, !UPT ;  /* 0x00000005ff057290 */ /* 0x000fe200087fe4ff */
[C---:B0-----:R-:W-:Y:S01]  /*18f0*/  FFMA R5, R8.reuse, R10, R5 ;  /* 0x0000000a08057223 */ /* 0x041fe20000000005 */
[----:B------:R-:W-:-:S10]  /*1900*/  FFMA R7, R8, R12, R7 ;  /* 0x0000000c08077223 */ /* 0x000fd40000000007 */
.L_x_16:
[----:B------:R-:W1:Y:S02]  /*1910*/  LDCU UR13, c[0x0][0x3a0] ;  /* 0x00007400ff0d77ac */ /* 0x000e640008000800 */
[----:B-1----:R-:W-:-:S04]  /*1920*/  ULOP3.LUT UR13, UR13, 0x1, URZ, 0xc0, !UPT ;  /* 0x000000010d0d7892 */ /* 0x002fc8000f8ec0ff */
[----:B------:R-:W-:-:S04]  /*1930*/  UISETP.NE.U32.AND UP0, UPT, UR13, 0x1, UPT ;  /* 0x000000010d00788c */ /* 0x000fc8000bf05070 */
[----:B------:R-:W-:-:S09]  /*1940*/  UISETP.NE.U32.AND.EX UP0, UPT, URZ, URZ, UPT, UP0 ;  /* 0x000000ffff00728c */ /* 0x000fd2000bf05100 */
[----:B------:R-:W-:Y:S05]  /*1950*/  BRA.U UP0, `(.L_x_1) ;  /* 0x0000000100e87547 */ /* 0x000fea000b800000 */
        /* <DEDUP_REMOVED lines=8> */
[----:B------:R-:W-:Y:S01]  /*19e0*/  IMAD.MOV.U32 R8, RZ, RZ, RZ ;  /* 0x000000ffff087224 */ /* 0x000fe200078e00ff */
[----:B-1----:R-:W1:Y:S01]  /*19f0*/  I2F.U32.RP R2, UR8 ;  /* 0x0000000800027d06 */ /* 0x002e620008209000 */
[----:B------:R-:W-:-:S07]  /*1a00*/  ISETP.NE.U32.AND P1, PT, RZ, UR8, PT ;  /* 0x00000008ff007c0c */ /* 0x000fce000bf25070 */
[----:B-1----:R-:W1:Y:S02]  /*1a10*/  MUFU.RCP R2, R2 ;  /* 0x0000000200027308 */ /* 0x002e640000001000 */
[----:B-1----:R-:W-:-:S06]  /*1a20*/  VIADD R9, R2, 0xffffffe ;  /* 0x0ffffffe02097836 */ /* 0x002fcc0000000000 */
[----:B------:R-:W1:Y:S02]  /*1a30*/  F2I.FTZ.U32.TRUNC.NTZ R9, R9 ;  /* 0x0000000900097305 */ /* 0x000e64000021f000 */
[----:B-1----:R-:W-:-:S05]  /*1a40*/  IADD3 R11, PT, PT, RZ, -R9, RZ ;  /* 0x80000009ff0b7210 */ /* 0x002fca0007ffe0ff */
[----:B------:R-:W-:-:S04]  /*1a50*/  IMAD R11, R11, UR8, RZ ;  /* 0x000000080b0b7c24 */ /* 0x000fc8000f8e02ff */
[----:B------:R-:W-:-:S04]  /*1a60*/  IMAD.HI.U32 R11, R9, R11, R8 ;  /* 0x0000000b090b7227 */ /* 0x000fc800078e0008 */
[----:B------:R-:W-:Y:S02]  /*1a70*/  IMAD.MOV.U32 R9, RZ, RZ, RZ ;  /* 0x000000ffff097224 */ /* 0x000fe400078e00ff */
        /* <DEDUP_REMOVED lines=9> */
.L_x_24:
[----:B------:R-:W-:-:S07]  /*1b10*/  MOV R14, 0x1b30 ;  /* 0x00001b30000e7802 */ /* 0x000fce0000000f00 */
[----:B0-----:R-:W-:Y:S05]  /*1b20*/  CALL.REL.NOINC `($__internal_0_$__cuda_sm20_rem_u64) ;  /* 0x0000000000e47944 */ /* 0x001fea0003c00000 */
[----:B------:R-:W-:Y:S01]  /*1b30*/  MOV R8, R16 ;  /* 0x0000001000087202 */ /* 0x000fe20000000f00 */
[----:B------:R-:W-:-:S07]  /*1b40*/  IMAD.MOV.U32 R9, RZ, RZ, R17 ;  /* 0x000000ffff097224 */ /* 0x000fce00078e0011 */
.L_x_25:
[----:B0-----:R-:W-:Y:S05]  /*1b50*/  BSYNC.RECONVERGENT B0 ;  /* 0x0000000000007941 */ /* 0x001fea0003800200 */
.L_x_23:
[----:B------:R-:W0:Y:S01]  /*1b60*/  LDCU.128 UR8, c[0x0][0x3b0] ;  /* 0x00007600ff0877ac */ /* 0x000e220008000c00 */
[----:B------:R-:W-:Y:S01]  /*1b70*/  HFMA2 R11, -RZ, RZ, 0, 0 ;  /* 0x00000000ff0b7431 */ /* 0x000fe200000001ff */
[----:B------:R-:W-:Y:S01]  /*1b80*/  MOV R10, R4 ;  /* 0x00000004000a7202 */ /* 0x000fe20000000f00 */
[----:B------:R-:W1:Y:S01]  /*1b90*/  LDCU.64 UR24, c[0x0][0x380] ;  /* 0x00007000ff1877ac */ /* 0x000e620008000a00 */
[----:B0-----:R-:W-:-:S03]  /*1ba0*/  IMAD R9, R9, UR8, RZ ;  /* 0x0000000809097c24 */ /* 0x001fc6000f8e02ff */
[----:B------:R-:W-:-:S04]  /*1bb0*/  IMAD.WIDE.U32 R10, R8, UR8, R10 ;  /* 0x00000008080a7c25 */ /* 0x000fc8000f8e000a */
[----:B------:R-:W-:Y:S01]  /*1bc0*/  IMAD R9, R8, UR9, R9 ;  /* 0x0000000908097c24 */ /* 0x000fe2000f8e0209 */
[----:B------:R-:W-:-:S03]  /*1bd0*/  MOV R8, R6 ;  /* 0x0000000600087202 */ /* 0x000fc60000000f00 */
[----:B------:R-:W-:Y:S02]  /*1be0*/  IMAD.IADD R0, R11, 0x1, R9 ;  /* 0x000000010b007824 */ /* 0x000fe400078e0209 */
[----:B------:R-:W-:Y:S02]  /*1bf0*/  HFMA2 R9, -RZ, RZ, 0, 0 ;  /* 0x00000000ff097431 */ /* 0x000fe400000001ff */
[----:B------:R-:W-:-:S04]  /*1c00*/  IMAD R11, R0, UR10, RZ ;  /* 0x0000000a000b7c24 */ /* 0x000fc8000f8e02ff */
[C---:B------:R-:W-:Y:S02]  /*1c10*/  IMAD R11, R10.reuse, UR11, R11 ;  /* 0x0000000b0a0b7c24 */ /* 0x040fe4000f8e020b */
[----:B------:R-:W-:-:S04]  /*1c20*/  IMAD.WIDE.U32 R8, R10, UR10, R8 ;  /* 0x0000000a0a087c25 */ /* 0x000fc8000f8e0008 */
[----:B------:R-:W-:Y:S01]  /*1c30*/  IMAD.IADD R9, R9, 0x1, R11 ;  /* 0x0000000109097824 */ /* 0x000fe200078e020b */
[----:B-1----:R-:W-:-:S04]  /*1c40*/  LEA R10, P0, R8, UR24, 0x2 ;  /* 0x00000018080a7c11 */ /* 0x002fc8000f8010ff */
[----:B------:R-:W-:-:S05]  /*1c50*/  LEA.HI.X R11, R8, UR25, R9, 0x2, P0 ;  /* 0x00000019080b7c11 */ /* 0x000fca00080f1409 */
[----:B------:R-:W2:Y:S01]  /*1c60*/  LDG.E R10, desc[UR18][R10.64] ;  /* 0x000000120a0a7981 */ /* 0x000ea2000c1e1900 */
[----:B------:R-:W0:Y:S01]  /*1c70*/  S2UR UR14, SR_CgaCtaId ;  /* 0x00000000000e79c3 */ /* 0x000e220000008800 */
[----:B------:R-:W-:Y:S02]  /*1c80*/  UMOV UR13, 0x400 ;  /* 0x00000400000d7882 */ /* 0x000fe40000000000 */
[----:B0-----:R-:W-:Y:S02]  /*1c90*/  ULEA UR13, UR14, UR13, 0x18 ;  /* 0x0000000d0e0d7291 */ /* 0x001fe4000f8ec0ff */
[----:B------:R-:W-:Y:S02]  /*1ca0*/  ULEA UR14, UR4, UR17, 0x2 ;  /* 0x00000011040e7291 */ /* 0x000fe4000f8e10ff */
[----:B------:R-:W-:-:S07]  /*1cb0*/  ULEA UR13, UR4, UR13, 0x2 ;  /* 0x0000000d040d7291 */ /* 0x000fce000f8e10ff */
[----:B------:R-:W-:Y:S04]  /*1cc0*/  LDS R2, [UR14] ;  /* 0x0000000eff027984 */ /* 0x000fe80008000800 */
[----:B------:R-:W2:Y:S02]  /*1cd0*/  LDS R0, [UR13] ;  /* 0x0000000dff007984 */ /* 0x000ea40008000800 */
[C---:B--2---:R-:W-:Y:S01]  /*1ce0*/  FFMA R5, R10.reuse, R0, R5 ;  /* 0x000000000a057223 */ /* 0x044fe20000000005 */
[----:B------:R-:W-:-:S07]  /*1cf0*/  FFMA R7, R10, R2, R7 ;  /* 0x000000020a077223 */ /* 0x000fce0000000007 */
.L_x_1:
[C---:B------:R-:W-:Y:S01]  /*1d00*/  IADD3 R2, P0, PT, R3.reuse, UR15, RZ ;  /* 0x0000000f03027c10 */ /* 0x040fe2000ff1e0ff */
[----:B------:R-:W-:Y:S01]  /*1d10*/  IMAD.WIDE.U32 R8, R3, UR8, RZ ;  /* 0x0000000803087c25 */ /* 0x000fe2000f8e00ff */
[----:B------:R-:W-:Y:S01]  /*1d20*/  MOV R10, R6 ;  /* 0x00000006000a7202 */ /* 0x000fe20000000f00 */
[----:B------:R-:W1:Y:S01]  /*1d30*/  LDCU.64 UR24, c[0x0][0x388] ;  /* 0x00007100ff1877ac */ /* 0x000e620008000a00 */
[----:B------:R-:W-:Y:S01]  /*1d40*/  IADD3.X R0, PT, PT, RZ, UR16, RZ, P0, !PT ;  /* 0x00000010ff007c10 */ /* 0x000fe200087fe4ff */
[----:B------:R-:W-:-:S04]  /*1d50*/  IMAD.MOV.U32 R11, RZ, RZ, RZ ;  /* 0x000000ffff0b7224 */ /* 0x000fc800078e00ff */
[----:B------:R-:W-:Y:S02]  /*1d60*/  IMAD R13, R0, UR8, RZ ;  /* 0x00000008000d7c24 */ /* 0x000fe4000f8e02ff */
[----:B------:R-:W-:Y:S02]  /*1d70*/  IMAD R0, R3, UR9, R9 ;  /* 0x0000000903007c24 */ /* 0x000fe4000f8e0209 */
[C---:B------:R-:W-:Y:S02]  /*1d80*/  IMAD R13, R2.reuse, UR9, R13 ;  /* 0x00000009020d7c24 */ /* 0x040fe4000f8e020d */
[----:B------:R-:W-:-:S04]  /*1d90*/  IMAD.WIDE.U32 R2, R2, UR8, RZ ;  /* 0x0000000802027c25 */ /* 0x000fc8000f8e00ff */
[----:B------:R-:W-:-:S04]  /*1da0*/  IMAD.WIDE.U32 R10, R4, UR10, R10 ;  /* 0x0000000a040a7c25 */ /* 0x000fc8000f8e000a */
[----:B------:R-:W-:Y:S01]  /*1db0*/  IMAD R9, R0, UR10, RZ ;  /* 0x0000000a00097c24 */ /* 0x000fe2000f8e02ff */
[----:B------:R-:W-:Y:S01]  /*1dc0*/  IADD3 R0, PT, PT, R3, R13, RZ ;  /* 0x0000000d03007210 */ /* 0x000fe20007ffe0ff */
[----:B------:R-:W-:Y:S02]  /*1dd0*/  IMAD R11, R4, UR11, R11 ;  /* 0x0000000b040b7c24 */ /* 0x000fe4000f8e020b */
[----:B------:R-:W-:Y:S02]  /*1de0*/  IMAD R3, R8, UR11, R9 ;  /* 0x0000000b08037c24 */ /* 0x000fe4000f8e0209 */
[----:B------:R-:W-:Y:S02]  /*1df0*/  IMAD R13, R0, UR10, RZ ;  /* 0x0000000a000d7c24 */ /* 0x000fe4000f8e02ff */
[----:B------:R-:W-:-:S04]  /*1e00*/  IMAD.WIDE.U32 R8, R8, UR10, R10 ;  /* 0x0000000a08087c25 */ /* 0x000fc8000f8e000a */
[----:B------:R-:W-:Y:S01]  /*1e10*/  IMAD.WIDE.U32 R10, R2, UR10, R10 ;  /* 0x0000000a020a7c25 */ /* 0x000fe2000f8e000a */
[----:B------:R-:W-:-:S03]  /*1e20*/  IADD3 R3, PT, PT, R9, R3, RZ ;  /* 0x0000000309037210 */ /* 0x000fc60007ffe0ff */
[----:B------:R-:W-:Y:S01]  /*1e30*/  IMAD R13, R2, UR11, R13 ;  /* 0x0000000b020d7c24 */ /* 0x000fe2000f8e020d */
[----:B-1----:R-:W-:Y:S02]  /*1e40*/  LEA R2, P0, R8, UR24, 0x2 ;  /* 0x0000001808027c11 */ /* 0x002fe4000f8010ff */
[----:B------:R-:W-:Y:S01]  /*1e50*/  LEA R12, P1, R10, UR24, 0x2 ;  /* 0x000000180a0c7c11 */ /* 0x000fe2000f8210ff */
[----:B------:R-:W-:Y:S01]  /*1e60*/  IMAD.IADD R9, R11, 0x1, R13 ;  /* 0x000000010b097824 */ /* 0x000fe200078e020d */
[----:B------:R-:W-:-:S04]  /*1e70*/  LEA.HI.X R3, R8, UR25, R3, 0x2, P0 ;  /* 0x0000001908037c11 */ /* 0x000fc800080f1403 */
[----:B------:R-:W-:Y:S01]  /*1e80*/  LEA.HI.X R13, R10, UR25, R9, 0x2, P1 ;  /* 0x000000190a0d7c11 */ /* 0x000fe200088f1409 */
[----:B------:R-:W-:Y:S04]  /*1e90*/  STG.E desc[UR18][R2.64], R5 ;  /* 0x0000000502007986 */ /* 0x000fe8000c101912 */
[----:B------:R-:W-:Y:S01]  /*1ea0*/  STG.E desc[UR18][R12.64], R7 ;  /* 0x000000070c007986 */ /* 0x000fe2000c101912 */
[----:B0-----:R-:W-:Y:S05]  /*1eb0*/  EXIT ;  /* 0x000000000000794d */ /* 0x001fea0003800000 */
        .weak           $__internal_0_$__cuda_sm20_rem_u64
        .type           $__internal_0_$__cuda_sm20_rem_u64,@function
        .size           $__internal_0_$__cuda_sm20_rem_u64,(.L_x_147 - $__internal_0_$__cuda_sm20_rem_u64)
$__internal_0_$__cuda_sm20_rem_u64:
[----:B------:R-:W0:Y:S08]  /*1ec0*/  I2F.U64.RP R15, UR6 ;  /* 0x00000006000f7d12 */ /* 0x000e300008309000 */
[----:B0-----:R-:W0:Y:S02]  /*1ed0*/  MUFU.RCP R15, R15 ;  /* 0x0000000f000f7308 */ /* 0x001e240000001000 */
[----:B0-----:R-:W-:-:S06]  /*1ee0*/  IADD3 R16, PT, PT, R15, 0x1ffffffe, RZ ;  /* 0x1ffffffe0f107810 */ /* 0x001fcc0007ffe0ff */
[----:B------:R-:W0:Y:S02]  /*1ef0*/  F2I.U64.TRUNC R16, R16 ;  /* 0x0000001000107311 */ /* 0x000e24000020d800 */
[----:B0-----:R-:W-:-:S04]  /*1f00*/  IMAD.WIDE.U32 R18, R16, UR6, RZ ;  /* 0x0000000610127c25 */ /* 0x001fc8000f8e00ff */
[C---:B------:R-:W-:Y:S01]  /*1f10*/  IMAD R13, R16.reuse, UR7, R19 ;  /* 0x00000007100d7c24 */ /* 0x040fe2000f8e0213 */
[----:B------:R-:W-:Y:S01]  /*1f20*/  IADD3 R19, P0, PT, RZ, -R18, RZ ;  /* 0x80000012ff137210 */ /* 0x000fe20007f1e0ff */
[----:B------:R-:W-:Y:S02]  /*1f30*/  IMAD.MOV.U32 R23, RZ, RZ, R16 ;  /* 0x000000ffff177224 */ /* 0x000fe400078e0010 */
[----:B------:R-:W-:Y:S02]  /*1f40*/  IMAD R13, R17, UR6, R13 ;  /* 0x00000006110d7c24 */ /* 0x000fe4000f8e020d */
[----:B------:R-:W-:-:S03]  /*1f50*/  IMAD.HI.U32 R22, R16, R19, RZ ;  /* 0x0000001310167227 */ /* 0x000fc600078e00ff */
[----:B------:R-:W-:-:S05]  /*1f60*/  IADD3.X R13, PT, PT, RZ, ~R13, RZ, P0, !PT ;  /* 0x8000000dff0d7210 */ /* 0x000fca00007fe4ff */
[----:B------:R-:W-:-:S04]  /*1f70*/  IMAD.WIDE.U32 R22, P0, R16, R13, R22 ;  /* 0x0000000d10167225 */ /* 0x000fc80007800016 */
[C---:B------:R-:W-:Y:S02]  /*1f80*/  IMAD R18, R17.reuse, R13, RZ ;  /* 0x0000000d11127224 */ /* 0x040fe400078e02ff */
[----:B------:R-:W-:-:S04]  /*1f90*/  IMAD.HI.U32 R19, P1, R17, R19, R22 ;  /* 0x0000001311137227 */ /* 0x000fc80007820016 */
[----:B------:R-:W-:Y:S01]  /*1fa0*/  IMAD.HI.U32 R13, R17, R13, RZ ;  /* 0x0000000d110d7227 */ /* 0x000fe200078e00ff */
[----:B------:R-:W-:-:S04]  /*1fb0*/  IADD3 R19, P2, PT, R18, R19, RZ ;  /* 0x0000001312137210 */ /* 0x000fc80007f5e0ff */
[----:B------:R-:W-:Y:S01]  /*1fc0*/  IADD3.X R13, PT, PT, R13, R17, RZ, P0, !PT ;  /* 0x000000110d0d7210 */ /* 0x000fe200007fe4ff */
[----:B------:R-:W-:-:S03]  /*1fd0*/  IMAD.WIDE.U32 R22, R19, UR6, RZ ;  /* 0x0000000613167c25 */ /* 0x000fc6000f8e00ff */
[----:B------:R-:W-:Y:S01]  /*1fe0*/  IADD3.X R13, PT, PT, RZ, RZ, R13, P2, P1 ;  /* 0x000000ffff0d7210 */ /* 0x000fe200017e240d */
[----:B------:R-:W-:Y:S01]  /*1ff0*/  IMAD R16, R19, UR7, R23 ;  /* 0x0000000713107c24 */ /* 0x000fe2000f8e0217 */
[----:B------:R-:W-:-:S03]  /*2000*/  IADD3 R15, P0, PT, RZ, -R22, RZ ;  /* 0x80000016ff0f7210 */ /* 0x000fc60007f1e0ff */
[----:B------:R-:W-:Y:S02]  /*2010*/  IMAD R16, R13, UR6, R16 ;  /* 0x000000060d107c24 */ /* 0x000fe4000f8e0210 */
[----:B------:R-:W-:-:S03]  /*2020*/  IMAD.HI.U32 R18, R19, R15, RZ ;  /* 0x0000000f13127227 */ /* 0x000fc600078e00ff */
[----:B------:R-:W-:-:S05]  /*2030*/  IADD3.X R16, PT, PT, RZ, ~R16, RZ, P0, !PT ;  /* 0x80000010ff107210 */ /* 0x000fca00007fe4ff */
[----:B------:R-:W-:-:S04]  /*2040*/  IMAD.WIDE.U32 R18, P0, R19, R16, R18 ;  /* 0x0000001013127225 */ /* 0x000fc80007800012 */
[C---:B------:R-:W-:Y:S02]  /*2050*/  IMAD R17, R13.reuse, R16, RZ ;  /* 0x000000100d117224 */ /* 0x040fe400078e02ff */
[----:B------:R-:W-:Y:S01]  /*2060*/  IMAD.HI.U32 R18, P1, R13, R15, R18 ;  /* 0x0000000f0d127227 */ /* 0x000fe20007820012 */
[----:B------:R-:W-:-:S03]  /*2070*/  MOV R19, RZ ;  /* 0x000000ff00137202 */ /* 0x000fc60000000f00 */
[----:B------:R-:W-:Y:S01]  /*2080*/  IMAD.HI.U32 R16, R13, R16, RZ ;  /* 0x000000100d107227 */ /* 0x000fe200078e00ff */
[----:B------:R-:W-:-:S03]  /*2090*/  IADD3 R17, P2, PT, R17, R18, RZ ;  /* 0x0000001211117210 */ /* 0x000fc60007f5e0ff */
[----:B------:R-:W-:Y:S02]  /*20a0*/  IMAD.X R13, R16, 0x1, R13, P0 ;  /* 0x00000001100d7824 */ /* 0x000fe400000e060d */
[----:B------:R-:W-:-:S03]  /*20b0*/  IMAD.HI.U32 R18, R17, R12, RZ ;  /* 0x0000000c11127227 */ /* 0x000fc600078e00ff */
[----:B------:R-:W-:Y:S01]  /*20c0*/  IADD3.X R13, PT, PT, RZ, RZ, R13, P2, P1 ;  /* 0x000000ffff0d7210 */ /* 0x000fe200017e240d */
[----:B------:R-:W-:-:S04]  /*20d0*/  IMAD.WIDE.U32 R18, R17, R8, R18 ;  /* 0x0000000811127225 */ /* 0x000fc800078e0012 */
[C---:B------:R-:W-:Y:S02]  /*20e0*/  IMAD R15, R13.reuse, R8, RZ ;  /* 0x000000080d0f7224 */ /* 0x040fe400078e02ff */
[----:B------:R-:W-:-:S04]  /*20f0*/  IMAD.HI.U32 R18, P0, R13, R12, R18 ;  /* 0x0000000c0d127227 */ /* 0x000fc80007800012 */
[----:B------:R-:W-:Y:S01]  /*2100*/  IMAD.HI.U32 R13, R13, R8, RZ ;  /* 0x000000080d0d7227 */ /* 0x000fe200078e00ff */
[----:B------:R-:W-:-:S04]  /*2110*/  IADD3 R15, P1, PT, R15, R18, RZ ;  /* 0x000000120f0f7210 */ /* 0x000fc80007f3e0ff */
[----:B------:R-:W-:Y:S01]  /*2120*/  IADD3.X R13, PT, PT, R13, RZ, RZ, P0, !PT ;  /* 0x000000ff0d0d7210 */ /* 0x000fe200007fe4ff */
[----:B------:R-:W-:-:S04]  /*2130*/  IMAD.WIDE.U32 R16, R15, UR6, RZ ;  /* 0x000000060f107c25 */ /* 0x000fc8000f8e00ff */
[----:B------:R-:W-:Y:S01]  /*2140*/  IMAD.X R13, RZ, RZ, R13, P1 ;  /* 0x000000ffff0d7224 */ /* 0x000fe200008e060d */
[----:B------:R-:W-:Y:S01]  /*2150*/  IADD3 R16, P1, PT, -R16, R12, RZ ;  /* 0x0000000c10107210 */ /* 0x000fe20007f3e1ff */
[----:B------:R-:W-:-:S03]  /*2160*/  IMAD R18, R15, UR7, R17 ;  /* 0x000000070f127c24 */ /* 0x000fc6000f8e0211 */
[----:B------:R-:W-:Y:S01]  /*2170*/  ISETP.GE.U32.AND P0, PT, R16, UR6, PT ;  /* 0x0000000610007c0c */ /* 0x000fe2000bf06070 */
[----:B------:R-:W-:-:S05]  /*2180*/  IMAD R13, R13, UR6, R18 ;  /* 0x000000060d0d7c24 */ /* 0x000fca000f8e0212 */
[----:B------:R-:W-:Y:S02]  /*2190*/  IADD3.X R15, PT, PT, ~R13, R8, RZ, P1, !PT ;  /* 0x000000080d0f7210 */ /* 0x000fe40000ffe5ff */
[----:B------:R-:W-:Y:S02]  /*21a0*/  IADD3 R13, P1, PT, R16, -UR6, RZ ;  /* 0x80000006100d7c10 */ /* 0x000fe4000ff3e0ff */
[C---:B------:R-:W-:Y:S02]  /*21b0*/  ISETP.GE.U32.AND.EX P0, PT, R15.reuse, UR7, PT, P0 ;  /* 0x000000070f007c0c */ /* 0x040fe4000bf06100 */
[----:B------:R-:W-:Y:S02]  /*21c0*/  IADD3.X R18, PT, PT, R15, ~UR7, RZ, P1, !PT ;  /* 0x800000070f127c10 */ /* 0x000fe40008ffe4ff */
[----:B------:R-:W-:Y:S02]  /*21d0*/  SEL R13, R13, R16, P0 ;  /* 0x000000100d0d7207 */ /* 0x000fe40000000000 */
[----:B------:R-:W-:Y:S01]  /*21e0*/  SEL R18, R18, R15, P0 ;  /* 0x0000000f12127207 */ /* 0x000fe20000000000 */
[----:B------:R-:W-:Y:S01]  /*21f0*/  HFMA2 R15, -RZ, RZ, 0, 0 ;  /* 0x00000000ff0f7431 */ /* 0x000fe200000001ff */
[----:B------:R-:W-:-:S02]  /*2200*/  ISETP.GE.U32.AND P0, PT, R13, UR6, PT ;  /* 0x000000060d007c0c */ /* 0x000fc4000bf06070 */
[----:B------:R-:W-:Y:S02]  /*2210*/  IADD3 R16, P2, PT, R13, -UR6, RZ ;  /* 0x800000060d107c10 */ /* 0x000fe4000ff5e0ff */
[----:B------:R-:W-:Y:S02]  /*2220*/  ISETP.NE.U32.AND P1, PT, RZ, UR6, PT ;  /* 0x00000006ff007c0c */ /* 0x000fe4000bf25070 */
[C---:B------:R-:W-:Y:S02]  /*2230*/  ISETP.GE.U32.AND.EX P0, PT, R18.reuse, UR7, PT, P0 ;  /* 0x0000000712007c0c */ /* 0x040fe4000bf06100 */
[----:B------:R-:W-:Y:S02]  /*2240*/  IADD3.X R17, PT, PT, R18, ~UR7, RZ, P2, !PT ;  /* 0x8000000712117c10 */ /* 0x000fe400097fe4ff */
[----:B------:R-:W-:Y:S02]  /*2250*/  ISETP.NE.AND.EX P1, PT, RZ, UR7, PT, P1 ;  /* 0x00000007ff007c0c */ /* 0x000fe4000bf25310 */
[----:B------:R-:W-:-:S02]  /*2260*/  SEL R16, R16, R13, P0 ;  /* 0x0000000d10107207 */ /* 0x000fc40000000000 */
[----:B------:R-:W-:Y:S02]  /*2270*/  SEL R17, R17, R18, P0 ;  /* 0x0000001211117207 */ /* 0x000fe40000000000 */
[----:B------:R-:W-:Y:S02]  /*2280*/  SEL R16, R16, 0xffffffff, P1 ;  /* 0xffffffff10107807 */ /* 0x000fe40000800000 */
[----:B------:R-:W-:Y:S01]  /*2290*/  SEL R17, R17, 0xffffffff, P1 ;  /* 0xffffffff11117807 */ /* 0x000fe20000800000 */
[----:B------:R-:W-:Y:S06]  /*22a0*/  RET.REL.NODEC R14 `(_Z12depth_kernelPfS_PKfS1_mmmm) ;  /* 0xffffffdc0e547950 */ /* 0x000fec0003c3ffff */
.L_x_26:
        /* <DEDUP_REMOVED lines=13> */
.L_x_147:


//--------------------- .text._Z10col_kernelPfS_PKfS1_mmmm --------------------------
	.section	.text._Z10col_kernelPfS_PKfS1_mmmm,"ax",@progbits
	.align	128
        .global         _Z10col_kernelPfS_PKfS1_mmmm
        .type           _Z10col_kernelPfS_PKfS1_mmmm,@function
        .size           _Z10col_kernelPfS_PKfS1_mmmm,(.L_x_148 - _Z10col_kernelPfS_PKfS1_mmmm)
        .other          _Z10col_kernelPfS_PKfS1_mmmm,@"STO_CUDA_ENTRY STV_DEFAULT"
_Z10col_kernelPfS_PKfS1_mmmm:
.text._Z10col_kernelPfS_PKfS1_mmmm:
        /* <DEDUP_REMOVED lines=8> */
[----:B------:R-:W4:Y:S01]  /*0080*/  LDCU.64 UR10, c[0x0][0x3a8] ;  /* 0x00007500ff0a77ac */ /* 0x000f220008000a00 */
[----:B0-----:R-:W-:-:S04]  /*0090*/  ISETP.GE.U32.AND P0, PT, R7, UR14, PT ;  /* 0x0000000e07007c0c */ /* 0x001fc8000bf06070 */
[----:B------:R-:W-:-:S13]  /*00a0*/  ISETP.GE.U32.AND.EX P0, PT, RZ, UR15, PT, P0 ;  /* 0x0000000fff007c0c */ /* 0x000fda000bf06100 */
[----:B------:R-:W-:Y:S01]  /*00b0*/  @!P0 IMAD.SHL.U32 R5, R7, 0x4, RZ ;  /* 0x0000000407058824 */ /* 0x000fe200078e00ff */
[----:B------:R-:W-:-:S04]  /*00c0*/  @!P0 SHF.R.U32.HI R0, RZ, 0x1e, R7 ;  /* 0x0000001eff008819 */ /* 0x000fc80000011607 */
[C---:B-1----:R-:W-:Y:S02]  /*00d0*/  @!P0 IADD3 R2, P1, PT, R5.reuse, R2, RZ ;  /* 0x0000000205028210 */ /* 0x042fe40007f3e0ff */
[----:B---3--:R-:W-:-:S03]  /*00e0*/  @!P0 IADD3 R4, P2, PT, R5, R8, RZ ;  /* 0x0000000805048210 */ /* 0x008fc60007f5e0ff */
[C---:B------:R-:W-:Y:S01]  /*00f0*/  @!P0 IMAD.X R3, R0.reuse, 0x1, R3, P1 ;  /* 0x0000000100038824 */ /* 0x040fe200008e0603 */
[----:B------:R-:W-:-:S04]  /*0100*/  @!P0 IADD3.X R5, PT, PT, R0, R9, RZ, P2, !PT ;  /* 0x0000000900058210 */ /* 0x000fc800017fe4ff */
[----:B--2---:R-:W2:Y:S04]  /*0110*/  @!P0 LDG.E R6, desc[UR20][R2.64] ;  /* 0x0000001402068981 */ /* 0x004ea8000c1e1900 */
[----:B------:R0:W3:Y:S01]  /*0120*/  @!P0 LDG.E R4, desc[UR20][R4.64] ;  /* 0x0000001404048981 */ /* 0x0000e2000c1e1900 */
[----:B------:R-:W1:Y:S01]  /*0130*/  LDC R0, c[0x0][0x368] ;  /* 0x0000da00ff007b82 */ /* 0x000e620000000800 */
[----:B-----5:R-:W-:Y:S01]  /*0140*/  IMAD.U32 R10, RZ, RZ, UR19 ;  /* 0x00000013ff0a7e24 */ /* 0x020fe2000f8e00ff */
[----:B------:R-:W1:Y:S06]  /*0150*/  S2R R9, SR_TID.Z ;  /* 0x0000000000097919 */ /* 0x000e6c0000002300 */
[----:B------:R-:W4:Y:S01]  /*0160*/  S2UR UR4, SR_CTAID.Y ;  /* 0x00000000000479c3 */ /* 0x000f220000002600 */
[----:B0-----:R-:W-:-:S05]  /*0170*/  IMAD.U32 R5, RZ, RZ, UR18 ;  /* 0x00000012ff057e24 */ /* 0x001fca000f8e00ff */
[----:B------:R-:W-:Y:S02]  /*0180*/  SHF.R.U64 R2, R5, 0x1, R10 ;  /* 0x0000000105027819 */ /* 0x000fe4000000120a */
[----:B------:R-:W4:Y:S08]  /*0190*/  LDC R16, c[0x0][0x364] ;  /* 0x0000d900ff107b82 */ /* 0x000f300000000800 */
[----:B------:R-:W0:Y:S08]  /*01a0*/  S2UR UR8, SR_CgaCtaId ;  /* 0x00000000000879c3 */ /* 0x000e300000008800 */
[----:B------:R-:W5:Y:S08]  /*01b0*/  S2UR UR6, SR_CTAID.X ;  /* 0x00000000000679c3 */ /* 0x000f700000002500 */
[----:B------:R-:W5:Y:S01]  /*01c0*/  LDC R14, c[0x0][0x360] ;  /* 0x0000d800ff0e7b82 */ /* 0x000f620000000800 */
[----:B----4-:R-:W-:Y:S01]  /*01d0*/  IMAD R16, R16, UR4, R17 ;  /* 0x0000000410107c24 */ /* 0x010fe2000f8e0211 */
[----:B------:R-:W-:-:S04]  /*01e0*/  UMOV UR4, 0x400 ;  /* 0x0000040000047882 */ /* 0x000fc80000000000 */
[----:B------:R-:W-:Y:S02]  /*01f0*/  ISETP.GE.U32.AND P2, PT, R16, UR16, PT ;  /* 0x0000001010007c0c */ /* 0x000fe4000bf46070 */
[----:B------:R-:W1:Y:S01]  /*0200*/  S2UR UR5, SR_CTAID.Z ;  /* 0x00000000000579c3 */ /* 0x000e620000002700 */
[----:B0-----:R-:W-:Y:S01]  /*0210*/  ULEA UR8, UR8, UR4, 0x18 ;  /* 0x0000000408087291 */ /* 0x001fe2000f8ec0ff */
[----:B------:R-:W-:-:S03]  /*0220*/  ISETP.GE.U32.AND.EX P2, PT, RZ, UR17, PT, P2 ;  /* 0x00000011ff007c0c */ /* 0x000fc6000bf46120 */
[----:B------:R-:W-:Y:S02]  /*0230*/  ULEA UR22, UR14, UR8, 0x2 ;  /* 0x000000080e167291 */ /* 0x000fe4000f8e10ff */
[----:B------:R-:W-:Y:S01]  /*0240*/  @!P0 LEA R5, R7, UR8, 0x2 ;  /* 0x0000000807058c11 */ /* 0x000fe2000f8e10ff */
[----:B-----5:R-:W-:-:S03]  /*0250*/  IMAD R14, R14, UR6, R7 ;  /* 0x000000060e0e7c24 */ /* 0x020fc6000f8e0207 */
[----:B------:R-:W-:Y:S01]  /*0260*/  @!P0 LEA R7, R7, UR22, 0x2 ;  /* 0x0000001607078c11 */ /* 0x000fe2000f8e10ff */
[----:B-1----:R-:W-:Y:S01]  /*0270*/  IMAD R3, R0, UR5, R9 ;  /* 0x0000000500037c24 */ /* 0x002fe2000f8e0209 */
[----:B------:R-:W-:-:S04]  /*0280*/  SHF.R.U32.HI R0, RZ, 0x1, R10 ;  /* 0x00000001ff007819 */ /* 0x000fc8000001160a */
[----:B------:R-:W-:-:S04]  /*0290*/  ISETP.GE.U32.AND P1, PT, R3, UR10, PT ;  /* 0x0000000a03007c0c */ /* 0x000fc8000bf26070 */
[----:B------:R-:W-:Y:S02]  /*02a0*/  ISETP.GE.U32.OR.EX P1, PT, RZ, UR11, P2, P1 ;  /* 0x0000000bff007c0c */ /* 0x000fe40009726510 */
[----:B------:R-:W-:-:S04]  /*02b0*/  ISETP.LE.U32.AND P2, PT, R2, R14, PT ;  /* 0x0000000e0200720c */ /* 0x000fc80003f43070 */
[----:B------:R-:W-:Y:S01]  /*02c0*/  ISETP.LE.U32.OR.EX P1, PT, R0, RZ, P1, P2 ;  /* 0x000000ff0000720c */ /* 0x000fe20000f23520 */
[----:B--2---:R0:W-:Y:S04]  /*02d0*/  @!P0 STS [R5], R6 ;  /* 0x0000000605008388 */ /* 0x0041e80000000800 */
[----:B---3--:R0:W-:Y:S01]  /*02e0*/  @!P0 STS [R7], R4 ;  /* 0x0000000407008388 */ /* 0x0081e20000000800 */
[----:B------:R-:W-:Y:S07]  /*02f0*/  BAR.SYNC.DEFER_BLOCKING 0x0 ;  /* 0x0000000000007b1d */ /* 0x000fee0000010000 */
[----:B------:R-:W-:Y:S05]  /*0300*/  @P1 EXIT ;  /* 0x000000000000194d */ /* 0x000fea0003800000 */
[----:B------:R-:W-:Y:S01]  /*0310*/  UISETP.NE.U32.AND UP0, UPT, UR14, URZ, UPT ;  /* 0x000000ff0e00728c */ /* 0x000fe2000bf05070 */
[----:B------:R-:W-:Y:S02]  /*0320*/  HFMA2 R23, -RZ, RZ, 0, 0 ;  /* 0x00000000ff177431 */ /* 0x000fe400000001ff */
[----:B------:R-:W-:Y:S01]  /*0330*/  IMAD.MOV.U32 R24, RZ, RZ, RZ ;  /* 0x000000ffff187224 */ /* 0x000fe200078e00ff */
[----:B------:R-:W-:-:S09]  /*0340*/  UISETP.NE.AND.EX UP0, UPT, UR15, URZ, UPT, UP0 ;  /* 0x000000ff0f00728c */ /* 0x000fd2000bf05300 */
[----:B------:R-:W-:Y:S05]  /*0350*/  BRA.U !UP0, `(.L_x_27) ;  /* 0x0000002d08447547 */ /* 0x000fea000b800000 */
[----:B------:R-:W-:Y:S01]  /*0360*/  UISETP.GE.U32.AND UP0, UPT, UR14, 0x8, UPT ;  /* 0x000000080e00788c */ /* 0x000fe2000bf06070 */
[----:B------:R-:W-:Y:S01]  /*0370*/  IMAD.MOV.U32 R17, RZ, RZ, RZ ;  /* 0x000000ffff117224 */ /* 0x000fe200078e00ff */
[----:B------:R-:W-:Y:S01]  /*0380*/  MOV R24, RZ ;  /* 0x000000ff00187202 */ /* 0x000fe20000000f00 */
[----:B------:R-:W-:Y:S01]  /*0390*/  IMAD.MOV.U32 R23, RZ, RZ, RZ ;  /* 0x000000ffff177224 */ /* 0x000fe200078e00ff */
[----:B------:R-:W-:Y:S01]  /*03a0*/  UISETP.GE.U32.AND.EX UP0, UPT, UR15, URZ, UPT, UP0 ;  /* 0x000000ff0f00728c */ /* 0x000fe2000bf06100 */
[C---:B------:R-:W-:Y:S01]  /*03b0*/  IMAD.WIDE.U32 R12, R3.reuse, UR16, R16 ;  /* 0x00000010030c7c25 */ /* 0x040fe2000f8e0010 */
[----:B------:R-:W1:Y:S03]  /*03c0*/  LDCU.64 UR6, c[0x0][0x3b8] ;  /* 0x00007700ff0677ac */ /* 0x000e660008000a00 */
[----:B0-----:R-:W-:Y:S01]  /*03d0*/  IMAD R4, R3, UR17, R13 ;  /* 0x0000001103047c24 */ /* 0x001fe2000f8e020d */
[----:B------:R-:W-:Y:S01]  /*03e0*/  ULOP3.LUT UR23, UR14, 0x7, URZ, 0xc0, !UPT ;  /* 0x000000070e177892 */ /* 0x000fe2000f8ec0ff */
[----:B------:R-:W-:Y:S01]  /*03f0*/  UMOV UR4, URZ ;  /* 0x000000ff00047c82 */ /* 0x000fe20008000000 */
[----:B------:R-:W-:Y:S01]  /*0400*/  UMOV UR5, URZ ;  /* 0x000000ff00057c82 */ /* 0x000fe20008000000 */
[----:B------:R-:W-:Y:S09]  /*0410*/  BRA.U !UP0, `(.L_x_28) ;  /* 0x0000001508907547 */ /* 0x000ff2000b800000 */
[----:B------:R-:W0:Y:S01]  /*0420*/  LDCU UR5, c[0x0][0x3a4] ;  /* 0x00007480ff0577ac */ /* 0x000e220008000800 */
[C---:B------:R-:W-:Y:S01]  /*0430*/  LEA R5, P0, R14.reuse, 0x3, 0x1 ;  /* 0x000000030e057811 */ /* 0x040fe200078008ff */
[----:B------:R-:W-:Y:S01]  /*0440*/  IMAD.MOV.U32 R24, RZ, RZ, RZ ;  /* 0x000000ffff187224 */ /* 0x000fe200078e00ff */
[----:B------:R-:W-:Y:S02]  /*0450*/  ULOP3.LUT UR4, UR14, 0xfffffff8, URZ, 0xc0, !UPT ;  /* 0xfffffff80e047892 */ /* 0x000fe4000f8ec0ff */
[----:B------:R-:W-:Y:S01]  /*0460*/  LEA.HI.X R6, R14, RZ, RZ, 0x1, P0 ;  /* 0x000000ff0e067211 */ /* 0x000fe200000f0cff */
[----:B------:R-:W2:Y:S01]  /*0470*/  LDCU UR27, c[0x0][0x3a0] ;  /* 0x00007400ff1b77ac */ /* 0x000ea20008000800 */
[----:B------:R-:W3:Y:S01]  /*0480*/  LDCU UR19, c[0x0][0x3bc] ;  /* 0x00007780ff1377ac */ /* 0x000ee20008000800 */
[----:B------:R-:W4:Y:S01]  /*0490*/  LDCU UR26, c[0x0][0x3b8] ;  /* 0x00007700ff1a77ac */ /* 0x000f220008000800 */
[----:B------:R-:W1:Y:S01]  /*04a0*/  LDCU.64 UR12, c[0x0][0x3b8] ;  /* 0x00007700ff0c77ac */ /* 0x000e620008000a00 */
[----:B------:R-:W1:Y:S01]  /*04b0*/  LDCU.64 UR24, c[0x0][0x380] ;  /* 0x00007000ff1877ac */ /* 0x000e620008000a00 */
[----:B------:R-:W-:Y:S01]  /*04c0*/  UMOV UR9, UR4 ;  /* 0x0000000400097c82 */ /* 0x000fe20008000000 */
[----:B0-----:R-:W-:-:S05]  /*04d0*/  UMOV UR10, UR5 ;  /* 0x00000005000a7c82 */ /* 0x001fca0008000000 */
.L_x_53:
[----:B------:R-:W-:Y:S01]  /*04e0*/  IADD3 R18, P0, PT, R5, -0x3, RZ ;  /* 0xfffffffd05127810 */ /* 0x000fe20007f1e0ff */
[----:B------:R-:W-:Y:S03]  /*04f0*/  BSSY.RECONVERGENT B0, `(.L_x_29) ;  /* 0x000001c000007945 */ /* 0x000fe60003800200 */
[----:B------:R-:W-:-:S04]  /*0500*/  IADD3.X R7, PT, PT, R6, -0x1, RZ, P0, !PT ;  /* 0xffffffff06077810 */ /* 0x000fc800007fe4ff */
[----:B---3--:R-:W-:-:S04]  /*0510*/  LOP3.LUT R8, R7, UR19, RZ, 0xfc, !PT ;  /* 0x0000001307087c12 */ /* 0x008fc8000f8efcff */
[----:B------:R-:W-:-:S13]  /*0520*/  ISETP.NE.U32.AND P0, PT, R8, RZ, PT ;  /* 0x000000ff0800720c */ /* 0x000fda0003f05070 */
[----:B------:R-:W-:Y:S05]  /*0530*/  @P0 BRA `(.L_x_30) ;  /* 0x00000000004c0947 */ /* 0x000fea0003800000 */
[----:B----4-:R-:W0:Y:S01]  /*0540*/  I2F.U32.RP R7, UR26 ;  /* 0x0000001a00077d06 */ /* 0x010e220008209000 */
[----:B------:R-:W-:Y:S01]  /*0550*/  ISETP.NE.U32.AND P1, PT, RZ, UR26, PT ;  /* 0x0000001aff007c0c */ /* 0x000fe2000bf25070 */
[----:B------:R-:W-:-:S06]  /*0560*/  HFMA2 R19, -RZ, RZ, 0, 0 ;  /* 0x00000000ff137431 */ /* 0x000fcc00000001ff */
[----:B0-----:R-:W0:Y:S02]  /*0570*/  MUFU.RCP R7, R7 ;  /* 0x0000000700077308 */ /* 0x001e240000001000 */
[----:B0-----:R-:W-:-:S06]  /*0580*/  IADD3 R8, PT, PT, R7, 0xffffffe, RZ ;  /* 0x0ffffffe07087810 */ /* 0x001fcc0007ffe0ff */
[----:B------:R0:W3:Y:S02]  /*0590*/  F2I.FTZ.U32.TRUNC.NTZ R9, R8 ;  /* 0x0000000800097305 */ /* 0x0000e4000021f000 */
[----:B0-----:R-:W-:Y:S02]  /*05a0*/  IMAD.MOV.U32 R8, RZ, RZ, RZ ;  /* 0x000000ffff087224 */ /* 0x001fe400078e00ff */
[----:B---3--:R-:W-:-:S04]  /*05b0*/  IMAD.MOV R11, RZ, RZ, -R9 ;  /* 0x000000ffff0b7224 */ /* 0x008fc800078e0a09 */
        /* <DEDUP_REMOVED lines=8> */
[----:B------:R-:W-:Y:S01]  /*0640*/  @P0 VIADD R18, R18, -UR26 ;  /* 0x8000001a12120c36 */ /* 0x000fe20008000000 */
[----:B------:R-:W-:Y:S01]  /*0650*/  @!P1 LOP3.LUT R18, RZ, UR26, RZ, 0x33, !PT ;  /* 0x0000001aff129c12 */ /* 0x000fe2000f8e33ff */
[----:B------:R-:W-:Y:S06]  /*0660*/  BRA `(.L_x_31) ;  /* 0x0000000000107947 */ /* 0x000fec0003800000 */
.L_x_30:
[----:B------:R-:W-:Y:S01]  /*0670*/  IMAD.MOV.U32 R8, RZ, RZ, R18 ;  /* 0x000000ffff087224 */ /* 0x000fe200078e0012 */
[----:B------:R-:W-:-:S07]  /*0680*/  MOV R18, 0x6a0 ;  /* 0x000006a000127802 */ /* 0x000fce0000000f00 */
[----:B-12-4-:R-:W-:Y:S05]  /*0690*/  CALL.REL.NOINC `($__internal_1_$__cuda_sm20_rem_u64) ;  /* 0x0000002800b87944 */ /* 0x016fea0003c00000 */
[----:B------:R-:W-:-:S07]  /*06a0*/  IMAD.MOV.U32 R18, RZ, RZ, R21 ;  /* 0x000000ffff127224 */ /* 0x000fce00078e0015 */
.L_x_31:
[----:B-12---:R-:W-:Y:S05]  /*06b0*/  BSYNC.RECONVERGENT B0 ;  /* 0x0000000000007941 */ /* 0x006fea0003800200 */
.L_x_29:
[----:B------:R-:W-:Y:S01]  /*06c0*/  MOV R8, R18 ;  /* 0x0000001200087202 */ /* 0x000fe20000000f00 */
[----:B------:R-:W-:Y:S02]  /*06d0*/  IMAD R7, R4, UR12, RZ ;  /* 0x0000000c04077c24 */ /* 0x000fe4000f8e02ff */
[----:B------:R-:W-:Y:S02]  /*06e0*/  IMAD.MOV.U32 R9, RZ, RZ, R19 ;  /* 0x000000ffff097224 */ /* 0x000fe400078e0013 */
[C---:B------:R-:W-:Y:S02]  /*06f0*/  IMAD R7, R12.reuse, UR13, R7 ;  /* 0x0000000d0c077c24 */ /* 0x040fe4000f8e0207 */
[----:B------:R-:W-:-:S04]  /*0700*/  IMAD.WIDE.U32 R8, R12, UR12, R8 ;  /* 0x0000000c0c087c25 */ /* 0x000fc8000f8e0008 */
[----:B------:R-:W-:Y:S01]  /*0710*/  IMAD.IADD R7, R9, 0x1, R7 ;  /* 0x0000000109077824 */ /* 0x000fe200078e0207 */
[----:B------:R-:W-:-:S04]  /*0720*/  LEA R18, P0, R8, UR24, 0x2 ;  /* 0x0000001808127c11 */ /* 0x000fc8000f8010ff */
[----:B------:R-:W-:Y:S01]  /*0730*/  LEA.HI.X R19, R8, UR25, R7, 0x2, P0 ;  /* 0x0000001908137c11 */ /* 0x000fe200080f1407 */
[----:B------:R-:W-:Y:S02]  /*0740*/  ULEA UR11, UR27, UR8, 0x2 ;  /* 0x000000081b0b7291 */ /* 0x000fe4000f8e10ff */
[----:B------:R-:W-:Y:S04]  /*0750*/  LDS.128 R8, [UR8] ;  /* 0x00000008ff087984 */ /* 0x000fe80008000c00 */
[----:B------:R-:W2:Y:S01]  /*0760*/  LDG.E R19, desc[UR20][R18.64] ;  /* 0x0000001412137981 */ /* 0x000ea2000c1e1900 */
[----:B------:R-:W-:Y:S01]  /*0770*/  IADD3 R7, P0, PT, R5, -0x2, RZ ;  /* 0xfffffffe05077810 */ /* 0x000fe20007f1e0ff */
[----:B------:R-:W-:Y:S02]  /*0780*/  BSSY.RECONVERGENT B0, `(.L_x_32) ;  /* 0x0000020000007945 */ /* 0x000fe40003800200 */
[----:B------:R-:W2:Y:S01]  /*0790*/  LDS R20, [UR11] ;  /* 0x0000000bff147984 */ /* 0x000ea20008000800 */
[----:B------:R-:W-:-:S04]  /*07a0*/  IADD3.X R22, PT, PT, R6, -0x1, RZ, P0, !PT ;  /* 0xffffffff06167810 */ /* 0x000fc800007fe4ff */
[----:B------:R-:W-:-:S04]  /*07b0*/  LOP3.LUT R21, R22, UR13, RZ, 0xfc, !PT ;  /* 0x0000000d16157c12 */ /* 0x000fc8000f8efcff */
[----:B------:R-:W-:Y:S01]  /*07c0*/  ISETP.NE.U32.AND P0, PT, R21, RZ, PT ;  /* 0x000000ff1500720c */ /* 0x000fe20003f05070 */
[C---:B--2---:R-:W-:Y:S01]  /*07d0*/  FFMA R24, R19.reuse, R20, R24 ;  /* 0x0000001413187223 */ /* 0x044fe20000000018 */
[----:B------:R-:W-:-:S11]  /*07e0*/  FFMA R23, R19, R8, R23 ;  /* 0x0000000813177223 */ /* 0x000fd60000000017 */
[----:B------:R-:W-:Y:S05]  /*07f0*/  @P0 BRA `(.L_x_33) ;  /* 0x00000000004c0947 */ /* 0x000fea0003800000 */
[----:B------:R-:W0:Y:S01]  /*0800*/  I2F.U32.RP R20, UR12 ;  /* 0x0000000c00147d06 */ /* 0x000e220008209000 */
[----:B------:R-:W-:Y:S01]  /*0810*/  IMAD.MOV.U32 R18, RZ, RZ, RZ ;  /* 0x000000ffff127224 */ /* 0x000fe200078e00ff */
[----:B------:R-:W-:-:S06]  /*0820*/  ISETP.NE.U32.AND P1, PT, RZ, UR12, PT ;  /* 0x0000000cff007c0c */ /* 0x000fcc000bf25070 */
[----:B0-----:R-:W0:Y:S02]  /*0830*/  MUFU.RCP R20, R20 ;  /* 0x0000001400147308 */ /* 0x001e240000001000 */
[----:B0-----:R-:W-:-:S06]  /*0840*/  IADD3 R19, PT, PT, R20, 0xffffffe, RZ ;  /* 0x0ffffffe14137810 */ /* 0x001fcc0007ffe0ff */
[----:B------:R-:W0:Y:S02]  /*0850*/  F2I.FTZ.U32.TRUNC.NTZ R19, R19 ;  /* 0x0000001300137305 */ /* 0x000e24000021f000 */
[----:B0-----:R-:W-:-:S04]  /*0860*/  IMAD.MOV R21, RZ, RZ, -R19 ;  /* 0x000000ffff157224 */ /* 0x001fc800078e0a13 */
[----:B------:R-:W-:-:S04]  /*0870*/  IMAD R21, R21, UR12, RZ ;  /* 0x0000000c15157c24 */ /* 0x000fc8000f8e02ff */
[----:B------:R-:W-:-:S04]  /*0880*/  IMAD.HI.U32 R8, R19, R21, R18 ;  /* 0x0000001513087227 */ /* 0x000fc800078e0012 */
[----:B------:R-:W-:Y:S02]  /*0890*/  HFMA2 R19, -RZ, RZ, 0, 0 ;  /* 0x00000000ff137431 */ /* 0x000fe400000001ff */
        /* <DEDUP_REMOVED lines=9> */
.L_x_33:
[----:B------:R-:W-:Y:S01]  /*0930*/  IMAD.MOV.U32 R8, RZ, RZ, R7 ;  /* 0x000000ffff087224 */ /* 0x000fe200078e0007 */
[----:B------:R-:W-:Y:S01]  /*0940*/  MOV R18, 0x970 ;  /* 0x0000097000127802 */ /* 0x000fe20000000f00 */
[----:B------:R-:W-:-:S07]  /*0950*/  IMAD.MOV.U32 R7, RZ, RZ, R22 ;  /* 0x000000ffff077224 */ /* 0x000fce00078e0016 */
[----:B------:R-:W-:Y:S05]  /*0960*/  CALL.REL.NOINC `($__internal_1_$__cuda_sm20_rem_u64) ;  /* 0x0000002800047944 */ /* 0x000fea0003c00000 */
[----:B------:R-:W-:-:S07]  /*0970*/  MOV R18, R21 ;  /* 0x0000001500127202 */ /* 0x000fce0000000f00 */
.L_x_34:
[----:B------:R-:W-:Y:S05]  /*0980*/  BSYNC.RECONVERGENT B0 ;  /* 0x0000000000007941 */ /* 0x000fea0003800200 */
.L_x_32:
[----:B------:R-:W-:Y:S02]  /*0990*/  IMAD R7, R4, UR12, RZ ;  /* 0x0000000c04077c24 */ /* 0x000fe4000f8e02ff */
[----:B------:R-:W-:Y:S02]  /*09a0*/  IMAD.MOV.U32 R20, RZ, RZ, R18 ;  /* 0x000000ffff147224 */ /* 0x000fe400078e0012 */
[----:B------:R-:W-:Y:S02]  /*09b0*/  IMAD.MOV.U32 R21, RZ, RZ, R19 ;  /* 0x000000ffff157224 */ /* 0x000fe400078e0013 */
[C---:B------:R-:W-:Y:S02]  /*09c0*/  IMAD R7, R12.reuse, UR13, R7 ;  /* 0x0000000d0c077c24 */ /* 0x040fe4000f8e0207 */
[----:B------:R-:W-:-:S05]  /*09d0*/  IMAD.WIDE.U32 R20, R12, UR12, R20 ;  /* 0x0000000c0c147c25 */ /* 0x000fca000f8e0014 */
[----:B------:R-:W-:Y:S02]  /*09e0*/  IADD3 R7, PT, PT, R7, R21, RZ ;  /* 0x0000001507077210 */ /* 0x000fe40007ffe0ff */
[----:B------:R-:W-:-:S04]  /*09f0*/  LEA R18, P0, R20, UR24, 0x2 ;  /* 0x0000001814127c11 */ /* 0x000fc8000f8010ff */
[----:B------:R-:W-:Y:S02]  /*0a00*/  LEA.HI.X R19, R20, UR25, R7, 0x2, P0 ;  /* 0x0000001914137c11 */ /* 0x000fe400080f1407 */
[----:B------:R-:W0:Y:S04]  /*0a10*/  LDS R7, [UR11+0x4] ;  /* 0x0000040bff077984 */ /* 0x000e280008000800 */
[----:B------:R-:W2:Y:S01]  /*0a20*/  LDG.E R19, desc[UR20][R18.64] ;  /* 0x0000001412137981 */ /* 0x000ea2000c1e1900 */
[----:B------:R-:W-:Y:S01]  /*0a30*/  IADD3 R8, P0, PT, R5, -0x1, RZ ;  /* 0xffffffff05087810 */ /* 0x000fe20007f1e0ff */
[----:B------:R-:W-:Y:S03]  /*0a40*/  BSSY.RECONVERGENT B0, `(.L_x_35) ;  /* 0x000001e000007945 */ /* 0x000fe60003800200 */
[----:B------:R-:W-:-:S04]  /*0a50*/  IADD3.X R21, PT, PT, R6, -0x1, RZ, P0, !PT ;  /* 0xffffffff06157810 */ /* 0x000fc800007fe4ff */
[----:B------:R-:W-:-:S04]  /*0a60*/  LOP3.LUT R20, R21, UR13, RZ, 0xfc, !PT ;  /* 0x0000000d15147c12 */ /* 0x000fc8000f8efcff */
[----:B------:R-:W-:Y:S01]  /*0a70*/  ISETP.NE.U32.AND P0, PT, R20, RZ, PT ;  /* 0x000000ff1400720c */ /* 0x000fe20003f05070 */
[----:B--2---:R-:W-:Y:S01]  /*0a80*/  FFMA R9, R9, R19, R23 ;  /* 0x0000001309097223 */ /* 0x004fe20000000017 */
[----:B0-----:R-:W-:-:S11]  /*0a90*/  FFMA R24, R19, R7, R24 ;  /* 0x0000000713187223 */ /* 0x001fd60000000018 */
[----:B------:R-:W-:Y:S05]  /*0aa0*/  @P0 BRA `(.L_x_36) ;  /* 0x00000000004c0947 */ /* 0x000fea0003800000 */
[----:B------:R-:W0:Y:S01]  /*0ab0*/  I2F.U32.RP R20, UR12 ;  /* 0x0000000c00147d06 */ /* 0x000e220008209000 */
[----:B------:R-:W-:Y:S01]  /*0ac0*/  HFMA2 R18, -RZ, RZ, 0, 0 ;  /* 0x00000000ff127431 */ /* 0x000fe200000001ff */
[----:B------:R-:W-:-:S06]  /*0ad0*/  ISETP.NE.U32.AND P1, PT, RZ, UR12, PT ;  /* 0x0000000cff007c0c */ /* 0x000fcc000bf25070 */
[----:B0-----:R-:W0:Y:S02]  /*0ae0*/  MUFU.RCP R20, R20 ;  /* 0x0000001400147308 */ /* 0x001e240000001000 */
[----:B0-----:R-:W-:-:S06]  /*0af0*/  VIADD R19, R20, 0xffffffe ;  /* 0x0ffffffe14137836 */ /* 0x001fcc0000000000 */
[----:B------:R-:W0:Y:S02]  /*0b00*/  F2I.FTZ.U32.TRUNC.NTZ R19, R19 ;  /* 0x0000001300137305 */ /* 0x000e24000021f000 */
[----:B0-----:R-:W-:-:S04]  /*0b10*/  IMAD.MOV R7, RZ, RZ, -R19 ;  /* 0x000000ffff077224 */ /* 0x001fc800078e0a13 */
[----:B------:R-:W-:-:S04]  /*0b20*/  IMAD R7, R7, UR12, RZ ;  /* 0x0000000c07077c24 */ /* 0x000fc8000f8e02ff */
[----:B------:R-:W-:-:S04]  /*0b30*/  IMAD.HI.U32 R7, R19, R7, R18 ;  /* 0x0000000713077227 */ /* 0x000fc800078e0012 */
[----:B------:R-:W-:Y:S02]  /*0b40*/  IMAD.MOV.U32 R19, RZ, RZ, RZ ;  /* 0x000000ffff137224 */ /* 0x000fe400078e00ff */
[----:B------:R-:W-:-:S04]  /*0b50*/  IMAD.HI.U32 R7, R7, R8, RZ ;  /* 0x0000000807077227 */ /* 0x000fc800078e00ff */
[----:B------:R-:W-:-:S04]  /*0b60*/  IMAD.MOV R7, RZ, RZ, -R7 ;  /* 0x000000ffff077224 */ /* 0x000fc800078e0a07 */
[----:B------:R-:W-:-:S05]  /*0b70*/  IMAD R18, R7, UR12, R8 ;  /* 0x0000000c07127c24 */ /* 0x000fca000f8e0208 */
[----:B------:R-:W-:-:S13]  /*0b80*/  ISETP.GE.U32.AND P0, PT, R18, UR12, PT ;  /* 0x0000000c12007c0c */ /* 0x000fda000bf06070 */
[----:B------:R-:W-:-:S05]  /*0b90*/  @P0 VIADD R18, R18, -UR12 ;  /* 0x8000000c12120c36 */ /* 0x000fca0008000000 */
[----:B------:R-:W-:-:S13]  /*0ba0*/  ISETP.GE.U32.AND P0, PT, R18, UR12, PT ;  /* 0x0000000c12007c0c */ /* 0x000fda000bf06070 */
[----:B------:R-:W-:Y:S02]  /*0bb0*/  @P0 IADD3 R18, PT, PT, R18, -UR12, RZ ;  /* 0x8000000c12120c10 */ /* 0x000fe4000fffe0ff */
[----:B------:R-:W-:Y:S01]  /*0bc0*/  @!P1 LOP3.LUT R18, RZ, UR12, RZ, 0x33, !PT ;  /* 0x0000000cff129c12 */ /* 0x000fe2000f8e33ff */
[----:B------:R-:W-:Y:S06]  /*0bd0*/  BRA `(.L_x_37) ;  /* 0x0000000000107947 */ /* 0x000fec0003800000 */
.L_x_36:
[----:B------:R-:W-:Y:S01]  /*0be0*/  IMAD.MOV.U32 R7, RZ, RZ, R21 ;  /* 0x000000ffff077224 */ /* 0x000fe200078e0015 */
[----:B------:R-:W-:-:S07]  /*0bf0*/  MOV R18, 0xc10 ;  /* 0x00000c1000127802 */ /* 0x000fce0000000f00 */
[----:B------:R-:W-:Y:S05]  /*0c00*/  CALL.REL.NOINC `($__internal_1_$__cuda_sm20_rem_u64) ;  /* 0x00000024005c7944 */ /* 0x000fea0003c00000 */
[----:B------:R-:W-:-:S07]  /*0c10*/  MOV R18, R21 ;  /* 0x0000001500127202 */ /* 0x000fce0000000f00 */
.L_x_37:
[----:B------:R-:W-:Y:S05]  /*0c20*/  BSYNC.RECONVERGENT B0 ;  /* 0x0000000000007941 */ /* 0x000fea0003800200 */
.L_x_35:
[----:B------:R-:W-:Y:S02]  /*0c30*/  IMAD R7, R4, UR12, RZ ;  /* 0x0000000c04077c24 */ /* 0x000fe4000f8e02ff */
[----:B------:R-:W-:-:S04]  /*0c40*/  IMAD.WIDE.U32 R18, R12, UR12, R18 ;  /* 0x0000000c0c127c25 */ /* 0x000fc8000f8e0012 */
[----:B------:R-:W-:Y:S01]  /*0c50*/  IMAD R7, R12, UR13, R7 ;  /* 0x0000000d0c077c24 */ /* 0x000fe2000f8e0207 */
[----:B------:R-:W-:-:S03]  /*0c60*/  LEA R20, P0, R18, UR24, 0x2 ;  /* 0x0000001812147c11 */ /* 0x000fc6000f8010ff */
[----:B------:R-:W-:-:S05]  /*0c70*/  IMAD.IADD R7, R7, 0x1, R19 ;  /* 0x0000000107077824 */ /* 0x000fca00078e0213 */
[----:B------:R-:W-:Y:S02]  /*0c80*/  LEA.HI.X R21, R18, UR25, R7, 0x2, P0 ;  /* 0x0000001912157c11 */ /* 0x000fe400080f1407 */
[----:B------:R-:W0:Y:S04]  /*0c90*/  LDS R7, [UR11+0x8] ;  /* 0x0000080bff077984 */ /* 0x000e280008000800 */
[----:B------:R-:W2:Y:S01]  /*0ca0*/  LDG.E R21, desc[UR20][R20.64] ;  /* 0x0000001414157981 */ /* 0x000ea2000c1e1900 */
[----:B------:R-:W-:Y:S01]  /*0cb0*/  LOP3.LUT R8, R6, UR13, RZ, 0xfc, !PT ;  /* 0x0000000d06087c12 */ /* 0x000fe2000f8efcff */
[----:B------:R-:W-:Y:S03]  /*0cc0*/  BSSY.RECONVERGENT B0, `(.L_x_38) ;  /* 0x000001d000007945 */ /* 0x000fe60003800200 */
[----:B------:R-:W-:Y:S01]  /*0cd0*/  ISETP.NE.U32.AND P0, PT, R8, RZ, PT ;  /* 0x000000ff0800720c */ /* 0x000fe20003f05070 */
[----:B--2---:R-:W-:Y:S01]  /*0ce0*/  FFMA R9, R10, R21, R9 ;  /* 0x000000150a097223 */ /* 0x004fe20000000009 */
[----:B0-----:R-:W-:-:S11]  /*0cf0*/  FFMA R24, R21, R7, R24 ;  /* 0x0000000715187223 */ /* 0x001fd60000000018 */
[----:B------:R-:W-:Y:S05]  /*0d00*/  @P0 BRA `(.L_x_39) ;  /* 0x00000000004c0947 */ /* 0x000fea0003800000 */
[----:B------:R-:W0:Y:S01]  /*0d10*/  I2F.U32.RP R8, UR12 ;  /* 0x0000000c00087d06 */ /* 0x000e220008209000 */
[----:B------:R-:W-:Y:S01]  /*0d20*/  IMAD.MOV.U32 R18, RZ, RZ, RZ ;  /* 0x000000ffff127224 */ /* 0x000fe200078e00ff */
[----:B------:R-:W-:-:S06]  /*0d30*/  ISETP.NE.U32.AND P1, PT, RZ, UR12, PT ;  /* 0x0000000cff007c0c */ /* 0x000fcc000bf25070 */
[----:B0-----:R-:W0:Y:S02]  /*0d40*/  MUFU.RCP R8, R8 ;  /* 0x0000000800087308 */ /* 0x001e240000001000 */
[----:B0-----:R-:W-:-:S06]  /*0d50*/  VIADD R19, R8, 0xffffffe ;  /* 0x0ffffffe08137836 */ /* 0x001fcc0000000000 */
[----:B------:R-:W0:Y:S02]  /*0d60*/  F2I.FTZ.U32.TRUNC.NTZ R19, R19 ;  /* 0x0000001300137305 */ /* 0x000e24000021f000 */
[----:B0-----:R-:W-:-:S05]  /*0d70*/  IADD3 R7, PT, PT, RZ, -R19, RZ ;  /* 0x80000013ff077210 */ /* 0x001fca0007ffe0ff */
[----:B------:R-:W-:-:S04]  /*0d80*/  IMAD R7, R7, UR12, RZ ;  /* 0x0000000c07077c24 */ /* 0x000fc8000f8e02ff */
[----:B------:R-:W-:-:S04]  /*0d90*/  IMAD.HI.U32 R18, R19, R7, R18 ;  /* 0x0000000713127227 */ /* 0x000fc800078e0012 */
[----:B------:R-:W-:Y:S02]  /*0da0*/  IMAD.MOV.U32 R19, RZ, RZ, RZ ;  /* 0x000000ffff137224 */ /* 0x000fe400078e00ff */
        /* <DEDUP_REMOVED lines=9> */
.L_x_39:
[----:B------:R-:W-:Y:S01]  /*0e40*/  MOV R8, R5 ;  /* 0x0000000500087202 */ /* 0x000fe20000000f00 */
[----:B------:R-:W-:Y:S01]  /*0e50*/  IMAD.MOV.U32 R7, RZ, RZ, R6 ;  /* 0x000000ffff077224 */ /* 0x000fe200078e0006 */
[----:B------:R-:W-:-:S07]  /*0e60*/  MOV R18, 0xe80 ;  /* 0x00000e8000127802 */ /* 0x000fce0000000f00 */
[----:B------:R-:W-:Y:S05]  /*0e70*/  CALL.REL.NOINC `($__internal_1_$__cuda_sm20_rem_u64) ;  /* 0x0000002000c07944 */ /* 0x000fea0003c00000 */
[----:B------:R-:W-:-:S07]  /*0e80*/  IMAD.MOV.U32 R18, RZ, RZ, R21 ;  /* 0x000000ffff127224 */ /* 0x000fce00078e0015 */
.L_x_40:
[----:B------:R-:W-:Y:S05]  /*0e90*/  BSYNC.RECONVERGENT B0 ;  /* 0x0000000000007941 */ /* 0x000fea0003800200 */
.L_x_38:
        /* <DEDUP_REMOVED lines=35> */
.L_x_42:
[----:B------:R-:W-:Y:S02]  /*10d0*/  MOV R7, R18 ;  /* 0x0000001200077202 */ /* 0x000fe40000000f00 */
[----:B------:R-:W-:-:S07]  /*10e0*/  MOV R18, 0x1100 ;  /* 0x0000110000127802 */ /* 0x000fce0000000f00 */
[----:B------:R-:W-:Y:S05]  /*10f0*/  CALL.REL.NOINC `($__internal_1_$__cuda_sm20_rem_u64) ;  /* 0x0000002000207944 */ /* 0x000fea0003c00000 */
[----:B------:R-:W-:-:S07]  /*1100*/  IMAD.MOV.U32 R18, RZ, RZ, R21 ;  /* 0x000000ffff127224 */ /* 0x000fce00078e0015 */
.L_x_43:
[----:B------:R-:W-:Y:S05]  /*1110*/  BSYNC.RECONVERGENT B0 ;  /* 0x0000000000007941 */ /* 0x000fea0003800200 */
.L_x_41:
[----:B------:R-:W-:Y:S01]  /*1120*/  MOV R9, R19 ;  /* 0x0000001300097202 */ /* 0x000fe20000000f00 */
[----:B------:R-:W-:Y:S01]  /*1130*/  IMAD R7, R4, UR12, RZ ;  /* 0x0000000c04077c24 */ /* 0x000fe2000f8e02ff */
[----:B------:R-:W0:Y:S01]  /*1140*/  LDS R20, [UR11+0x10] ;  /* 0x0000100bff147984 */ /* 0x000e220008000800 */
[----:B------:R-:W-:Y:S02]  /*1150*/  IMAD.MOV.U32 R8, RZ, RZ, R18 ;  /* 0x000000ffff087224 */ /* 0x000fe400078e0012 */
[C---:B------:R-:W-:Y:S02]  /*1160*/  IMAD R7, R12.reuse, UR13, R7 ;  /* 0x0000000d0c077c24 */ /* 0x040fe4000f8e0207 */
[----:B------:R-:W-:-:S04]  /*1170*/  IMAD.WIDE.U32 R8, R12, UR12, R8 ;  /* 0x0000000c0c087c25 */ /* 0x000fc8000f8e0008 */
[----:B------:R-:W-:Y:S01]  /*1180*/  IMAD.IADD R7, R7, 0x1, R9 ;  /* 0x0000000107077824 */ /* 0x000fe200078e0209 */
[----:B------:R-:W-:-:S04]  /*1190*/  LEA R18, P0, R8, UR24, 0x2 ;  /* 0x0000001808127c11 */ /* 0x000fc8000f8010ff */
[----:B------:R-:W-:Y:S02]  /*11a0*/  LEA.HI.X R19, R8, UR25, R7, 0x2, P0 ;  /* 0x0000001908137c11 */ /* 0x000fe400080f1407 */
[----:B------:R-:W1:Y:S04]  /*11b0*/  LDS.128 R8, [UR8+0x10] ;  /* 0x00001008ff087984 */ /* 0x000e680008000c00 */
[----:B------:R-:W0:Y:S01]  /*11c0*/  LDG.E R19, desc[UR20][R18.64] ;  /* 0x0000001412137981 */ /* 0x000e22000c1e1900 */
[----:B------:R-:W-:Y:S01]  /*11d0*/  IADD3 R7, P0, PT, R5, 0x2, RZ ;  /* 0x0000000205077810 */ /* 0x000fe20007f1e0ff */
[----:B------:R-:W-:Y:S04]  /*11e0*/  BSSY.RECONVERGENT B0, `(.L_x_44) ;  /* 0x000001f000007945 */ /* 0x000fe80003800200 */
[----:B------:R-:W-:-:S05]  /*11f0*/  IMAD.X R22, RZ, RZ, R6, P0 ;  /* 0x000000ffff167224 */ /* 0x000fca00000e0606 */
[----:B------:R-:W-:-:S04]  /*1200*/  LOP3.LUT R21, R22, UR13, RZ, 0xfc, !PT ;  /* 0x0000000d16157c12 */ /* 0x000fc8000f8efcff */
[----:B------:R-:W-:Y:S01]  /*1210*/  ISETP.NE.U32.AND P0, PT, R21, RZ, PT ;  /* 0x000000ff1500720c */ /* 0x000fe20003f05070 */
[C---:B0-----:R-:W-:Y:S01]  /*1220*/  FFMA R24, R19.reuse, R20, R24 ;  /* 0x0000001413187223 */ /* 0x041fe20000000018 */
[----:B-1----:R-:W-:-:S11]  /*1230*/  FFMA R23, R19, R8, R23 ;  /* 0x0000000813177223 */ /* 0x002fd60000000017 */
        /* <DEDUP_REMOVED lines=20> */
.L_x_45:
[----:B------:R-:W-:Y:S01]  /*1380*/  IMAD.MOV.U32 R8, RZ, RZ, R7 ;  /* 0x000000ffff087224 */ /* 0x000fe200078e0007 */
[----:B------:R-:W-:Y:S01]  /*1390*/  MOV R18, 0x13c0 ;  /* 0x000013c000127802 */ /* 0x000fe20000000f00 */
[----:B------:R-:W-:-:S07]  /*13a0*/  IMAD.MOV.U32 R7, RZ, RZ, R22 ;  /* 0x000000ffff077224 */ /* 0x000fce00078e0016 */
[----:B------:R-:W-:Y:S05]  /*13b0*/  CALL.REL.NOINC `($__internal_1_$__cuda_sm20_rem_u64) ;  /* 0x0000001c00707944 */ /* 0x000fea0003c00000 */
[----:B------:R-:W-:-:S07]  /*13c0*/  MOV R18, R21 ;  /* 0x0000001500127202 */ /* 0x000fce0000000f00 */
.L_x_46:
[----:B------:R-:W-:Y:S05]  /*13d0*/  BSYNC.RECONVERGENT B0 ;  /* 0x0000000000007941 */ /* 0x000fea0003800200 */
.L_x_44:
        /* <DEDUP_REMOVED lines=27> */
[----:B------:R-:W-:Y:S02]  /*1590*/  HFMA2 R19, -RZ, RZ, 0, 0 ;  /* 0x00000000ff137431 */ /* 0x000fe400000001ff */
        /* <DEDUP_REMOVED lines=9> */
.L_x_48:
[----:B------:R-:W-:Y:S01]  /*1630*/  IMAD.MOV.U32 R7, RZ, RZ, R21 ;  /* 0x000000ffff077224 */ /* 0x000fe200078e0015 */
[----:B------:R-:W-:-:S07]  /*1640*/  MOV R18, 0x1660 ;  /* 0x0000166000127802 */ /* 0x000fce0000000f00 */
[----:B------:R-:W-:Y:S05]  /*1650*/  CALL.REL.NOINC `($__internal_1_$__cuda_sm20_rem_u64) ;  /* 0x0000001800c87944 */ /* 0x000fea0003c00000 */
[----:B------:R-:W-:-:S07]  /*1660*/  MOV R18, R21 ;  /* 0x0000001500127202 */ /* 0x000fce0000000f00 */
.L_x_49:
[----:B------:R-:W-:Y:S05]  /*1670*/  BSYNC.RECONVERGENT B0 ;  /* 0x0000000000007941 */ /* 0x000fea0003800200 */
.L_x_47:
        /* <DEDUP_REMOVED lines=35> */
.L_x_51:
[----:B------:R-:W-:Y:S02]  /*18b0*/  MOV R7, R19 ;  /* 0x0000001300077202 */ /* 0x000fe40000000f00 */
[----:B------:R-:W-:-:S07]  /*18c0*/  MOV R18, 0x18e0 ;  /* 0x000018e000127802 */ /* 0x000fce0000000f00 */
[----:B------:R-:W-:Y:S05]  /*18d0*/  CALL.REL.NOINC `($__internal_1_$__cuda_sm20_rem_u64) ;  /* 0x0000001800287944 */ /* 0x000fea0003c00000 */
[----:B------:R-:W-:-:S07]  /*18e0*/  IMAD.MOV.U32 R18, RZ, RZ, R21 ;  /* 0x000000ffff127224 */ /* 0x000fce00078e0015 */
.L_x_52:
[----:B------:R-:W-:Y:S05]  /*18f0*/  BSYNC.RECONVERGENT B0 ;  /* 0x0000000000007941 */ /* 0x000fea0003800200 */
.L_x_50:
[----:B------:R-:W-:Y:S01]  /*1900*/  UMOV UR18, UR12 ;  /* 0x0000000c00127c82 */ /* 0x000fe20008000000 */
[----:B------:R-:W-:Y:S01]  /*1910*/  MOV R10, UR13 ;  /* 0x0000000d000a7c02 */ /* 0x000fe20008000f00 */
[----:B------:R-:W-:Y:S01]  /*1920*/  IMAD R7, R4, UR18, RZ ;  /* 0x0000001204077c24 */ /* 0x000fe2000f8e02ff */
[----:B------:R-:W-:Y:S01]  /*1930*/  MOV R21, R19 ;  /* 0x0000001300157202 */ /* 0x000fe20000000f00 */
[----:B------:R-:W-:Y:S02]  /*1940*/  IMAD.MOV.U32 R20, RZ, RZ, R18 ;  /* 0x000000ffff147224 */ /* 0x000fe400078e0012 */
[C---:B------:R-:W-:Y:S02]  /*1950*/  IMAD R7, R12.reuse, R10, R7 ;  /* 0x0000000a0c077224 */ /* 0x040fe400078e0207 */
        /* <DEDUP_REMOVED lines=16> */
.L_x_28:
[----:B------:R-:W-:-:S04]  /*1a60*/  UISETP.NE.U32.AND UP0, UPT, UR23, URZ, UPT ;  /* 0x000000ff1700728c */ /* 0x000fc8000bf05070 */
[----:B------:R-:W-:-:S09]  /*1a70*/  UISETP.NE.AND.EX UP0, UPT, URZ, URZ, UPT, UP0 ;  /* 0x000000ffff00728c */ /* 0x000fd2000bf05300 */
[----:B------:R-:W-:Y:S05]  /*1a80*/  BRA.U !UP0, `(.L_x_27) ;  /* 0x0000001508787547 */ /* 0x000fea000b800000 */
[----:B------:R-:W0:Y:S01]  /*1a90*/  LDCU UR10, c[0x0][0x3a0] ;  /* 0x00007400ff0a77ac */ /* 0x000e220008000800 */
[----:B------:R-:W-:-:S04]  /*1aa0*/  UISETP.GE.U32.AND UP0, UPT, UR23, 0x4, UPT ;  /* 0x000000041700788c */ /* 0x000fc8000bf06070 */
[----:B------:R-:W-:Y:S02]  /*1ab0*/  UISETP.GE.U32.AND.EX UP0, UPT, URZ, URZ, UPT, UP0 ;  /* 0x000000ffff00728c */ /* 0x000fe4000bf06100 */
[----:B0-----:R-:W-:-:S07]  /*1ac0*/  ULOP3.LUT UR10, UR10, 0x3, URZ, 0xc0, !UPT ;  /* 0x000000030a0a7892 */ /* 0x001fce000f8ec0ff */
[----:B------:R-:W-:Y:S05]  /*1ad0*/  BRA.U !UP0, `(.L_x_54) ;  /* 0x0000000908f47547 */ /* 0x000fea000b800000 */
[C---:B------:R-:W-:Y:S01]  /*1ae0*/  LEA R6, P0, R14.reuse, UR4, 0x1 ;  /* 0x000000040e067c11 */ /* 0x040fe2000f8008ff */
[----:B------:R-:W-:Y:S03]  /*1af0*/  BSSY.RECONVERGENT B0, `(.L_x_55) ;  /* 0x000001d000007945 */ /* 0x000fe60003800200 */
[----:B------:R-:W-:-:S04]  /*1b00*/  LEA.HI.X R5, R14, UR5, RZ, 0x1, P0 ;  /* 0x000000050e057c11 */ /* 0x000fc800080f0cff */
[----:B------:R-:W-:-:S04]  /*1b10*/  LOP3.LUT R10, R5, R10, RZ, 0xfc, !PT ;  /* 0x0000000a050a7212 */ /* 0x000fc800078efcff */
[----:B------:R-:W-:-:S13]  /*1b20*/  ISETP.NE.U32.AND P0, PT, R10, RZ, PT ;  /* 0x000000ff0a00720c */ /* 0x000fda0003f05070 */
[----:B------:R-:W-:Y:S05]  /*1b30*/  @P0 BRA `(.L_x_56) ;  /* 0x00000000004c0947 */ /* 0x000fea0003800000 */
[----:B------:R-:W0:Y:S01]  /*1b40*/  I2F.U32.RP R10, UR18 ;  /* 0x00000012000a7d06 */ /* 0x000e220008209000 */
[----:B------:R-:W-:Y:S01]  /*1b50*/  ISETP.NE.U32.AND P1, PT, RZ, UR18, PT ;  /* 0x00000012ff007c0c */ /* 0x000fe2000bf25070 */
[----:B------:R-:W-:-:S06]  /*1b60*/  IMAD.MOV.U32 R19, RZ, RZ, RZ ;  /* 0x000000ffff137224 */ /* 0x000fcc00078e00ff */
[----:B0-----:R-:W0:Y:S02]  /*1b70*/  MUFU.RCP R10, R10 ;  /* 0x0000000a000a7308 */ /* 0x001e240000001000 */
[----:B0-----:R-:W-:-:S06]  /*1b80*/  VIADD R8, R10, 0xffffffe ;  /* 0x0ffffffe0a087836 */ /* 0x001fcc0000000000 */
[----:B------:R0:W2:Y:S02]  /*1b90*/  F2I.FTZ.U32.TRUNC.NTZ R9, R8 ;  /* 0x0000000800097305 */ /* 0x0000a4000021f000 */
[----:B0-----:R-:W-:Y:S01]  /*1ba0*/  IMAD.MOV.U32 R8, RZ, RZ, RZ ;  /* 0x000000ffff087224 */ /* 0x001fe200078e00ff */
[----:B--2---:R-:W-:-:S05]  /*1bb0*/  IADD3 R7, PT, PT, RZ, -R9, RZ ;  /* 0x80000009ff077210 */ /* 0x004fca0007ffe0ff */
        /* <DEDUP_REMOVED lines=11> */
.L_x_56:
[----:B------:R-:W-:Y:S01]  /*1c70*/  MOV R8, R6 ;  /* 0x0000000600087202 */ /* 0x000fe20000000f00 */
[----:B------:R-:W-:Y:S01]  /*1c80*/  IMAD.MOV.U32 R7, RZ, RZ, R5 ;  /* 0x000000ffff077224 */ /* 0x000fe200078e0005 */
[----:B------:R-:W-:-:S07]  /*1c90*/  MOV R18, 0x1cb0 ;  /* 0x00001cb000127802 */ /* 0x000fce0000000f00 */
[----:B-1----:R-:W-:Y:S05]  /*1ca0*/  CALL.REL.NOINC `($__internal_1_$__cuda_sm20_rem_u64) ;  /* 0x0000001400347944 */ /* 0x002fea0003c00000 */
[----:B------:R-:W-:-:S07]  /*1cb0*/  MOV R18, R21 ;  /* 0x0000001500127202 */ /* 0x000fce0000000f00 */
.L_x_57:
[----:B-1----:R-:W-:Y:S05]  /*1cc0*/  BSYNC.RECONVERGENT B0 ;  /* 0x0000000000007941 */ /* 0x002fea0003800200 */
.L_x_55:
[----:B------:R-:W0:Y:S01]  /*1cd0*/  LDCU.64 UR12, c[0x0][0x3b8] ;  /* 0x00007700ff0c77ac */ /* 0x000e220008000a00 */
[----:B------:R-:W-:Y:S01]  /*1ce0*/  MOV R9, R19 ;  /* 0x0000001300097202 */ /* 0x000fe20000000f00 */
[----:B------:R-:W-:Y:S01]  /*1cf0*/  IMAD.MOV.U32 R8, RZ, RZ, R18 ;  /* 0x000000ffff087224 */ /* 0x000fe200078e0012 */
[----:B------:R-:W1:Y:S01]  /*1d00*/  LDCU.64 UR18, c[0x0][0x380] ;  /* 0x00007000ff1277ac */ /* 0x000e620008000a00 */
[----:B0-----:R-:W-:Y:S02]  /*1d10*/  IMAD R7, R4, UR12, RZ ;  /* 0x0000000c04077c24 */ /* 0x001fe4000f8e02ff */
[----:B------:R-:W-:-:S04]  /*1d20*/  IMAD.WIDE.U32 R8, R12, UR12, R8 ;  /* 0x0000000c0c087c25 */ /* 0x000fc8000f8e0008 */
[----:B------:R-:W-:Y:S01]  /*1d30*/  IMAD R7, R12, UR13, R7 ;  /* 0x0000000d0c077c24 */ /* 0x000fe2000f8e0207 */
[----:B-1----:R-:W-:-:S03]  /*1d40*/  LEA R10, P0, R8, UR18, 0x2 ;  /* 0x00000012080a7c11 */ /* 0x002fc6000f8010ff */
[----:B------:R-:W-:-:S05]  /*1d50*/  IMAD.IADD R7, R7, 0x1, R9 ;  /* 0x0000000107077824 */ /* 0x000fca00078e0209 */
[----:B------:R-:W-:-:S05]  /*1d60*/  LEA.HI.X R11, R8, UR19, R7, 0x2, P0 ;  /* 0x00000013080b7c11 */ /* 0x000fca00080f1407 */
[----:B------:R-:W2:Y:S01]  /*1d70*/  LDG.E R10, desc[UR20][R10.64] ;  /* 0x000000140a0a7981 */ /* 0x000ea2000c1e1900 */
[----:B------:R-:W0:Y:S01]  /*1d80*/  S2UR UR11, SR_CgaCtaId ;  /* 0x00000000000b79c3 */ /* 0x000e220000008800 */
[----:B------:R-:W-:Y:S01]  /*1d90*/  UMOV UR9, 0x400 ;  /* 0x0000040000097882 */ /* 0x000fe20000000000 */
[----:B------:R-:W-:Y:S01]  /*1da0*/  IADD3 R8, P0, PT, R6, 0x1, RZ ;  /* 0x0000000106087810 */ /* 0x000fe20007f1e0ff */
[----:B------:R-:W-:Y:S03]  /*1db0*/  BSSY.RECONVERGENT B0, `(.L_x_58) ;  /* 0x0000023000007945 */ /* 0x000fe60003800200 */
[----:B------:R-:W-:-:S04]  /*1dc0*/  IADD3.X R19, PT, PT, RZ, R5, RZ, P0, !PT ;  /* 0x00000005ff137210 */ /* 0x000fc800007fe4ff */
[----:B------:R-:W-:-:S04]  /*1dd0*/  LOP3.LUT R18, R19, UR13, RZ, 0xfc, !PT ;  /* 0x0000000d13127c12 */ /* 0x000fc8000f8efcff */
[----:B------:R-:W-:Y:S01]  /*1de0*/  ISETP.NE.U32.AND P0, PT, R18, RZ, PT ;  /* 0x000000ff1200720c */ /* 0x000fe20003f05070 */
[----:B0-----:R-:W-:Y:S02]  /*1df0*/  ULEA UR9, UR11, UR9, 0x18 ;  /* 0x000000090b097291 */ /* 0x001fe4000f8ec0ff */
[----:B------:R-:W-:Y:S02]  /*1e00*/  ULEA UR11, UR4, UR22, 0x2 ;  /* 0x00000016040b7291 */ /* 0x000fe4000f8e10ff */
[----:B------:R-:W-:-:S07]  /*1e10*/  ULEA UR9, UR4, UR9, 0x2 ;  /* 0x0000000904097291 */ /* 0x000fce000f8e10ff */
[----:B------:R-:W-:Y:S04]  /*1e20*/  LDS R9, [UR11] ;  /* 0x0000000bff097984 */ /* 0x000fe80008000800 */
[----:B------:R-:W2:Y:S02]  /*1e30*/  LDS R7, [UR9] ;  /* 0x00000009ff077984 */ /* 0x000ea40008000800 */
[C---:B--2---:R-:W-:Y:S01]  /*1e40*/  FFMA R23, R10.reuse, R7, R23 ;  /* 0x000000070a177223 */ /* 0x044fe20000000017 */
[----:B------:R-:W-:Y:S01]  /*1e50*/  FFMA R24, R10, R9, R24 ;  /* 0x000000090a187223 */ /* 0x000fe20000000018 */
[----:B------:R-:W-:Y:S06]  /*1e60*/  @P0 BRA `(.L_x_59) ;  /* 0x00000000004c0947 */ /* 0x000fec0003800000 */
        /* <DEDUP_REMOVED lines=19> */
.L_x_59:
[----:B------:R-:W-:Y:S02]  /*1fa0*/  MOV R7, R19 ;  /* 0x0000001300077202 */ /* 0x000fe40000000f00 */
[----:B------:R-:W-:-:S07]  /*1fb0*/  MOV R18, 0x1fd0 ;  /* 0x00001fd000127802 */ /* 0x000fce0000000f00 */
[----:B------:R-:W-:Y:S05]  /*1fc0*/  CALL.REL.NOINC `($__internal_1_$__cuda_sm20_rem_u64) ;  /* 0x00000010006c7944 */ /* 0x000fea0003c00000 */
[----:B------:R-:W-:-:S07]  /*1fd0*/  IMAD.MOV.U32 R18, RZ, RZ, R21 ;  /* 0x000000ffff127224 */ /* 0x000fce00078e0015 */
.L_x_60:
[----:B------:R-:W-:Y:S05]  /*1fe0*/  BSYNC.RECONVERGENT B0 ;  /* 0x0000000000007941 */ /* 0x000fea0003800200 */
.L_x_58:
[----:B------:R-:W0:Y:S01]  /*1ff0*/  LDCU.64 UR12, c[0x0][0x3b8] ;  /* 0x00007700ff0c77ac */ /* 0x000e220008000a00 */
[----:B------:R-:W-:Y:S01]  /*2000*/  MOV R8, R18 ;  /* 0x0000001200087202 */ /* 0x000fe20000000f00 */
[----:B------:R-:W-:Y:S01]  /*2010*/  IMAD.MOV.U32 R9, RZ, RZ, R19 ;  /* 0x000000ffff097224 */ /* 0x000fe200078e0013 */
[----:B------:R-:W1:Y:S01]  /*2020*/  LDCU.64 UR18, c[0x0][0x380] ;  /* 0x00007000ff1277ac */ /* 0x000e620008000a00 */
[----:B0-----:R-:W-:Y:S02]  /*2030*/  IMAD R7, R4, UR12, RZ ;  /* 0x0000000c04077c24 */ /* 0x001fe4000f8e02ff */
[----:B------:R-:W-:-:S04]  /*2040*/  IMAD.WIDE.U32 R8, R12, UR12, R8 ;  /* 0x0000000c0c087c25 */ /* 0x000fc8000f8e0008 */
[----:B------:R-:W-:Y:S01]  /*2050*/  IMAD R7, R12, UR13, R7 ;  /* 0x0000000d0c077c24 */ /* 0x000fe2000f8e0207 */
[----:B-1----:R-:W-:-:S04]  /*2060*/  LEA R10, P0, R8, UR18, 0x2 ;  /* 0x00000012080a7c11 */ /* 0x002fc8000f8010ff */
[----:B------:R-:W-:Y:S02]  /*2070*/  IADD3 R7, PT, PT, R7, R9, RZ ;  /* 0x0000000907077210 */ /* 0x000fe40007ffe0ff */
[----:B------:R-:W-:Y:S02]  /*2080*/  LDS R9, [UR11+0x4] ;  /* 0x0000040bff097984 */ /* 0x000fe40008000800 */
[----:B------:R-:W-:Y:S02]  /*2090*/  LEA.HI.X R11, R8, UR19, R7, 0x2, P0 ;  /* 0x00000013080b7c11 */ /* 0x000fe400080f1407 */
[----:B------:R-:W0:Y:S04]  /*20a0*/  LDS R7, [UR9+0x4] ;  /* 0x00000409ff077984 */ /* 0x000e280008000800 */
[----:B------:R-:W0:Y:S01]  /*20b0*/  LDG.E R10, desc[UR20][R10.64] ;  /* 0x000000140a0a7981 */ /* 0x000e22000c1e1900 */
[----:B------:R-:W-:Y:S01]  /*20c0*/  IADD3 R8, P0, PT, R6, 0x2, RZ ;  /* 0x0000000206087810 */ /* 0x000fe20007f1e0ff */
[----:B------:R-:W-:Y:S04]  /*20d0*/  BSSY.RECONVERGENT B0, `(.L_x_61) ;  /* 0x000001e000007945 */ /* 0x000fe80003800200 */
[----:B------:R-:W-:-:S05]  /*20e0*/  IMAD.X R19, RZ, RZ, R5, P0 ;  /* 0x000000ffff137224 */ /* 0x000fca00000e0605 */
[----:B------:R-:W-:-:S04]  /*20f0*/  LOP3.LUT R18, R19, UR13, RZ, 0xfc, !PT ;  /* 0x0000000d13127c12 */ /* 0x000fc8000f8efcff */
[----:B------:R-:W-:Y:S01]  /*2100*/  ISETP.NE.U32.AND P0, PT, R18, RZ, PT ;  /* 0x000000ff1200720c */ /* 0x000fe20003f05070 */
[C---:B0-----:R-:W-:Y:S01]  /*2110*/  FFMA R23, R10.reuse, R7, R23 ;  /* 0x000000070a177223 */ /* 0x041fe20000000017 */
        /* <DEDUP_REMOVED lines=8> */
[----:B0-----:R-:W-:Y:S02]  /*21a0*/  HFMA2 R10, -RZ, RZ, 0, 0 ;  /* 0x00000000ff0a7431 */ /* 0x001fe400000001ff */
        /* <DEDUP_REMOVED lines=12> */
.L_x_62:
[----:B------:R-:W-:Y:S01]  /*2270*/  IMAD.MOV.U32 R7, RZ, RZ, R19 ;  /* 0x000000ffff077224 */ /* 0x000fe200078e0013 */
[----:B------:R-:W-:-:S07]  /*2280*/  MOV R18, 0x22a0 ;  /* 0x000022a000127802 */ /* 0x000fce0000000f00 */
[----:B------:R-:W-:Y:S05]  /*2290*/  CALL.REL.NOINC `($__internal_1_$__cuda_sm20_rem_u64) ;  /* 0x0000000c00b87944 */ /* 0x000fea0003c00000 */
[----:B------:R-:W-:-:S07]  /*22a0*/  MOV R18, R21 ;  /* 0x0000001500127202 */ /* 0x000fce0000000f00 */
.L_x_63:
[----:B------:R-:W-:Y:S05]  /*22b0*/  BSYNC.RECONVERGENT B0 ;  /* 0x0000000000007941 */ /* 0x000fea0003800200 */
.L_x_61:
        /* <DEDUP_REMOVED lines=8> */
[----:B------:R-:W-:Y:S02]  /*2340*/  IMAD.IADD R7, R7, 0x1, R9 ;  /* 0x0000000107077824 */ /* 0x000fe400078e0209 */
[----:B------:R-:W-:Y:S03]  /*2350*/  LDS R9, [UR11+0x8] ;  /* 0x0000080bff097984 */ /* 0x000fe60008000800 */
[----:B------:R-:W-:Y:S02]  /*2360*/  LEA.HI.X R11, R8, UR19, R7, 0x2, P0 ;  /* 0x00000013080b7c11 */ /* 0x000fe400080f1407 */
[----:B------:R-:W0:Y:S04]  /*2370*/  LDS R7, [UR9+0x8] ;  /* 0x00000809ff077984 */ /* 0x000e280008000800 */
[----:B------:R-:W0:Y:S01]  /*2380*/  LDG.E R10, desc[UR20][R10.64] ;  /* 0x000000140a0a7981 */ /* 0x000e22000c1e1900 */
[----:B------:R-:W-:Y:S01]  /*2390*/  IADD3 R8, P0, PT, R6, 0x3, RZ ;  /* 0x0000000306087810 */ /* 0x000fe20007f1e0ff */
[----:B------:R-:W-:Y:S03]  /*23a0*/  BSSY.RECONVERGENT B0, `(.L_x_64) ;  /* 0x000001e000007945 */ /* 0x000fe60003800200 */
[----:B------:R-:W-:-:S04]  /*23b0*/  IADD3.X R6, PT, PT, RZ, R5, RZ, P0, !PT ;  /* 0x00000005ff067210 */ /* 0x000fc800007fe4ff */
[----:B------:R-:W-:-:S04]  /*23c0*/  LOP3.LUT R5, R6, UR13, RZ, 0xfc, !PT ;  /* 0x0000000d06057c12 */ /* 0x000fc8000f8efcff */
[----:B------:R-:W-:Y:S01]  /*23d0*/  ISETP.NE.U32.AND P0, PT, R5, RZ, PT ;  /* 0x000000ff0500720c */ /* 0x000fe20003f05070 */
[C---:B0-----:R-:W-:Y:S01]  /*23e0*/  FFMA R23, R10.reuse, R7, R23 ;  /* 0x000000070a177223 */ /* 0x041fe20000000017 */
[----:B------:R-:W-:-:S11]  /*23f0*/  FFMA R24, R10, R9, R24 ;  /* 0x000000090a187223 */ /* 0x000fd60000000018 */
        /* <DEDUP_REMOVED lines=20> */
.L_x_65:
[----:B------:R-:W-:Y:S02]  /*2540*/  MOV R7, R6 ;  /* 0x0000000600077202 */ /* 0x000fe40000000f00 */
[----:B------:R-:W-:-:S07]  /*2550*/  MOV R18, 0x2570 ;  /* 0x0000257000127802 */ /* 0x000fce0000000f00 */
[----:B------:R-:W-:Y:S05]  /*2560*/  CALL.REL.NOINC `($__internal_1_$__cuda_sm20_rem_u64) ;  /* 0x0000000c00047944 */ /* 0x000fea0003c00000 */
[----:B------:R-:W-:-:S07]  /*2570*/  IMAD.MOV.U32 R18, RZ, RZ, R21 ;  /* 0x000000ffff127224 */ /* 0x000fce00078e0015 */
.L_x_66:
[----:B------:R-:W-:Y:S05]  /*2580*/  BSYNC.RECONVERGENT B0 ;  /* 0x0000000000007941 */ /* 0x000fea0003800200 */
.L_x_64:
[----:B------:R-:W0:Y:S01]  /*2590*/  LDCU.64 UR18, c[0x0][0x3b8] ;  /* 0x00007700ff1277ac */ /* 0x000e220008000a00 */
[----:B------:R-:W-:Y:S01]  /*25a0*/  MOV R7, R19 ;  /* 0x0000001300077202 */ /* 0x000fe20000000f00 */
[----:B------:R-:W-:Y:S01]  /*25b0*/  IMAD.MOV.U32 R6, RZ, RZ, R18 ;  /* 0x000000ffff067224 */ /* 0x000fe200078e0012 */
[----:B------:R-:W1:Y:S01]  /*25c0*/  LDCU.64 UR12, c[0x0][0x380] ;  /* 0x00007000ff0c77ac */ /* 0x000e620008000a00 */
[----:B0-----:R-:W-:Y:S01]  /*25d0*/  MOV R10, UR19 ;  /* 0x00000013000a7c02 */ /* 0x001fe20008000f00 */
[----:B------:R-:W-:Y:S02]  /*25e0*/  IMAD R5, R4, UR18, RZ ;  /* 0x0000001204057c24 */ /* 0x000fe4000f8e02ff */
[----:B------:R-:W-:-:S04]  /*25f0*/  IMAD.WIDE.U32 R6, R12, UR18, R6 ;  /* 0x000000120c067c25 */ /* 0x000fc8000f8e0006 */
[----:B------:R-:W-:Y:S01]  /*2600*/  IMAD R5, R12, R10, R5 ;  /* 0x0000000a0c057224 */ /* 0x000fe200078e0205 */
[----:B-1----:R-:W-:-:S03]  /*2610*/  LEA R8, P0, R6, UR12, 0x2 ;  /* 0x0000000c06087c11 */ /* 0x002fc6000f8010ff */
[----:B------:R-:W-:Y:S02]  /*2620*/  IMAD.IADD R5, R5, 0x1, R7 ;  /* 0x0000000105057824 */ /* 0x000fe400078e0207 */
[----:B------:R-:W-:Y:S03]  /*2630*/  LDS R7, [UR11+0xc] ;  /* 0x00000c0bff077984 */ /* 0x000fe60008000800 */
[----:B------:R-:W-:Y:S02]  /*2640*/  LEA.HI.X R9, R6, UR13, R5, 0x2, P0 ;  /* 0x0000000d06097c11 */ /* 0x000fe400080f1405 */
[----:B------:R-:W0:Y:S04]  /*2650*/  LDS R5, [UR9+0xc] ;  /* 0x00000c09ff057984 */ /* 0x000e280008000800 */
[----:B------:R-:W0:Y:S01]  /*2660*/  LDG.E R8, desc[UR20][R8.64] ;  /* 0x0000001408087981 */ /* 0x000e22000c1e1900 */
[----:B------:R-:W-:-:S04]  /*2670*/  UIADD3 UR4, UP0, UPT, UR4, 0x4, URZ ;  /* 0x0000000404047890 */ /* 0x000fc8000ff1e0ff */
[----:B------:R-:W-:Y:S01]  /*2680*/  UIADD3.X UR5, UPT, UPT, URZ, UR5, URZ, UP0, !UPT ;  /* 0x00000005ff057290 */ /* 0x000fe200087fe4ff */
[C---:B0-----:R-:W-:Y:S01]  /*2690*/  FFMA R23, R8.reuse, R5, R23 ;  /* 0x0000000508177223 */ /* 0x041fe20000000017 */
[----:B------:R-:W-:-:S10]  /*26a0*/  FFMA R24, R8, R7, R24 ;  /* 0x0000000708187223 */ /* 0x000fd40000000018 */
.L_x_54:
[----:B------:R-:W-:-:S04]  /*26b0*/  UISETP.NE.U32.AND UP0, UPT, UR10, URZ, UPT ;  /* 0x000000ff0a00728c */ /* 0x000fc8000bf05070 */
[----:B------:R-:W-:-:S09]  /*26c0*/  UISETP.NE.AND.EX UP0, UPT, URZ, URZ, UPT, UP0 ;  /* 0x000000ffff00728c */ /* 0x000fd2000bf05300 */
[----:B------:R-:W-:Y:S05]  /*26d0*/  BRA.U !UP0, `(.L_x_27) ;  /* 0x0000000908647547 */ /* 0x000fea000b800000 */
[----:B------:R-:W-:Y:S01]  /*26e0*/  UISETP.NE.U32.AND UP0, UPT, UR10, 0x1, UPT ;  /* 0x000000010a00788c */ /* 0x000fe2000bf05070 */
[----:B------:R-:W-:Y:S02]  /*26f0*/  SHF.L.U32 R6, R14, 0x1, RZ ;  /* 0x000000010e067819 */ /* 0x000fe400000006ff */
[----:B------:R-:W-:Y:S01]  /*2700*/  SHF.R.U32.HI R5, RZ, 0x1f, R14 ;  /* 0x0000001fff057819 */ /* 0x000fe2000001160e */
[----:B------:R-:W-:-:S09]  /*2710*/  UISETP.NE.AND.EX UP0, UPT, URZ, URZ, UPT, UP0 ;  /* 0x000000ffff00728c */ /* 0x000fd2000bf05300 */
[----:B------:R-:W-:Y:S05]  /*2720*/  BRA.U !UP0, `(.L_x_67) ;  /* 0x0000000508747547 */ /* 0x000fea000b800000 */
[----:B------:R-:W-:Y:S01]  /*2730*/  IADD3 R8, P0, PT, R6, UR4, RZ ;  /* 0x0000000406087c10 */ /* 0x000fe2000ff1e0ff */
[----:B------:R-:W-:Y:S03]  /*2740*/  BSSY.RECONVERGENT B0, `(.L_x_68) ;  /* 0x000001b000007945 */ /* 0x000fe60003800200 */
[----:B------:R-:W-:-:S04]  /*2750*/  IADD3.X R7, PT, PT, R5, UR5, RZ, P0, !PT ;  /* 0x0000000505077c10 */ /* 0x000fc800087fe4ff */
[----:B------:R-:W-:-:S04]  /*2760*/  LOP3.LUT R10, R7, R10, RZ, 0xfc, !PT ;  /* 0x0000000a070a7212 */ /* 0x000fc800078efcff */
[----:B------:R-:W-:-:S13]  /*2770*/  ISETP.NE.U32.AND P0, PT, R10, RZ, PT ;  /* 0x000000ff0a00720c */ /* 0x000fda0003f05070 */
[----:B------:R-:W-:Y:S05]  /*2780*/  @P0 BRA `(.L_x_69) ;  /* 0x00000000004c0947 */ /* 0x000fea0003800000 */
[----:B------:R-:W0:Y:S01]  /*2790*/  I2F.U32.RP R19, UR18 ;  /* 0x0000001200137d06 */ /* 0x000e220008209000 */
[----:B------:R-:W-:-:S07]  /*27a0*/  ISETP.NE.U32.AND P1, PT, RZ, UR18, PT ;  /* 0x00000012ff007c0c */ /* 0x000fce000bf25070 */
[----:B0-----:R-:W0:Y:S02]  /*27b0*/  MUFU.RCP R19, R19 ;  /* 0x0000001300137308 */ /* 0x001e240000001000 */
[----:B0-----:R-:W-:Y:S02]  /*27c0*/  VIADD R10, R19, 0xffffffe ;  /* 0x0ffffffe130a7836 */ /* 0x001fe40000000000 */
[----:B------:R-:W-:-:S04]  /*27d0*/  IMAD.MOV.U32 R19, RZ, RZ, RZ ;  /* 0x000000ffff137224 */ /* 0x000fc800078e00ff */
        /* <DEDUP_REMOVED lines=14> */
.L_x_69:
[----:B------:R-:W-:-:S07]  /*28c0*/  MOV R18, 0x28e0 ;  /* 0x000028e000127802 */ /* 0x000fce0000000f00 */
[----:B-1----:R-:W-:Y:S05]  /*28d0*/  CALL.REL.NOINC `($__internal_1_$__cuda_sm20_rem_u64) ;  /* 0x0000000800287944 */ /* 0x002fea0003c00000 */
[----:B------:R-:W-:-:S07]  /*28e0*/  MOV R18, R21 ;  /* 0x0000001500127202 */ /* 0x000fce0000000f00 */
.L_x_70:
[----:B-1----:R-:W-:Y:S05]  /*28f0*/  BSYNC.RECONVERGENT B0 ;  /* 0x0000000000007941 */ /* 0x002fea0003800200 */
.L_x_68:
[----:B------:R-:W0:Y:S01]  /*2900*/  LDCU.64 UR12, c[0x0][0x3b8] ;  /* 0x00007700ff0c77ac */ /* 0x000e220008000a00 */
        /* <DEDUP_REMOVED lines=42> */
.L_x_72:
[----:B------:R-:W-:Y:S02]  /*2bb0*/  MOV R7, R18 ;  /* 0x0000001200077202 */ /* 0x000fe40000000f00 */
[----:B------:R-:W-:-:S07]  /*2bc0*/  MOV R18, 0x2be0 ;  /* 0x00002be000127802 */ /* 0x000fce0000000f00 */
[----:B------:R-:W-:Y:S05]  /*2bd0*/  CALL.REL.NOINC `($__internal_1_$__cuda_sm20_rem_u64) ;  /* 0x0000000400687944 */ /* 0x000fea0003c00000 */
[----:B------:R-:W-:-:S07]  /*2be0*/  IMAD.MOV.U32 R18, RZ, RZ, R21 ;  /* 0x000000ffff127224 */ /* 0x000fce00078e0015 */
.L_x_73:
[----:B------:R-:W-:Y:S05]  /*2bf0*/  BSYNC.RECONVERGENT B0 ;  /* 0x0000000000007941 */ /* 0x000fea0003800200 */
.L_x_71:
[----:B------:R-:W0:Y:S01]  /*2c00*/  LDCU.64 UR18, c[0x0][0x3b8] ;  /* 0x00007700ff1277ac */ /* 0x000e220008000a00 */
[----:B------:R-:W-:Y:S01]  /*2c10*/  LDS R11, [UR11+0x4] ;  /* 0x0000040bff0b7984 */ /* 0x000fe20008000800 */
[----:B------:R-:W1:Y:S01]  /*2c20*/  LDCU.64 UR12, c[0x0][0x380] ;  /* 0x00007000ff0c77ac */ /* 0x000e620008000a00 */
[----:B0-----:R-:W-:Y:S01]  /*2c30*/  MOV R10, UR19 ;  /* 0x00000013000a7c02 */ /* 0x001fe20008000f00 */
[----:B------:R-:W-:Y:S02]  /*2c40*/  IMAD R7, R4, UR18, RZ ;  /* 0x0000001204077c24 */ /* 0x000fe4000f8e02ff */
[----:B------:R-:W-:-:S04]  /*2c50*/  IMAD.WIDE.U32 R18, R12, UR18, R18 ;  /* 0x000000120c127c25 */ /* 0x000fc8000f8e0012 */
[----:B------:R-:W-:Y:S01]  /*2c60*/  IMAD R7, R12, R10, R7 ;  /* 0x0000000a0c077224 */ /* 0x000fe200078e0207 */
[----:B-1----:R-:W-:-:S03]  /*2c70*/  LEA R8, P0, R18, UR12, 0x2 ;  /* 0x0000000c12087c11 */ /* 0x002fc6000f8010ff */
[----:B------:R-:W-:-:S05]  /*2c80*/  IMAD.IADD R7, R7, 0x1, R19 ;  /* 0x0000000107077824 */ /* 0x000fca00078e0213 */
[----:B------:R-:W-:Y:S02]  /*2c90*/  LEA.HI.X R9, R18, UR13, R7, 0x2, P0 ;  /* 0x0000000d12097c11 */ /* 0x000fe400080f1407 */
[----:B------:R-:W0:Y:S04]  /*2ca0*/  LDS R7, [UR9+0x4] ;  /* 0x00000409ff077984 */ /* 0x000e280008000800 */
[----:B------:R-:W0:Y:S01]  /*2cb0*/  LDG.E R8, desc[UR20][R8.64] ;  /* 0x0000001408087981 */ /* 0x000e22000c1e1900 */
[----:B------:R-:W-:-:S04]  /*2cc0*/  UIADD3 UR4, UP0, UPT, UR4, 0x2, URZ ;  /* 0x0000000204047890 */ /* 0x000fc8000ff1e0ff */
[----:B------:R-:W-:Y:S01]  /*2cd0*/  UIADD3.X UR5, UPT, UPT, URZ, UR5, URZ, UP0, !UPT ;  /* 0x00000005ff057290 */ /* 0x000fe200087fe4ff */
[C---:B0-----:R-:W-:Y:S01]  /*2ce0*/  FFMA R23, R8.reuse, R7, R23 ;  /* 0x0000000708177223 */ /* 0x041fe20000000017 */
[----:B------:R-:W-:-:S10]  /*2cf0*/  FFMA R24, R8, R11, R24 ;  /* 0x0000000b08187223 */ /* 0x000fd40000000018 */
.L_x_67:
[----:B------:R-:W0:Y:S02]  /*2d00*/  LDCU UR9, c[0x0][0x3a0] ;  /* 0x00007400ff0977ac */ /* 0x000e240008000800 */
[----:B0-----:R-:W-:-:S04]  /*2d10*/  ULOP3.LUT UR9, UR9, 0x1, URZ, 0xc0, !UPT ;  /* 0x0000000109097892 */ /* 0x001fc8000f8ec0ff */
[----:B------:R-:W-:-:S04]  /*2d20*/  UISETP.NE.U32.AND UP0, UPT, UR9, 0x1, UPT ;  /* 0x000000010900788c */ /* 0x000fc8000bf05070 */
[----:B------:R-:W-:-:S09]  /*2d30*/  UISETP.NE.U32.AND.EX UP0, UPT, URZ, URZ, UPT, UP0 ;  /* 0x000000ffff00728c */ /* 0x000fd2000bf05100 */
[----:B------:R-:W-:Y:S05]  /*2d40*/  BRA.U UP0, `(.L_x_27) ;  /* 0x0000000100c87547 */ /* 0x000fea000b800000 */
[----:B------:R-:W-:Y:S01]  /*2d50*/  IADD3 R8, P0, PT, R6, UR4, RZ ;  /* 0x0000000406087c10 */ /* 0x000fe2000ff1e0ff */
[----:B------:R-:W-:Y:S03]  /*2d60*/  BSSY.RECONVERGENT B0, `(.L_x_74) ;  /* 0x000001b000007945 */ /* 0x000fe60003800200 */
[----:B------:R-:W-:-:S04]  /*2d70*/  IADD3.X R7, PT, PT, R5, UR5, RZ, P0, !PT ;  /* 0x0000000505077c10 */ /* 0x000fc800087fe4ff */
[----:B------:R-:W-:-:S04]  /*2d80*/  LOP3.LUT R10, R7, R10, RZ, 0xfc, !PT ;  /* 0x0000000a070a7212 */ /* 0x000fc800078efcff */
[----:B------:R-:W-:-:S13]  /*2d90*/  ISETP.NE.U32.AND P0, PT, R10, RZ, PT ;  /* 0x000000ff0a00720c */ /* 0x000fda0003f05070 */
[----:B------:R-:W-:Y:S05]  /*2da0*/  @P0 BRA `(.L_x_75) ;  /* 0x00000000004c0947 */ /* 0x000fea0003800000 */
[----:B------:R-:W0:Y:S01]  /*2db0*/  I2F.U32.RP R9, UR18 ;  /* 0x0000001200097d06 */ /* 0x000e220008209000 */
[----:B------:R-:W-:Y:S02]  /*2dc0*/  ISETP.NE.U32.AND P1, PT, RZ, UR18, PT ;  /* 0x00000012ff007c0c */ /* 0x000fe4000bf25070 */
[----:B------:R-:W-:-:S05]  /*2dd0*/  MOV R19, RZ ;  /* 0x000000ff00137202 */ /* 0x000fca0000000f00 */
[----:B0-----:R-:W0:Y:S02]  /*2de0*/  MUFU.RCP R9, R9 ;  /* 0x0000000900097308 */ /* 0x001e240000001000 */
[----:B0-----:R-:W-:-:S06]  /*2df0*/  IADD3 R6, PT, PT, R9, 0xffffffe, RZ ;  /* 0x0ffffffe09067810 */ /* 0x001fcc0007ffe0ff */
[----:B------:R0:W2:Y:S02]  /*2e00*/  F2I.FTZ.U32.TRUNC.NTZ R7, R6 ;  /* 0x0000000600077305 */ /* 0x0000a4000021f000 */
[----:B0-----:R-:W-:Y:S02]  /*2e10*/  HFMA2 R6, -RZ, RZ, 0, 0 ;  /* 0x00000000ff067431 */ /* 0x001fe400000001ff */
        /* <DEDUP_REMOVED lines=12> */
.L_x_75:
[----:B------:R-:W-:-:S07]  /*2ee0*/  MOV R18, 0x2f00 ;  /* 0x00002f0000127802 */ /* 0x000fce0000000f00 */
[----:B-1----:R-:W-:Y:S05]  /*2ef0*/  CALL.REL.NOINC `($__internal_1_$__cuda_sm20_rem_u64) ;  /* 0x0000000000a07944 */ /* 0x002fea0003c00000 */
[----:B------:R-:W-:-:S07]  /*2f00*/  IMAD.MOV.U32 R18, RZ, RZ, R21 ;  /* 0x000000ffff127224 */ /* 0x000fce00078e0015 */
.L_x_76:
[----:B-1----:R-:W-:Y:S05]  /*2f10*/  BSYNC.RECONVERGENT B0 ;  /* 0x0000000000007941 */ /* 0x002fea0003800200 */
.L_x_74:
[----:B------:R-:W0:Y:S01]  /*2f20*/  LDCU.64 UR18, c[0x0][0x3b8] ;  /* 0x00007700ff1277ac */ /* 0x000e220008000a00 */
[----:B------:R-:W-:Y:S01]  /*2f30*/  MOV R5, R19 ;  /* 0x0000001300057202 */ /* 0x000fe20000000f00 */
[----:B------:R-:W1:Y:S01]  /*2f40*/  LDCU.64 UR12, c[0x0][0x380] ;  /* 0x00007000ff0c77ac */ /* 0x000e620008000a00 */
[----:B0-----:R-:W-:Y:S01]  /*2f50*/  MOV R10, UR19 ;  /* 0x00000013000a7c02 */ /* 0x001fe20008000f00 */
[----:B------:R-:W-:Y:S02]  /*2f60*/  IMAD R7, R4, UR18, RZ ;  /* 0x0000001204077c24 */ /* 0x000fe4000f8e02ff */
[----:B------:R-:W-:Y:S02]  /*2f70*/  IMAD.MOV.U32 R4, RZ, RZ, R18 ;  /* 0x000000ffff047224 */ /* 0x000fe400078e0012 */
[C---:B------:R-:W-:Y:S02]  /*2f80*/  IMAD R7, R12.reuse, R10, R7 ;  /* 0x0000000a0c077224 */ /* 0x040fe400078e0207 */
        /* <DEDUP_REMOVED lines=14> */
.L_x_27:
[----:B------:R-:W2:Y:S01]  /*3070*/  LDCU.64 UR24, c[0x0][0x3b0] ;  /* 0x00007600ff1877ac */ /* 0x000ea20008000a00 */
[----:B------:R-:W-:Y:S01]  /*3080*/  MOV R17, RZ ;  /* 0x000000ff00117202 */ /* 0x000fe20000000f00 */
[----:B------:R-:W-:Y:S01]  /*3090*/  IMAD.MOV.U32 R15, RZ, RZ, RZ ;  /* 0x000000ffff0f7224 */ /* 0x000fe200078e00ff */
[----:B------:R-:W0:Y:S01]  /*30a0*/  LDCU.64 UR12, c[0x0][0x388] ;  /* 0x00007100ff0c77ac */ /* 0x000e220008000a00 */
[----:B--2---:R-:W-:-:S04]  /*30b0*/  IMAD.WIDE.U32 R16, R3, UR24, R16 ;  /* 0x0000001803107c25 */ /* 0x004fc8000f8e0010 */
[----:B------:R-:W-:Y:S02]  /*30c0*/  IMAD R3, R3, UR25, R17 ;  /* 0x0000001903037c24 */ /* 0x000fe4000f8e0211 */
[----:B------:R-:W-:-:S04]  /*30d0*/  IMAD.WIDE.U32 R14, R16, UR18, R14 ;  /* 0x00000012100e7c25 */ /* 0x000fc8000f8e000e */
[----:B------:R-:W-:Y:S01]  /*30e0*/  IMAD R3, R3, UR18, RZ ;  /* 0x0000001203037c24 */ /* 0x000fe2000f8e02ff */
[----:B0-----:R-:W-:-:S03]  /*30f0*/  LEA R4, P0, R14, UR12, 0x2 ;  /* 0x0000000c0e047c11 */ /* 0x001fc6000f8010ff */
[----:B------:R-:W-:Y:S01]  /*3100*/  IMAD R3, R16, R10, R3 ;  /* 0x0000000a10037224 */ /* 0x000fe200078e0203 */
[----:B------:R-:W-:-:S04]  /*3110*/  LEA R6, P1, R2, R4, 0x2 ;  /* 0x0000000402067211 */ /* 0x000fc800078210ff */
[----:B------:R-:W-:-:S04]  /*3120*/  IADD3 R3, PT, PT, R3, R15, RZ ;  /* 0x0000000f03037210 */ /* 0x000fc80007ffe0ff */
[----:B------:R-:W-:-:S04]  /*3130*/  LEA.HI.X R5, R14, UR13, R3, 0x2, P0 ;  /* 0x0000000d0e057c11 */ /* 0x000fc800080f1403 */
[----:B------:R-:W-:Y:S01]  /*3140*/  LEA.HI.X R7, R2, R5, R0, 0x2, P1 ;  /* 0x0000000502077211 */ /* 0x000fe200008f1400 */
[----:B------:R-:W-:Y:S04]  /*3150*/  STG.E desc[UR20][R4.64], R23 ;  /* 0x0000001704007986 */ /* 0x000fe8000c101914 */
[----:B------:R-:W-:Y:S01]  /*3160*/  STG.E desc[UR20][R6.64], R24 ;  /* 0x0000001806007986 */ /* 0x000fe2000c101914 */
[----:B-1----:R-:W-:Y:S05]  /*3170*/  EXIT ;  /* 0x000000000000794d */ /* 0x002fea0003800000 */
        .weak           $__internal_1_$__cuda_sm20_rem_u64
        .type           $__internal_1_$__cuda_sm20_rem_u64,@function
        .size           $__internal_1_$__cuda_sm20_rem_u64,(.L_x_148 - $__internal_1_$__cuda_sm20_rem_u64)
$__internal_1_$__cuda_sm20_rem_u64:
[----:B------:R-:W0:Y:S08]  /*3180*/  I2F.U64.RP R26, UR6 ;  /* 0x00000006001a7d12 */ /* 0x000e300008309000 */
[----:B0-----:R-:W0:Y:S02]  /*3190*/  MUFU.RCP R26, R26 ;  /* 0x0000001a001a7308 */ /* 0x001e240000001000 */
[----:B0-----:R-:W-:-:S06]  /*31a0*/  VIADD R26, R26, 0x1ffffffe ;  /* 0x1ffffffe1a1a7836 */ /* 0x001fcc0000000000 */
        /* <DEDUP_REMOVED lines=17> */
[----:B------:R-:W-:Y:S01]  /*32c0*/  IADD3 R22, P0, PT, RZ, -R20, RZ ;  /* 0x80000014ff167210 */ /* 0x000fe20007f1e0ff */
[----:B------:R-:W-:Y:S02]  /*32d0*/  IMAD.MOV.U32 R27, RZ, RZ, RZ ;  /* 0x000000ffff1b7224 */ /* 0x000fe400078e00ff */
[----:B------:R-:W-:Y:S02]  /*32e0*/  IMAD R21, R19, UR6, R21 ;  /* 0x0000000613157c24 */ /* 0x000fe4000f8e0215 */
[----:B------:R-:W-:-:S04]  /*32f0*/  IMAD.HI.U32 R28, R29, R22, RZ ;  /* 0x000000161d1c7227 */ /* 0x000fc800078e00ff */
[----:B------:R-:W-:-:S04]  /*3300*/  IMAD.X R21, RZ, RZ, ~R21, P0 ;  /* 0x000000ffff157224 */ /* 0x000fc800000e0e15 */
[----:B------:R-:W-:-:S04]  /*3310*/  IMAD.WIDE.U32 R28, P0, R29, R21, R28 ;  /* 0x000000151d1c7225 */ /* 0x000fc8000780001c */
[C---:B------:R-:W-:Y:S02]  /*3320*/  IMAD R20, R19.reuse, R21, RZ ;  /* 0x0000001513147224 */ /* 0x040fe400078e02ff */
[----:B------:R-:W-:-:S04]  /*3330*/  IMAD.HI.U32 R22, P1, R19, R22, R28 ;  /* 0x0000001613167227 */ /* 0x000fc8000782001c */
[----:B------:R-:W-:Y:S01]  /*3340*/  IMAD.HI.U32 R21, R19, R21, RZ ;  /* 0x0000001513157227 */ /* 0x000fe200078e00ff */
[----:B------:R-:W-:-:S04]  /*3350*/  IADD3 R20, P2, PT, R20, R22, RZ ;  /* 0x0000001614147210 */ /* 0x000fc80007f5e0ff */
[----:B------:R-:W-:Y:S01]  /*3360*/  IADD3.X R19, PT, PT, R21, R19, RZ, P0, !PT ;  /* 0x0000001315137210 */ /* 0x000fe200007fe4ff */
        /* <DEDUP_REMOVED lines=11> */
[----:B------:R-:W-:Y:S02]  /*3420*/  IMAD R20, R20, UR7, R27 ;  /* 0x0000000714147c24 */ /* 0x000fe4000f8e021b */
[----:B------:R-:W-:Y:S02]  /*3430*/  HFMA2 R27, -RZ, RZ, 0, 0 ;  /* 0x00000000ff1b7431 */ /* 0x000fe400000001ff */
[----:B------:R-:W-:Y:S01]  /*3440*/  IMAD.MOV.U32 R26, RZ, RZ, R18 ;  /* 0x000000ffff1a7224 */ /* 0x000fe200078e0012 */
[----:B------:R-:W-:Y:S01]  /*3450*/  ISETP.GE.U32.AND P0, PT, R21, UR6, PT ;  /* 0x0000000615007c0c */ /* 0x000fe2000bf06070 */
[----:B------:R-:W-:-:S05]  /*3460*/  IMAD R19, R19, UR6, R20 ;  /* 0x0000000613137c24 */ /* 0x000fca000f8e0214 */
[----:B------:R-:W-:Y:S02]  /*3470*/  IADD3.X R19, PT, PT, ~R19, R7, RZ, P1, !PT ;  /* 0x0000000713137210 */ /* 0x000fe40000ffe5ff */
[----:B------:R-:W-:Y:S02]  /*3480*/  IADD3 R22, P1, PT, R21, -UR6, RZ ;  /* 0x8000000615167c10 */ /* 0x000fe4000ff3e0ff */
[C---:B------:R-:W-:Y:S02]  /*3490*/  ISETP.GE.U32.AND.EX P0, PT, R19.reuse, UR7, PT, P0 ;  /* 0x0000000713007c0c */ /* 0x040fe4000bf06100 */
[----:B------:R-:W-:Y:S02]  /*34a0*/  IADD3.X R20, PT, PT, R19, ~UR7, RZ, P1, !PT ;  /* 0x8000000713147c10 */ /* 0x000fe40008ffe4ff */
[----:B------:R-:W-:Y:S02]  /*34b0*/  SEL R22, R22, R21, P0 ;  /* 0x0000001516167207 */ /* 0x000fe40000000000 */
[----:B------:R-:W-:-:S02]  /*34c0*/  SEL R20, R20, R19, P0 ;  /* 0x0000001314147207 */ /* 0x000fc40000000000 */
[C---:B------:R-:W-:Y:S02]  /*34d0*/  ISETP.GE.U32.AND P0, PT, R22.reuse, UR6, PT ;  /* 0x0000000616007c0c */ /* 0x040fe4000bf06070 */
[----:B------:R-:W-:Y:S02]  /*34e0*/  IADD3 R21, P2, PT, R22, -UR6, RZ ;  /* 0x8000000616157c10 */ /* 0x000fe4000ff5e0ff */
[----:B------:R-:W-:Y:S02]  /*34f0*/  ISETP.NE.U32.AND P1, PT, RZ, UR6, PT ;  /* 0x00000006ff007c0c */ /* 0x000fe4000bf25070 */
[C---:B------:R-:W-:Y:S02]  /*3500*/  ISETP.GE.U32.AND.EX P0, PT, R20.reuse, UR7, PT, P0 ;  /* 0x0000000714007c0c */ /* 0x040fe4000bf06100 */
[----:B------:R-:W-:Y:S02]  /*3510*/  IADD3.X R19, PT, PT, R20, ~UR7, RZ, P2, !PT ;  /* 0x8000000714137c10 */ /* 0x000fe400097fe4ff */
[----:B------:R-:W-:-:S02]  /*3520*/  ISETP.NE.AND.EX P1, PT, RZ, UR7, PT, P1 ;  /* 0x00000007ff007c0c */ /* 0x000fc4000bf25310 */
[----:B------:R-:W-:Y:S02]  /*3530*/  SEL R21, R21, R22, P0 ;  /* 0x0000001615157207 */ /* 0x000fe40000000000 */
[----:B------:R-:W-:Y:S02]  /*3540*/  SEL R19, R19, R20, P0 ;  /* 0x0000001413137207 */ /* 0x000fe40000000000 */
[----:B------:R-:W-:Y:S02]  /*3550*/  SEL R21, R21, 0xffffffff, P1 ;  /* 0xffffffff15157807 */ /* 0x000fe40000800000 */
[----:B------:R-:W-:Y:S01]  /*3560*/  SEL R19, R19, 0xffffffff, P1 ;  /* 0xffffffff13137807 */ /* 0x000fe20000800000 */
[----:B------:R-:W-:Y:S06]  /*3570*/  RET.REL.NODEC R26 `(_Z10col_kernelPfS_PKfS1_mmmm) ;  /* 0xffffffc81aa07950 */ /* 0x000fec0003c3ffff */
.L_x_77:
        /* <DEDUP_REMOVED lines=16> */
.L_x_148:


//--------------------- .text._Z10row_kernelPfS_PKfS1_mmmm --------------------------
	.section	.text._Z10row_kernelPfS_PKfS1_mmmm,"ax",@progbits
	.align	128
        .global         _Z10row_kernelPfS_PKfS1_mmmm
        .type           _Z10row_kernelPfS_PKfS1_mmmm,@function
        .size           _Z10row_kernelPfS_PKfS1_mmmm,(.L_x_149 - _Z10row_kernelPfS_PKfS1_mmmm)
        .other          _Z10row_kernelPfS_PKfS1_mmmm,@"STO_CUDA_ENTRY STV_DEFAULT"
_Z10row_kernelPfS_PKfS1_mmmm:
.text._Z10row_kernelPfS_PKfS1_mmmm:
        /* <DEDUP_REMOVED lines=29> */
[----:B----4-:R-:W-:Y:S01]  /*01d0*/  IMAD R0, R0, UR4, R11 ;  /* 0x0000000400007c24 */ /* 0x010fe2000f8e020b */
[----:B------:R-:W-:-:S04]  /*01e0*/  UMOV UR4, 0x400 ;  /* 0x0000040000047882 */ /* 0x000fc80000000000 */
[----:B------:R-:W-:Y:S02]  /*01f0*/  ISETP.GE.U32.AND P2, PT, R0, UR10, PT ;  /* 0x0000000a00007c0c */ /* 0x000fe4000bf46070 */
[----:B------:R-:W4:Y:S01]  /*0200*/  S2UR UR12, SR_CgaCtaId ;  /* 0x00000000000c79c3 */ /* 0x000f220000008800 */
[----:B-1----:R-:W-:Y:S01]  /*0210*/  IMAD R2, R8, UR5, R9 ;  /* 0x0000000508027c24 */ /* 0x002fe2000f8e0209 */
[----:B------:R-:W-:-:S04]  /*0220*/  ISETP.GE.U32.AND.EX P2, PT, RZ, UR11, PT, P2 ;  /* 0x0000000bff007c0c */ /* 0x000fc8000bf46120 */
[----:B------:R-:W-:-:S04]  /*0230*/  ISETP.GE.U32.AND P1, PT, R2, UR14, PT ;  /* 0x0000000e02007c0c */ /* 0x000fc8000bf26070 */
[----:B------:R-:W-:Y:S01]  /*0240*/  ISETP.GE.U32.OR.EX P1, PT, RZ, UR15, P2, P1 ;  /* 0x0000000fff007c0c */ /* 0x000fe20009726510 */
[----:B0-----:R-:W-:-:S05]  /*0250*/  IMAD R3, R10, UR6, R7 ;  /* 0x000000060a037c24 */ /* 0x001fca000f8e0207 */
[----:B------:R-:W-:Y:S01]  /*0260*/  ISETP.GE.U32.AND P2, PT, R3, UR25, PT ;  /* 0x0000001903007c0c */ /* 0x000fe2000bf46070 */
[----:B----4-:R-:W-:-:S03]  /*0270*/  ULEA UR12, UR12, UR4, 0x18 ;  /* 0x000000040c0c7291 */ /* 0x010fc6000f8ec0ff */
[----:B------:R-:W-:Y:S01]  /*0280*/  ISETP.LE.U32.OR.EX P1, PT, R5, RZ, P1, P2 ;  /* 0x000000ff0500720c */ /* 0x000fe20000f23520 */
[----:B------:R-:W-:Y:S02]  /*0290*/  ULEA UR26, UR18, UR12, 0x2 ;  /* 0x0000000c121a7291 */ /* 0x000fe4000f8e10ff */
[----:B------:R-:W-:-:S04]  /*02a0*/  @!P0 LEA R5, R7, UR12, 0x2 ;  /* 0x0000000c07058c11 */ /* 0x000fc8000f8e10ff */
[----:B------:R-:W-:Y:S01]  /*02b0*/  @!P0 LEA R7, R7, UR26, 0x2 ;  /* 0x0000001a07078c11 */ /* 0x000fe2000f8e10ff */
[----:B--2---:R0:W-:Y:S04]  /*02c0*/  @!P0 STS [R5], R6 ;  /* 0x0000000605008388 */ /* 0x0041e80000000800 */
[----:B---3--:R0:W-:Y:S01]  /*02d0*/  @!P0 STS [R7], R4 ;  /* 0x0000000407008388 */ /* 0x0081e20000000800 */
[----:B------:R-:W-:Y:S06]  /*02e0*/  BAR.SYNC.DEFER_BLOCKING 0x0 ;  /* 0x0000000000007b1d */ /* 0x000fec0000010000 */
[----:B------:R-:W-:Y:S05]  /*02f0*/  @P1 EXIT ;  /* 0x000000000000194d */ /* 0x000fea0003800000 */
[----:B------:R-:W-:Y:S01]  /*0300*/  UISETP.NE.U32.AND UP0, UPT, UR18, URZ, UPT ;  /* 0x000000ff1200728c */ /* 0x000fe2000bf05070 */
[----:B------:R-:W-:-:S03]  /*0310*/  CS2R R16, SRZ ;  /* 0x0000000000107805 */ /* 0x000fc6000001ff00 */
[----:B------:R-:W-:-:S09]  /*0320*/  UISETP.NE.AND.EX UP0, UPT, UR19, URZ, UPT, UP0 ;  /* 0x000000ff1300728c */ /* 0x000fd2000bf05300 */
[----:B------:R-:W-:Y:S05]  /*0330*/  BRA.U !UP0, `(.L_x_78) ;  /* 0x00000031081c7547 */ /* 0x000fea000b800000 */
[----:B------:R-:W-:Y:S01]  /*0340*/  UISETP.GE.U32.AND UP0, UPT, UR18, 0x8, UPT ;  /* 0x000000081200788c */ /* 0x000fe2000bf06070 */
[----:B------:R-:W-:Y:S01]  /*0350*/  CS2R R16, SRZ ;  /* 0x0000000000107805 */ /* 0x000fe2000001ff00 */
[----:B------:R-:W1:Y:S02]  /*0360*/  LDCU.64 UR6, c[0x0][0x3b0] ;  /* 0x00007600ff0677ac */ /* 0x000e640008000a00 */
[----:B------:R-:W-:Y:S02]  /*0370*/  UISETP.GE.U32.AND.EX UP0, UPT, UR19, URZ, UPT, UP0 ;  /* 0x000000ff1300728c */ /* 0x000fe4000bf06100 */
[----:B------:R-:W-:Y:S01]  /*0380*/  ULOP3.LUT UR27, UR18, 0x7, URZ, 0xc0, !UPT ;  /* 0x00000007121b7892 */ /* 0x000fe2000f8ec0ff */
[----:B------:R-:W-:Y:S01]  /*0390*/  UMOV UR5, URZ ;  /* 0x000000ff00057c82 */ /* 0x000fe20008000000 */
[----:B------:R-:W-:-:S05]  /*03a0*/  UMOV UR4, URZ ;  /* 0x000000ff00047c82 */ /* 0x000fca0008000000 */
[----:B------:R-:W-:Y:S05]  /*03b0*/  BRA.U !UP0, `(.L_x_79) ;  /* 0x0000001908147547 */ /* 0x000fea000b800000 */
[----:B------:R-:W2:Y:S01]  /*03c0*/  LDCU UR4, c[0x0][0x3a4] ;  /* 0x00007480ff0477ac */ /* 0x000ea20008000800 */
[C---:B0-----:R-:W-:Y:S01]  /*03d0*/  LEA R4, P0, R3.reuse, 0x3, 0x1 ;  /* 0x0000000303047811 */ /* 0x041fe200078008ff */
[----:B------:R-:W-:Y:S01]  /*03e0*/  HFMA2 R16, -RZ, RZ, 0, 0 ;  /* 0x00000000ff107431 */ /* 0x000fe200000001ff */
[----:B------:R-:W-:Y:S02]  /*03f0*/  ULOP3.LUT UR5, UR18, 0xfffffff8, URZ, 0xc0, !UPT ;  /* 0xfffffff812057892 */ /* 0x000fe4000f8ec0ff */
[----:B------:R-:W-:Y:S01]  /*0400*/  LEA.HI.X R5, R3, RZ, RZ, 0x1, P0 ;  /* 0x000000ff03057211 */ /* 0x000fe200000f0cff */
[----:B------:R-:W0:Y:S01]  /*0410*/  LDCU UR28, c[0x0][0x3a0] ;  /* 0x00007400ff1c77ac */ /* 0x000e220008000800 */
[----:B------:R-:W3:Y:S01]  /*0420*/  LDCU UR22, c[0x0][0x3b4] ;  /* 0x00007680ff1677ac */ /* 0x000ee20008000800 */
[----:B------:R-:W4:Y:S01]  /*0430*/  LDCU UR23, c[0x0][0x3b0] ;  /* 0x00007600ff1777ac */ /* 0x000f220008000800 */
[----:B------:R-:W0:Y:S01]  /*0440*/  LDCU.64 UR20, c[0x0][0x380] ;  /* 0x00007000ff1477ac */ /* 0x000e220008000a00 */
[----:B------:R-:W0:Y:S01]  /*0450*/  LDCU.128 UR8, c[0x0][0x3b0] ;  /* 0x00007600ff0877ac */ /* 0x000e220008000c00 */
[----:B------:R-:W-:Y:S01]  /*0460*/  UMOV UR13, UR5 ;  /* 0x00000005000d7c82 */ /* 0x000fe20008000000 */
[----:B--2---:R-:W-:-:S05]  /*0470*/  UMOV UR14, UR4 ;  /* 0x00000004000e7c82 */ /* 0x004fca0008000000 */
.L_x_104:
[----:B------:R-:W-:Y:S01]  /*0480*/  IADD3 R14, P0, PT, R4, -0x3, RZ ;  /* 0xfffffffd040e7810 */ /* 0x000fe20007f1e0ff */
[----:B------:R-:W-:Y:S03]  /*0490*/  BSSY.RECONVERGENT B0, `(.L_x_80) ;  /* 0x000001b000007945 */ /* 0x000fe60003800200 */
[----:B------:R-:W-:-:S04]  /*04a0*/  IADD3.X R7, PT, PT, R5, -0x1, RZ, P0, !PT ;  /* 0xffffffff05077810 */ /* 0x000fc800007fe4ff */
[----:B---3--:R-:W-:-:S04]  /*04b0*/  LOP3.LUT R6, R7, UR22, RZ, 0xfc, !PT ;  /* 0x0000001607067c12 */ /* 0x008fc8000f8efcff */
[----:B------:R-:W-:-:S13]  /*04c0*/  ISETP.NE.U32.AND P0, PT, R6, RZ, PT ;  /* 0x000000ff0600720c */ /* 0x000fda0003f05070 */
[----:B------:R-:W-:Y:S05]  /*04d0*/  @P0 BRA `(.L_x_81) ;  /* 0x00000000004c0947 */ /* 0x000fea0003800000 */
[----:B----4-:R-:W2:Y:S01]  /*04e0*/  I2F.U32.RP R8, UR23 ;  /* 0x0000001700087d06 */ /* 0x010ea20008209000 */
[----:B------:R-:W-:Y:S01]  /*04f0*/  ISETP.NE.U32.AND P1, PT, RZ, UR23, PT ;  /* 0x00000017ff007c0c */ /* 0x000fe2000bf25070 */
[----:B------:R-:W-:-:S06]  /*0500*/  IMAD.MOV.U32 R15, RZ, RZ, RZ ;  /* 0x000000ffff0f7224 */ /* 0x000fcc00078e00ff */
[----:B--2---:R-:W2:Y:S02]  /*0510*/  MUFU.RCP R8, R8 ;  /* 0x0000000800087308 */ /* 0x004ea40000001000 */
[----:B--2---:R-:W-:-:S06]  /*0520*/  VIADD R6, R8, 0xffffffe ;  /* 0x0ffffffe08067836 */ /* 0x004fcc0000000000 */
[----:B------:R2:W3:Y:S02]  /*0530*/  F2I.FTZ.U32.TRUNC.NTZ R7, R6 ;  /* 0x0000000600077305 */ /* 0x0004e4000021f000 */
[----:B--2---:R-:W-:Y:S01]  /*0540*/  IMAD.MOV.U32 R6, RZ, RZ, RZ ;  /* 0x000000ffff067224 */ /* 0x004fe200078e00ff */
[----:B---3--:R-:W-:-:S05]  /*0550*/  IADD3 R9, PT, PT, RZ, -R7, RZ ;  /* 0x80000007ff097210 */ /* 0x008fca0007ffe0ff */
        /* <DEDUP_REMOVED lines=11> */
.L_x_81:
[----:B------:R-:W-:Y:S02]  /*0610*/  MOV R6, R14 ;  /* 0x0000000e00067202 */ /* 0x000fe40000000f00 */
[----:B------:R-:W-:-:S07]  /*0620*/  MOV R8, 0x640 ;  /* 0x0000064000087802 */ /* 0x000fce0000000f00 */
[----:B01--4-:R-:W-:Y:S05]  /*0630*/  CALL.REL.NOINC `($__internal_2_$__cuda_sm20_rem_u64) ;  /* 0x0000002c00c47944 */ /* 0x013fea0003c00000 */
.L_x_82:
[----:B01----:R-:W-:Y:S05]  /*0640*/  BSYNC.RECONVERGENT B0 ;  /* 0x0000000000007941 */ /* 0x003fea0003800200 */
.L_x_80:
[----:B------:R-:W-:Y:S01]  /*0650*/  MOV R7, R15 ;  /* 0x0000000f00077202 */ /* 0x000fe20000000f00 */
[----:B------:R-:W-:Y:S02]  /*0660*/  IMAD.MOV.U32 R6, RZ, RZ, R14 ;  /* 0x000000ffff067224 */ /* 0x000fe400078e000e */
[----:B------:R-:W-:Y:S02]  /*0670*/  HFMA2 R9, -RZ, RZ, 0, 0 ;  /* 0x00000000ff097431 */ /* 0x000fe400000001ff */
[----:B------:R-:W-:Y:S02]  /*0680*/  IMAD.MOV.U32 R8, RZ, RZ, R0 ;  /* 0x000000ffff087224 */ /* 0x000fe400078e0000 */
[----:B------:R-:W-:-:S04]  /*0690*/  IMAD.WIDE.U32 R6, R2, UR8, R6 ;  /* 0x0000000802067c25 */ /* 0x000fc8000f8e0006 */
[----:B------:R-:W-:Y:S02]  /*06a0*/  IMAD R7, R2, UR9, R7 ;  /* 0x0000000902077c24 */ /* 0x000fe4000f8e0207 */
[----:B------:R-:W-:-:S04]  /*06b0*/  IMAD.WIDE.U32 R8, R6, UR10, R8 ;  /* 0x0000000a06087c25 */ /* 0x000fc8000f8e0008 */
[----:B------:R-:W-:-:S04]  /*06c0*/  IMAD R7, R7, UR10, RZ ;  /* 0x0000000a07077c24 */ /* 0x000fc8000f8e02ff */
[----:B------:R-:W-:Y:S01]  /*06d0*/  IMAD R7, R6, UR11, R7 ;  /* 0x0000000b06077c24 */ /* 0x000fe2000f8e0207 */
[----:B------:R-:W-:-:S03]  /*06e0*/  LEA R6, P0, R8, UR20, 0x2 ;  /* 0x0000001408067c11 */ /* 0x000fc6000f8010ff */
[----:B------:R-:W-:-:S05]  /*06f0*/  IMAD.IADD R7, R9, 0x1, R7 ;  /* 0x0000000109077824 */ /* 0x000fca00078e0207 */
        /* <DEDUP_REMOVED lines=14> */
[----:B------:R-:W-:Y:S02]  /*07e0*/  MOV R6, RZ ;  /* 0x000000ff00067202 */ /* 0x000fe40000000f00 */
[----:B------:R-:W-:-:S05]  /*07f0*/  ISETP.NE.U32.AND P1, PT, RZ, UR8, PT ;  /* 0x00000008ff007c0c */ /* 0x000fca000bf25070 */
[----:B0-----:R-:W0:Y:S02]  /*0800*/  MUFU.RCP R8, R8 ;  /* 0x0000000800087308 */ /* 0x001e240000001000 */
[----:B0-----:R-:W-:-:S06]  /*0810*/  IADD3 R7, PT, PT, R8, 0xffffffe, RZ ;  /* 0x0ffffffe08077810 */ /* 0x001fcc0007ffe0ff */
[----:B------:R-:W0:Y:S02]  /*0820*/  F2I.FTZ.U32.TRUNC.NTZ R7, R7 ;  /* 0x0000000700077305 */ /* 0x000e24000021f000 */
[----:B0-----:R-:W-:-:S04]  /*0830*/  IMAD.MOV R13, RZ, RZ, -R7 ;  /* 0x000000ffff0d7224 */ /* 0x001fc800078e0a07 */
[----:B------:R-:W-:-:S04]  /*0840*/  IMAD R13, R13, UR8, RZ ;  /* 0x000000080d0d7c24 */ /* 0x000fc8000f8e02ff */
[----:B------:R-:W-:-:S06]  /*0850*/  IMAD.HI.U32 R6, R7, R13, R6 ;  /* 0x0000000d07067227 */ /* 0x000fcc00078e0006 */
[----:B------:R-:W-:-:S04]  /*0860*/  IMAD.HI.U32 R6, R6, R15, RZ ;  /* 0x0000000f06067227 */ /* 0x000fc800078e00ff */
[----:B------:R-:W-:-:S04]  /*0870*/  IMAD.MOV R6, RZ, RZ, -R6 ;  /* 0x000000ffff067224 */ /* 0x000fc800078e0a06 */
[----:B------:R-:W-:Y:S01]  /*0880*/  IMAD R14, R6, UR8, R15 ;  /* 0x00000008060e7c24 */ /* 0x000fe2000f8e020f */
[----:B------:R-:W-:-:S04]  /*0890*/  MOV R15, RZ ;  /* 0x000000ff000f7202 */ /* 0x000fc80000000f00 */
[----:B------:R-:W-:-:S13]  /*08a0*/  ISETP.GE.U32.AND P0, PT, R14, UR8, PT ;  /* 0x000000080e007c0c */ /* 0x000fda000bf06070 */
[----:B------:R-:W-:-:S04]  /*08b0*/  @P0 IADD3 R14, PT, PT, R14, -UR8, RZ ;  /* 0x800000080e0e0c10 */ /* 0x000fc8000fffe0ff */
[----:B------:R-:W-:-:S13]  /*08c0*/  ISETP.GE.U32.AND P0, PT, R14, UR8, PT ;  /* 0x000000080e007c0c */ /* 0x000fda000bf06070 */
[----:B------:R-:W-:Y:S01]  /*08d0*/  @P0 VIADD R14, R14, -UR8 ;  /* 0x800000080e0e0c36 */ /* 0x000fe20008000000 */
[----:B------:R-:W-:Y:S01]  /*08e0*/  @!P1 LOP3.LUT R14, RZ, UR8, RZ, 0x33, !PT ;  /* 0x00000008ff0e9c12 */ /* 0x000fe2000f8e33ff */
[----:B------:R-:W-:Y:S06]  /*08f0*/  BRA `(.L_x_85) ;  /* 0x0000000000107947 */ /* 0x000fec0003800000 */
.L_x_84:
[----:B------:R-:W-:Y:S01]  /*0900*/  IMAD.MOV.U32 R6, RZ, RZ, R15 ;  /* 0x000000ffff067224 */ /* 0x000fe200078e000f */
[----:B------:R-:W-:Y:S02]  /*0910*/  MOV R7, R14 ;  /* 0x0000000e00077202 */ /* 0x000fe40000000f00 */
[----:B------:R-:W-:-:S07]  /*0920*/  MOV R8, 0x940 ;  /* 0x0000094000087802 */ /* 0x000fce0000000f00 */
[----:B------:R-:W-:Y:S05]  /*0930*/  CALL.REL.NOINC `($__internal_2_$__cuda_sm20_rem_u64) ;  /* 0x0000002c00047944 */ /* 0x000fea0003c00000 */
.L_x_85:
[----:B------:R-:W-:Y:S05]  /*0940*/  BSYNC.RECONVERGENT B0 ;  /* 0x0000000000007941 */ /* 0x000fea0003800200 */
.L_x_83:
[----:B------:R-:W-:Y:S01]  /*0950*/  MOV R13, R15 ;  /* 0x0000000f000d7202 */ /* 0x000fe20000000f00 */
[----:B------:R-:W-:Y:S02]  /*0960*/  IMAD.MOV.U32 R12, RZ, RZ, R14 ;  /* 0x000000ffff0c7224 */ /* 0x000fe400078e000e */
[----:B------:R-:W-:Y:S02]  /*0970*/  HFMA2 R7, -RZ, RZ, 0, 0 ;  /* 0x00000000ff077431 */ /* 0x000fe400000001ff */
[----:B------:R-:W-:-:S04]  /*0980*/  IMAD.WIDE.U32 R12, R2, UR8, R12 ;  /* 0x00000008020c7c25 */ /* 0x000fc8000f8e000c */
[----:B------:R-:W-:-:S04]  /*0990*/  IMAD R6, R2, UR9, R13 ;  /* 0x0000000902067c24 */ /* 0x000fc8000f8e020d */
[----:B------:R-:W-:Y:S02]  /*09a0*/  IMAD R13, R6, UR10, RZ ;  /* 0x0000000a060d7c24 */ /* 0x000fe4000f8e02ff */
[----:B------:R-:W-:Y:S02]  /*09b0*/  IMAD.MOV.U32 R6, RZ, RZ, R0 ;  /* 0x000000ffff067224 */ /* 0x000fe400078e0000 */
[C---:B------:R-:W-:Y:S02]  /*09c0*/  IMAD R13, R12.reuse, UR11, R13 ;  /* 0x0000000b0c0d7c24 */ /* 0x040fe4000f8e020d */
[----:B------:R-:W-:-:S04]  /*09d0*/  IMAD.WIDE.U32 R6, R12, UR10, R6 ;  /* 0x0000000a0c067c25 */ /* 0x000fc8000f8e0006 */
[----:B------:R-:W-:Y:S01]  /*09e0*/  IMAD.IADD R7, R7, 0x1, R13 ;  /* 0x0000000107077824 */ /* 0x000fe200078e020d */
        /* <DEDUP_REMOVED lines=31> */
.L_x_87:
[----:B------:R-:W-:Y:S01]  /*0be0*/  MOV R7, R8 ;  /* 0x0000000800077202 */ /* 0x000fe20000000f00 */
[----:B------:R-:W-:Y:S01]  /*0bf0*/  IMAD.MOV.U32 R6, RZ, RZ, R15 ;  /* 0x000000ffff067224 */ /* 0x000fe200078e000f */
[----:B------:R-:W-:-:S07]  /*0c00*/  MOV R8, 0xc20 ;  /* 0x00000c2000087802 */ /* 0x000fce0000000f00 */
[----:B------:R-:W-:Y:S05]  /*0c10*/  CALL.REL.NOINC `($__internal_2_$__cuda_sm20_rem_u64) ;  /* 0x00000028004c7944 */ /* 0x000fea0003c00000 */
.L_x_88:
[----:B------:R-:W-:Y:S05]  /*0c20*/  BSYNC.RECONVERGENT B0 ;  /* 0x0000000000007941 */ /* 0x000fea0003800200 */
.L_x_86:
[----:B------:R-:W-:Y:S01]  /*0c30*/  MOV R7, R15 ;  /* 0x0000000f00077202 */ /* 0x000fe20000000f00 */
[----:B------:R-:W-:Y:S02]  /*0c40*/  IMAD.MOV.U32 R6, RZ, RZ, R14 ;  /* 0x000000ffff067224 */ /* 0x000fe400078e000e */
[----:B------:R-:W-:Y:S02]  /*0c50*/  HFMA2 R13, -RZ, RZ, 0, 0 ;  /* 0x00000000ff0d7431 */ /* 0x000fe400000001ff */
[----:B------:R-:W-:Y:S01]  /*0c60*/  IMAD.MOV.U32 R12, RZ, RZ, R0 ;  /* 0x000000ffff0c7224 */ /* 0x000fe200078e0000 */
[----:B------:R-:W0:Y:S01]  /*0c70*/  LDS R8, [UR15+0x8] ;  /* 0x0000080fff087984 */ /* 0x000e220008000800 */
[----:B------:R-:W-:-:S04]  /*0c80*/  IMAD.WIDE.U32 R6, R2, UR8, R6 ;  /* 0x0000000802067c25 */ /* 0x000fc8000f8e0006 */
[----:B------:R-:W-:Y:S02]  /*0c90*/  IMAD R7, R2, UR9, R7 ;  /* 0x0000000902077c24 */ /* 0x000fe4000f8e0207 */
[----:B------:R-:W-:-:S04]  /*0ca0*/  IMAD.WIDE.U32 R12, R6, UR10, R12 ;  /* 0x0000000a060c7c25 */ /* 0x000fc8000f8e000c */
[----:B------:R-:W-:-:S04]  /*0cb0*/  IMAD R7, R7, UR10, RZ ;  /* 0x0000000a07077c24 */ /* 0x000fc8000f8e02ff */
[----:B------:R-:W-:Y:S01]  /*0cc0*/  IMAD R7, R6, UR11, R7 ;  /* 0x0000000b06077c24 */ /* 0x000fe2000f8e0207 */
[----:B------:R-:W-:-:S03]  /*0cd0*/  LEA R6, P0, R12, UR20, 0x2 ;  /* 0x000000140c067c11 */ /* 0x000fc6000f8010ff */
[----:B------:R-:W-:-:S05]  /*0ce0*/  IMAD.IADD R7, R13, 0x1, R7 ;  /* 0x000000010d077824 */ /* 0x000fca00078e0207 */
[----:B------:R-:W-:-:S06]  /*0cf0*/  LEA.HI.X R7, R12, UR21, R7, 0x2, P0 ;  /* 0x000000150c077c11 */ /* 0x000fcc00080f1407 */
        /* <DEDUP_REMOVED lines=8> */
[----:B------:R-:W-:Y:S02]  /*0d80*/  MOV R6, RZ ;  /* 0x000000ff00067202 */ /* 0x000fe40000000f00 */
[----:B------:R-:W-:Y:S02]  /*0d90*/  ISETP.NE.U32.AND P1, PT, RZ, UR8, PT ;  /* 0x00000008ff007c0c */ /* 0x000fe4000bf25070 */
[----:B------:R-:W-:-:S03]  /*0da0*/  MOV R15, RZ ;  /* 0x000000ff000f7202 */ /* 0x000fc60000000f00 */
        /* <DEDUP_REMOVED lines=15> */
.L_x_90:
[----:B------:R-:W-:Y:S01]  /*0ea0*/  IMAD.MOV.U32 R6, RZ, RZ, R4 ;  /* 0x000000ffff067224 */ /* 0x000fe200078e0004 */
[----:B------:R-:W-:Y:S02]  /*0eb0*/  MOV R7, R5 ;  /* 0x0000000500077202 */ /* 0x000fe40000000f00 */
[----:B------:R-:W-:-:S07]  /*0ec0*/  MOV R8, 0xee0 ;  /* 0x00000ee000087802 */ /* 0x000fce0000000f00 */
[----:B------:R-:W-:Y:S05]  /*0ed0*/  CALL.REL.NOINC `($__internal_2_$__cuda_sm20_rem_u64) ;  /* 0x00000024009c7944 */ /* 0x000fea0003c00000 */
.L_x_91:
[----:B------:R-:W-:Y:S05]  /*0ee0*/  BSYNC.RECONVERGENT B0 ;  /* 0x0000000000007941 */ /* 0x000fea0003800200 */
.L_x_89:
        /* <DEDUP_REMOVED lines=24> */
[----:B------:R-:W-:Y:S01]  /*1070*/  ISETP.NE.U32.AND P1, PT, RZ, UR8, PT ;  /* 0x00000008ff007c0c */ /* 0x000fe2000bf25070 */
[----:B------:R-:W-:-:S05]  /*1080*/  IMAD.MOV.U32 R15, RZ, RZ, RZ ;  /* 0x000000ffff0f7224 */ /* 0x000fca00078e00ff */
[----:B0-----:R-:W0:Y:S02]  /*1090*/  MUFU.RCP R8, R8 ;  /* 0x0000000800087308 */ /* 0x001e240000001000 */
[----:B0-----:R-:W-:-:S06]  /*10a0*/  VIADD R7, R8, 0xffffffe ;  /* 0x0ffffffe08077836 */ /* 0x001fcc0000000000 */
[----:B------:R-:W0:Y:S02]  /*10b0*/  F2I.FTZ.U32.TRUNC.NTZ R7, R7 ;  /* 0x0000000700077305 */ /* 0x000e24000021f000 */
[----:B0-----:R-:W-:-:S05]  /*10c0*/  IADD3 R9, PT, PT, RZ, -R7, RZ ;  /* 0x80000007ff097210 */ /* 0x001fca0007ffe0ff */
        /* <DEDUP_REMOVED lines=11> */
.L_x_93:
[----:B------:R-:W-:Y:S01]  /*1180*/  MOV R6, R13 ;  /* 0x0000000d00067202 */ /* 0x000fe20000000f00 */
[----:B------:R-:W-:Y:S01]  /*1190*/  IMAD.MOV.U32 R7, RZ, RZ, R12 ;  /* 0x000000ffff077224 */ /* 0x000fe200078e000c */
[----:B------:R-:W-:-:S07]  /*11a0*/  MOV R8, 0x11c0 ;  /* 0x000011c000087802 */ /* 0x000fce0000000f00 */
[----:B------:R-:W-:Y:S05]  /*11b0*/  CALL.REL.NOINC `($__internal_2_$__cuda_sm20_rem_u64) ;  /* 0x0000002000e47944 */ /* 0x000fea0003c00000 */
.L_x_94:
[----:B------:R-:W-:Y:S05]  /*11c0*/  BSYNC.RECONVERGENT B0 ;  /* 0x0000000000007941 */ /* 0x000fea0003800200 */
.L_x_92:
[----:B------:R-:W-:Y:S01]  /*11d0*/  MOV R6, R14 ;  /* 0x0000000e00067202 */ /* 0x000fe20000000f00 */
[----:B------:R-:W-:Y:S01]  /*11e0*/  IMAD.MOV.U32 R7, RZ, RZ, R15 ;  /* 0x000000ffff077224 */ /* 0x000fe200078e000f */
[----:B------:R-:W-:Y:S01]  /*11f0*/  MOV R8, R0 ;  /* 0x0000000000087202 */ /* 0x000fe20000000f00 */
[----:B------:R-:W-:Y:S01]  /*1200*/  IMAD.MOV.U32 R9, RZ, RZ, RZ ;  /* 0x000000ffff097224 */ /* 0x000fe200078e00ff */
[----:B------:R-:W0:Y:S01]  /*1210*/  LDS R12, [UR15+0x10] ;  /* 0x0000100fff0c7984 */ /* 0x000e220008000800 */
[----:B------:R-:W-:-:S04]  /*1220*/  IMAD.WIDE.U32 R6, R2, UR8, R6 ;  /* 0x0000000802067c25 */ /* 0x000fc8000f8e0006 */
[----:B------:R-:W-:Y:S02]  /*1230*/  IMAD R7, R2, UR9, R7 ;  /* 0x0000000902077c24 */ /* 0x000fe4000f8e0207 */
[----:B------:R-:W-:-:S04]  /*1240*/  IMAD.WIDE.U32 R8, R6, UR10, R8 ;  /* 0x0000000a06087c25 */ /* 0x000fc8000f8e0008 */
[----:B------:R-:W-:-:S04]  /*1250*/  IMAD R7, R7, UR10, RZ ;  /* 0x0000000a07077c24 */ /* 0x000fc8000f8e02ff */
[----:B------:R-:W-:Y:S01]  /*1260*/  IMAD R7, R6, UR11, R7 ;  /* 0x0000000b06077c24 */ /* 0x000fe2000f8e0207 */
[----:B------:R-:W-:-:S04]  /*1270*/  LEA R6, P0, R8, UR20, 0x2 ;  /* 0x0000001408067c11 */ /* 0x000fc8000f8010ff */
[----:B------:R-:W-:-:S04]  /*1280*/  IADD3 R7, PT, PT, R9, R7, RZ ;  /* 0x0000000709077210 */ /* 0x000fc80007ffe0ff */
        /* <DEDUP_REMOVED lines=12> */
[----:B------:R-:W-:Y:S01]  /*1350*/  HFMA2 R6, -RZ, RZ, 0, 0 ;  /* 0x00000000ff067431 */ /* 0x000fe200000001ff */
[----:B------:R-:W-:-:S06]  /*1360*/  ISETP.NE.U32.AND P1, PT, RZ, UR8, PT ;  /* 0x00000008ff007c0c */ /* 0x000fcc000bf25070 */
        /* <DEDUP_REMOVED lines=16> */
.L_x_96:
[----:B------:R-:W-:Y:S01]  /*1470*/  IMAD.MOV.U32 R6, RZ, RZ, R15 ;  /* 0x000000ffff067224 */ /* 0x000fe200078e000f */
[----:B------:R-:W-:Y:S02]  /*1480*/  MOV R7, R14 ;  /* 0x0000000e00077202 */ /* 0x000fe40000000f00 */
[----:B------:R-:W-:-:S07]  /*1490*/  MOV R8, 0x14b0 ;  /* 0x000014b000087802 */ /* 0x000fce0000000f00 */
[----:B------:R-:W-:Y:S05]  /*14a0*/  CALL.REL.NOINC `($__internal_2_$__cuda_sm20_rem_u64) ;  /* 0x0000002000287944 */ /* 0x000fea0003c00000 */
.L_x_97:
[----:B------:R-:W-:Y:S05]  /*14b0*/  BSYNC.RECONVERGENT B0 ;  /* 0x0000000000007941 */ /* 0x000fea0003800200 */
.L_x_95:
        /* <DEDUP_REMOVED lines=33> */
[----:B------:R-:W-:Y:S02]  /*16d0*/  IMAD R14, R6, UR8, R15 ;  /* 0x00000008060e7c24 */ /* 0x000fe4000f8e020f */
[----:B------:R-:W-:-:S03]  /*16e0*/  IMAD.MOV.U32 R15, RZ, RZ, RZ ;  /* 0x000000ffff0f7224 */ /* 0x000fc600078e00ff */
[----:B------:R-:W-:-:S13]  /*16f0*/  ISETP.GE.U32.AND P0, PT, R14, UR8, PT ;  /* 0x000000080e007c0c */ /* 0x000fda000bf06070 */
[----:B------:R-:W-:-:S05]  /*1700*/  @P0 VIADD R14, R14, -UR8 ;  /* 0x800000080e0e0c36 */ /* 0x000fca0008000000 */
[----:B------:R-:W-:-:S13]  /*1710*/  ISETP.GE.U32.AND P0, PT, R14, UR8, PT ;  /* 0x000000080e007c0c */ /* 0x000fda000bf06070 */
[----:B------:R-:W-:Y:S02]  /*1720*/  @P0 IADD3 R14, PT, PT, R14, -UR8, RZ ;  /* 0x800000080e0e0c10 */ /* 0x000fe4000fffe0ff */
[----:B------:R-:W-:Y:S01]  /*1730*/  @!P1 LOP3.LUT R14, RZ, UR8, RZ, 0x33, !PT ;  /* 0x00000008ff0e9c12 */ /* 0x000fe2000f8e33ff */
[----:B------:R-:W-:Y:S06]  /*1740*/  BRA `(.L_x_100) ;  /* 0x0000000000107947 */ /* 0x000fec0003800000 */
.L_x_99:
[----:B------:R-:W-:Y:S01]  /*1750*/  IMAD.MOV.U32 R7, RZ, RZ, R8 ;  /* 0x000000ffff077224 */ /* 0x000fe200078e0008 */
[----:B------:R-:W-:Y:S02]  /*1760*/  MOV R6, R15 ;  /* 0x0000000f00067202 */ /* 0x000fe40000000f00 */
[----:B------:R-:W-:-:S07]  /*1770*/  MOV R8, 0x1790 ;  /* 0x0000179000087802 */ /* 0x000fce0000000f00 */
[----:B------:R-:W-:Y:S05]  /*1780*/  CALL.REL.NOINC `($__internal_2_$__cuda_sm20_rem_u64) ;  /* 0x0000001c00707944 */ /* 0x000fea0003c00000 */
.L_x_100:
[----:B------:R-:W-:Y:S05]  /*1790*/  BSYNC.RECONVERGENT B0 ;  /* 0x0000000000007941 */ /* 0x000fea0003800200 */
.L_x_98:
        /* <DEDUP_REMOVED lines=12> */
[----:B------:R-:W-:-:S06]  /*1860*/  LEA.HI.X R7, R12, UR21, R7, 0x2, P0 ;  /* 0x000000150c077c11 */ /* 0x000fcc00080f1407 */
        /* <DEDUP_REMOVED lines=10> */
[----:B------:R-:W-:Y:S01]  /*1910*/  HFMA2 R6, -RZ, RZ, 0, 0 ;  /* 0x00000000ff067431 */ /* 0x000fe200000001ff */
[----:B------:R-:W-:Y:S02]  /*1920*/  ISETP.NE.U32.AND P1, PT, RZ, UR8, PT ;  /* 0x00000008ff007c0c */ /* 0x000fe4000bf25070 */
[----:B------:R-:W-:-:S04]  /*1930*/  MOV R15, RZ ;  /* 0x000000ff000f7202 */ /* 0x000fc80000000f00 */
        /* <DEDUP_REMOVED lines=15> */
.L_x_102:
[----:B------:R-:W-:Y:S01]  /*1a30*/  IMAD.MOV.U32 R6, RZ, RZ, R13 ;  /* 0x000000ffff067224 */ /* 0x000fe200078e000d */
[----:B------:R-:W-:Y:S02]  /*1a40*/  MOV R7, R14 ;  /* 0x0000000e00077202 */ /* 0x000fe40000000f00 */
[----:B------:R-:W-:-:S07]  /*1a50*/  MOV R8, 0x1a70 ;  /* 0x00001a7000087802 */ /* 0x000fce0000000f00 */
[----:B------:R-:W-:Y:S05]  /*1a60*/  CALL.REL.NOINC `($__internal_2_$__cuda_sm20_rem_u64) ;  /* 0x0000001800b87944 */ /* 0x000fea0003c00000 */
.L_x_103:
[----:B------:R-:W-:Y:S05]  /*1a70*/  BSYNC.RECONVERGENT B0 ;  /* 0x0000000000007941 */ /* 0x000fea0003800200 */
.L_x_101:
[----:B------:R-:W-:Y:S01]  /*1a80*/  MOV R7, R15 ;  /* 0x0000000f00077202 */ /* 0x000fe20000000f00 */
[----:B------:R-:W-:Y:S01]  /*1a90*/  IMAD.MOV.U32 R6, RZ, RZ, R14 ;  /* 0x000000ffff067224 */ /* 0x000fe200078e000e */
[----:B------:R-:W-:Y:S01]  /*1aa0*/  MOV R8, R0 ;  /* 0x0000000000087202 */ /* 0x000fe20000000f00 */
[C---:B------:R-:W-:Y:S02]  /*1ab0*/  IMAD R9, R2.reuse, UR9, RZ ;  /* 0x0000000902097c24 */ /* 0x040fe4000f8e02ff */
[----:B------:R-:W-:-:S04]  /*1ac0*/  IMAD.WIDE.U32 R6, R2, UR8, R6 ;  /* 0x0000000802067c25 */ /* 0x000fc8000f8e0006 */
        /* <DEDUP_REMOVED lines=10> */
[----:B------:R-:W-:Y:S01]  /*1b70*/  UIADD3 UR13, UP0, UPT, UR13, -0x8, URZ ;  /* 0xfffffff80d0d7890 */ /* 0x000fe2000ff1e0ff */
[----:B------:R-:W-:Y:S01]  /*1b80*/  IADD3 R4, P0, PT, R4, 0x8, RZ ;  /* 0x0000000804047810 */ /* 0x000fe20007f1e0ff */
[----:B------:R-:W-:Y:S02]  /*1b90*/  UIADD3 UR12, UPT, UPT, UR12, 0x20, URZ ;  /* 0x000000200c0c7890 */ /* 0x000fe4000fffe0ff */
[----:B------:R-:W-:-:S02]  /*1ba0*/  UIADD3.X UR14, UPT, UPT, UR14, -0x1, URZ, UP0, !UPT ;  /* 0xffffffff0e0e7890 */ /* 0x000fc400087fe4ff */
[----:B------:R-:W-:Y:S01]  /*1bb0*/  UISETP.NE.U32.AND UP0, UPT, UR13, URZ, UPT ;  /* 0x000000ff0d00728c */ /* 0x000fe2000bf05070 */
[----:B------:R-:W-:-:S03]  /*1bc0*/  IMAD.X R5, RZ, RZ, R5, P0 ;  /* 0x000000ffff057224 */ /* 0x000fc600000e0605 */
[----:B------:R-:W-:Y:S01]  /*1bd0*/  UISETP.NE.AND.EX UP0, UPT, UR14, URZ, UPT, UP0 ;  /* 0x000000ff0e00728c */ /* 0x000fe2000bf05300 */
[----:B--2---:R-:W-:Y:S01]  /*1be0*/  FFMA R17, R11, R7, R10 ;  /* 0x000000070b117223 */ /* 0x004fe2000000000a */
[----:B0-----:R-:W-:-:S07]  /*1bf0*/  FFMA R16, R7, R8, R16 ;  /* 0x0000000807107223 */ /* 0x001fce0000000010 */
[----:B------:R-:W-:Y:S05]  /*1c00*/  BRA.U UP0, `(.L_x_104) ;  /* 0xffffffe9001c7547 */ /* 0x000fea000b83ffff */
.L_x_79:
[----:B------:R-:W-:-:S04]  /*1c10*/  UISETP.NE.U32.AND UP0, UPT, UR27, URZ, UPT ;  /* 0x000000ff1b00728c */ /* 0x000fc8000bf05070 */
[----:B------:R-:W-:-:S09]  /*1c20*/  UISETP.NE.AND.EX UP0, UPT, URZ, URZ, UPT, UP0 ;  /* 0x000000ffff00728c */ /* 0x000fd2000bf05300 */
[----:B------:R-:W-:Y:S05]  /*1c30*/  BRA.U !UP0, `(.L_x_78) ;  /* 0x0000001508dc7547 */ /* 0x000fea000b800000 */
[----:B------:R-:W2:Y:S01]  /*1c40*/  LDCU UR14, c[0x0][0x3a0] ;  /* 0x00007400ff0e77ac */ /* 0x000ea20008000800 */
[----:B------:R-:W-:-:S04]  /*1c50*/  UISETP.GE.U32.AND UP0, UPT, UR27, 0x4, UPT ;  /* 0x000000041b00788c */ /* 0x000fc8000bf06070 */
[----:B------:R-:W-:Y:S02]  /*1c60*/  UISETP.GE.U32.AND.EX UP0, UPT, URZ, URZ, UPT, UP0 ;  /* 0x000000ffff00728c */ /* 0x000fe4000bf06100 */
[----:B--2---:R-:W-:-:S07]  /*1c70*/  ULOP3.LUT UR14, UR14, 0x3, URZ, 0xc0, !UPT ;  /* 0x000000030e0e7892 */ /* 0x004fce000f8ec0ff */
[----:B------:R-:W-:Y:S05]  /*1c80*/  BRA.U !UP0, `(.L_x_105) ;  /* 0x0000000d08247547 */ /* 0x000fea000b800000 */
[C---:B0-----:R-:W-:Y:S01]  /*1c90*/  LEA R5, P0, R3.reuse, UR5, 0x1 ;  /* 0x0000000503057c11 */ /* 0x041fe2000f8008ff */
[----:B------:R-:W-:Y:S03]  /*1ca0*/  BSSY.RECONVERGENT B0, `(.L_x_106) ;  /* 0x000001c000007945 */ /* 0x000fe60003800200 */
[----:B------:R-:W-:-:S04]  /*1cb0*/  LEA.HI.X R4, R3, UR4, RZ, 0x1, P0 ;  /* 0x0000000403047c11 */ /* 0x000fc800080f0cff */
[----:B------:R-:W-:-:S04]  /*1cc0*/  LOP3.LUT R6, R4, UR9, RZ, 0xfc, !PT ;  /* 0x0000000904067c12 */ /* 0x000fc8000f8efcff */
[----:B------:R-:W-:-:S13]  /*1cd0*/  ISETP.NE.U32.AND P0, PT, R6, RZ, PT ;  /* 0x000000ff0600720c */ /* 0x000fda0003f05070 */
        /* <DEDUP_REMOVED lines=20> */
.L_x_107:
[----:B------:R-:W-:Y:S01]  /*1e20*/  IMAD.MOV.U32 R6, RZ, RZ, R5 ;  /* 0x000000ffff067224 */ /* 0x000fe200078e0005 */
[----:B------:R-:W-:Y:S02]  /*1e30*/  MOV R7, R4 ;  /* 0x0000000400077202 */ /* 0x000fe40000000f00 */
[----:B------:R-:W-:-:S07]  /*1e40*/  MOV R8, 0x1e60 ;  /* 0x00001e6000087802 */ /* 0x000fce0000000f00 */
[----:B-1----:R-:W-:Y:S05]  /*1e50*/  CALL.REL.NOINC `($__internal_2_$__cuda_sm20_rem_u64) ;  /* 0x0000001400bc7944 */ /* 0x002fea0003c00000 */
.L_x_108:
[----:B-1----:R-:W-:Y:S05]  /*1e60*/  BSYNC.RECONVERGENT B0 ;  /* 0x0000000000007941 */ /* 0x002fea0003800200 */
.L_x_106:
[----:B------:R-:W0:Y:S01]  /*1e70*/  LDCU.128 UR20, c[0x0][0x3b0] ;  /* 0x00007600ff1477ac */ /* 0x000e220008000c00 */
[----:B------:R-:W-:Y:S01]  /*1e80*/  MOV R7, R15 ;  /* 0x0000000f00077202 */ /* 0x000fe20000000f00 */
[----:B------:R-:W-:Y:S02]  /*1e90*/  IMAD.MOV.U32 R6, RZ, RZ, R14 ;  /* 0x000000ffff067224 */ /* 0x000fe400078e000e */
[----:B------:R-:W-:Y:S01]  /*1ea0*/  HFMA2 R9, -RZ, RZ, 0, 0 ;  /* 0x00000000ff097431 */ /* 0x000fe200000001ff */
[----:B------:R-:W1:Y:S01]  /*1eb0*/  LDCU.64 UR8, c[0x0][0x380] ;  /* 0x00007000ff0877ac */ /* 0x000e620008000a00 */
[----:B------:R-:W-:Y:S02]  /*1ec0*/  IMAD.MOV.U32 R8, RZ, RZ, R0 ;  /* 0x000000ffff087224 */ /* 0x000fe400078e0000 */
[----:B0-----:R-:W-:-:S04]  /*1ed0*/  IMAD.WIDE.U32 R6, R2, UR20, R6 ;  /* 0x0000001402067c25 */ /* 0x001fc8000f8e0006 */
[----:B------:R-:W-:Y:S02]  /*1ee0*/  IMAD R7, R2, UR21, R7 ;  /* 0x0000001502077c24 */ /* 0x000fe4000f8e0207 */
[----:B------:R-:W-:-:S04]  /*1ef0*/  IMAD.WIDE.U32 R8, R6, UR22, R8 ;  /* 0x0000001606087c25 */ /* 0x000fc8000f8e0008 */
[----:B------:R-:W-:-:S04]  /*1f00*/  IMAD R7, R7, UR22, RZ ;  /* 0x0000001607077c24 */ /* 0x000fc8000f8e02ff */
[----:B------:R-:W-:Y:S01]  /*1f10*/  IMAD R7, R6, UR23, R7 ;  /* 0x0000001706077c24 */ /* 0x000fe2000f8e0207 */
[----:B-1----:R-:W-:-:S03]  /*1f20*/  LEA R6, P0, R8, UR8, 0x2 ;  /* 0x0000000808067c11 */ /* 0x002fc6000f8010ff */
[----:B------:R-:W-:-:S05]  /*1f30*/  IMAD.IADD R7, R9, 0x1, R7 ;  /* 0x0000000109077824 */ /* 0x000fca00078e0207 */
[----:B------:R-:W-:-:S05]  /*1f40*/  LEA.HI.X R7, R8, UR9, R7, 0x2, P0 ;  /* 0x0000000908077c11 */ /* 0x000fca00080f1407 */
[----:B------:R0:W2:Y:S01]  /*1f50*/  LDG.E R6, desc[UR16][R6.64] ;  /* 0x0000001006067981 */ /* 0x0000a2000c1e1900 */
[----:B------:R-:W1:Y:S01]  /*1f60*/  S2UR UR9, SR_CgaCtaId ;  /* 0x00000000000979c3 */ /* 0x000e620000008800 */
[----:B------:R-:W-:Y:S01]  /*1f70*/  UMOV UR8, 0x400 ;  /* 0x0000040000087882 */ /* 0x000fe20000000000 */
[----:B------:R-:W-:Y:S01]  /*1f80*/  ULEA UR15, UR5, UR26, 0x2 ;  /* 0x0000001a050f7291 */ /* 0x000fe2000f8e10ff */
[----:B------:R-:W-:Y:S01]  /*1f90*/  IADD3 R11, P0, PT, R5, 0x1, RZ ;  /* 0x00000001050b7810 */ /* 0x000fe20007f1e0ff */
[----:B------:R-:W-:Y:S03]  /*1fa0*/  BSSY.RECONVERGENT B0, `(.L_x_109) ;  /* 0x0000021000007945 */ /* 0x000fe60003800200 */
[----:B0-----:R-:W-:-:S04]  /*1fb0*/  IADD3.X R7, PT, PT, RZ, R4, RZ, P0, !PT ;  /* 0x00000004ff077210 */ /* 0x001fc800007fe4ff */
[----:B------:R-:W-:Y:S01]  /*1fc0*/  LDS R9, [UR15] ;  /* 0x0000000fff097984 */ /* 0x000fe20008000800 */
[----:B------:R-:W-:-:S04]  /*1fd0*/  LOP3.LUT R10, R7, UR21, RZ, 0xfc, !PT ;  /* 0x00000015070a7c12 */ /* 0x000fc8000f8efcff */
[----:B------:R-:W-:Y:S01]  /*1fe0*/  ISETP.NE.U32.AND P0, PT, R10, RZ, PT ;  /* 0x000000ff0a00720c */ /* 0x000fe20003f05070 */
[----:B-1----:R-:W-:-:S04]  /*1ff0*/  ULEA UR8, UR9, UR8, 0x18 ;  /* 0x0000000809087291 */ /* 0x002fc8000f8ec0ff */
[----:B------:R-:W-:-:S09]  /*2000*/  ULEA UR13, UR5, UR8, 0x2 ;  /* 0x00000008050d7291 */ /* 0x000fd2000f8e10ff */
[----:B------:R-:W2:Y:S02]  /*2010*/  LDS R8, [UR13] ;  /* 0x0000000dff087984 */ /* 0x000ea40008000800 */
[C---:B--2---:R-:W-:Y:S01]  /*2020*/  FFMA R17, R6.reuse, R8, R17 ;  /* 0x0000000806117223 */ /* 0x044fe20000000011 */
[----:B------:R-:W-:Y:S01]  /*2030*/  FFMA R16, R6, R9, R16 ;  /* 0x0000000906107223 */ /* 0x000fe20000000010 */
[----:B------:R-:W-:Y:S06]  /*2040*/  @P0 BRA `(.L_x_110) ;  /* 0x00000000004c0947 */ /* 0x000fec0003800000 */
        /* <DEDUP_REMOVED lines=19> */
.L_x_110:
[----:B------:R-:W-:Y:S02]  /*2180*/  MOV R6, R11 ;  /* 0x0000000b00067202 */ /* 0x000fe40000000f00 */
[----:B------:R-:W-:-:S07]  /*2190*/  MOV R8, 0x21b0 ;  /* 0x000021b000087802 */ /* 0x000fce0000000f00 */
[----:B------:R-:W-:Y:S05]  /*21a0*/  CALL.REL.NOINC `($__internal_2_$__cuda_sm20_rem_u64) ;  /* 0x0000001000e87944 */ /* 0x000fea0003c00000 */
.L_x_111:
[----:B------:R-:W-:Y:S05]  /*21b0*/  BSYNC.RECONVERGENT B0 ;  /* 0x0000000000007941 */ /* 0x000fea0003800200 */
.L_x_109:
        /* <DEDUP_REMOVED lines=12> */
[----:B------:R-:W-:Y:S02]  /*2280*/  IMAD.IADD R7, R9, 0x1, R7 ;  /* 0x0000000109077824 */ /* 0x000fe400078e0207 */
[----:B------:R-:W-:Y:S03]  /*2290*/  LDS R9, [UR15+0x4] ;  /* 0x0000040fff097984 */ /* 0x000fe60008000800 */
[----:B------:R-:W-:Y:S02]  /*22a0*/  LEA.HI.X R7, R8, UR21, R7, 0x2, P0 ;  /* 0x0000001508077c11 */ /* 0x000fe400080f1407 */
[----:B------:R-:W0:Y:S04]  /*22b0*/  LDS R8, [UR13+0x4] ;  /* 0x0000040dff087984 */ /* 0x000e280008000800 */
[----:B------:R1:W0:Y:S01]  /*22c0*/  LDG.E R6, desc[UR16][R6.64] ;  /* 0x0000001006067981 */ /* 0x000222000c1e1900 */
[----:B------:R-:W-:Y:S01]  /*22d0*/  IADD3 R11, P0, PT, R5, 0x2, RZ ;  /* 0x00000002050b7810 */ /* 0x000fe20007f1e0ff */
[----:B------:R-:W-:Y:S03]  /*22e0*/  BSSY.RECONVERGENT B0, `(.L_x_112) ;  /* 0x000001d000007945 */ /* 0x000fe60003800200 */
[----:B-1----:R-:W-:-:S04]  /*22f0*/  IADD3.X R7, PT, PT, RZ, R4, RZ, P0, !PT ;  /* 0x00000004ff077210 */ /* 0x002fc800007fe4ff */
[----:B------:R-:W-:-:S04]  /*2300*/  LOP3.LUT R10, R7, UR9, RZ, 0xfc, !PT ;  /* 0x00000009070a7c12 */ /* 0x000fc8000f8efcff */
[----:B------:R-:W-:Y:S01]  /*2310*/  ISETP.NE.U32.AND P0, PT, R10, RZ, PT ;  /* 0x000000ff0a00720c */ /* 0x000fe20003f05070 */
[C---:B0-----:R-:W-:Y:S01]  /*2320*/  FFMA R17, R6.reuse, R8, R17 ;  /* 0x0000000806117223 */ /* 0x041fe20000000011 */
[----:B------:R-:W-:-:S11]  /*2330*/  FFMA R16, R6, R9, R16 ;  /* 0x0000000906107223 */ /* 0x000fd60000000010 */
        /* <DEDUP_REMOVED lines=20> */
.L_x_113:
[----:B------:R-:W-:Y:S02]  /*2480*/  MOV R6, R11 ;  /* 0x0000000b00067202 */ /* 0x000fe40000000f00 */
[----:B------:R-:W-:-:S07]  /*2490*/  MOV R8, 0x24b0 ;  /* 0x000024b000087802 */ /* 0x000fce0000000f00 */
[----:B------:R-:W-:Y:S05]  /*24a0*/  CALL.REL.NOINC `($__internal_2_$__cuda_sm20_rem_u64) ;  /* 0x0000001000287944 */ /* 0x000fea0003c00000 */
.L_x_114:
[----:B------:R-:W-:Y:S05]  /*24b0*/  BSYNC.RECONVERGENT B0 ;  /* 0x0000000000007941 */ /* 0x000fea0003800200 */
.L_x_112:
        /* <DEDUP_REMOVED lines=44> */
.L_x_116:
[----:B------:R-:W-:Y:S02]  /*2780*/  MOV R6, R11 ;  /* 0x0000000b00067202 */ /* 0x000fe40000000f00 */
[----:B------:R-:W-:-:S07]  /*2790*/  MOV R8, 0x27b0 ;  /* 0x000027b000087802 */ /* 0x000fce0000000f00 */
[----:B------:R-:W-:Y:S05]  /*27a0*/  CALL.REL.NOINC `($__internal_2_$__cuda_sm20_rem_u64) ;  /* 0x0000000c00687944 */ /* 0x000fea0003c00000 */
.L_x_117:
[----:B------:R-:W-:Y:S05]  /*27b0*/  BSYNC.RECONVERGENT B0 ;  /* 0x0000000000007941 */ /* 0x000fea0003800200 */
.L_x_115:
[----:B------:R-:W0:Y:S01]  /*27c0*/  LDCU.128 UR8, c[0x0][0x3b0] ;  /* 0x00007600ff0877ac */ /* 0x000e220008000c00 */
[----:B------:R-:W-:Y:S01]  /*27d0*/  MOV R5, R15 ;  /* 0x0000000f00057202 */ /* 0x000fe20000000f00 */
[----:B------:R-:W-:Y:S01]  /*27e0*/  IMAD.MOV.U32 R4, RZ, RZ, R14 ;  /* 0x000000ffff047224 */ /* 0x000fe200078e000e */
[----:B------:R-:W-:Y:S01]  /*27f0*/  MOV R6, R0 ;  /* 0x0000000000067202 */ /* 0x000fe20000000f00 */
[----:B------:R-:W1:Y:S02]  /*2800*/  LDCU.64 UR20, c[0x0][0x380] ;  /* 0x00007000ff1477ac */ /* 0x000e640008000a00 */
[----:B0-----:R-:W-:-:S04]  /*2810*/  IMAD.WIDE.U32 R4, R2, UR8, R4 ;  /* 0x0000000802047c25 */ /* 0x001fc8000f8e0004 */
[----:B------:R-:W-:-:S04]  /*2820*/  IMAD R7, R2, UR9, RZ ;  /* 0x0000000902077c24 */ /* 0x000fc8000f8e02ff */
[----:B------:R-:W-:Y:S02]  /*2830*/  IMAD.IADD R5, R7, 0x1, R5 ;  /* 0x0000000107057824 */ /* 0x000fe400078e0205 */
[----:B------:R-:W-:Y:S02]  /*2840*/  IMAD.MOV.U32 R7, RZ, RZ, RZ ;  /* 0x000000ffff077224 */ /* 0x000fe400078e00ff */
[----:B------:R-:W-:Y:S02]  /*2850*/  IMAD R5, R5, UR10, RZ ;  /* 0x0000000a05057c24 */ /* 0x000fe4000f8e02ff */
        /* <DEDUP_REMOVED lines=8> */
[----:B------:R-:W-:-:S04]  /*28e0*/  UIADD3 UR5, UP0, UPT, UR5, 0x4, URZ ;  /* 0x0000000405057890 */ /* 0x000fc8000ff1e0ff */
[----:B------:R-:W-:Y:S01]  /*28f0*/  UIADD3.X UR4, UPT, UPT, URZ, UR4, URZ, UP0, !UPT ;  /* 0x00000004ff047290 */ /* 0x000fe200087fe4ff */
[C---:B0-----:R-:W-:Y:S01]  /*2900*/  FFMA R17, R4.reuse, R6, R17 ;  /* 0x0000000604117223 */ /* 0x041fe20000000011 */
[----:B------:R-:W-:-:S10]  /*2910*/  FFMA R16, R4, R7, R16 ;  /* 0x0000000704107223 */ /* 0x000fd40000000010 */
.L_x_105:
[----:B------:R-:W-:-:S04]  /*2920*/  UISETP.NE.U32.AND UP0, UPT, UR14, URZ, UPT ;  /* 0x000000ff0e00728c */ /* 0x000fc8000bf05070 */
[----:B------:R-:W-:-:S09]  /*2930*/  UISETP.NE.AND.EX UP0, UPT, URZ, URZ, UPT, UP0 ;  /* 0x000000ffff00728c */ /* 0x000fd2000bf05300 */
[----:B------:R-:W-:Y:S05]  /*2940*/  BRA.U !UP0, `(.L_x_78) ;  /* 0x0000000908987547 */ /* 0x000fea000b800000 */
[----:B------:R-:W-:Y:S01]  /*2950*/  UISETP.NE.U32.AND UP0, UPT, UR14, 0x1, UPT ;  /* 0x000000010e00788c */ /* 0x000fe2000bf05070 */
[----:B0-----:R-:W-:Y:S01]  /*2960*/  IMAD.SHL.U32 R5, R3, 0x2, RZ ;  /* 0x0000000203057824 */ /* 0x001fe200078e00ff */
[----:B------:R-:W-:Y:S02]  /*2970*/  SHF.R.U32.HI R4, RZ, 0x1f, R3 ;  /* 0x0000001fff047819 */ /* 0x000fe40000011603 */
[----:B------:R-:W-:-:S09]  /*2980*/  UISETP.NE.AND.EX UP0, UPT, URZ, URZ, UPT, UP0 ;  /* 0x000000ffff00728c */ /* 0x000fd2000bf05300 */
[----:B------:R-:W-:Y:S05]  /*2990*/  BRA.U !UP0, `(.L_x_118) ;  /* 0x00000005089c7547 */ /* 0x000fea000b800000 */
[----:B------:R-:W-:Y:S01]  /*29a0*/  IADD3 R6, P0, PT, R5, UR5, RZ ;  /* 0x0000000505067c10 */ /* 0x000fe2000ff1e0ff */
[----:B------:R-:W-:Y:S03]  /*29b0*/  BSSY.RECONVERGENT B0, `(.L_x_119) ;  /* 0x000001a000007945 */ /* 0x000fe60003800200 */
[----:B------:R-:W-:-:S04]  /*29c0*/  IADD3.X R7, PT, PT, R4, UR4, RZ, P0, !PT ;  /* 0x0000000404077c10 */ /* 0x000fc800087fe4ff */
        /* <DEDUP_REMOVED lines=22> */
.L_x_120:
[----:B------:R-:W-:-:S07]  /*2b30*/  MOV R8, 0x2b50 ;  /* 0x00002b5000087802 */ /* 0x000fce0000000f00 */
[----:B-1----:R-:W-:Y:S05]  /*2b40*/  CALL.REL.NOINC `($__internal_2_$__cuda_sm20_rem_u64) ;  /* 0x0000000800807944 */ /* 0x002fea0003c00000 */
.L_x_121:
[----:B-1----:R-:W-:Y:S05]  /*2b50*/  BSYNC.RECONVERGENT B0 ;  /* 0x0000000000007941 */ /* 0x002fea0003800200 */
.L_x_119:
[----:B------:R-:W0:Y:S01]  /*2b60*/  LDCU.128 UR20, c[0x0][0x3b0] ;  /* 0x00007600ff1477ac */ /* 0x000e220008000c00 */
[----:B------:R-:W-:Y:S01]  /*2b70*/  MOV R11, R15 ;  /* 0x0000000f000b7202 */ /* 0x000fe20000000f00 */
[----:B------:R-:W-:Y:S02]  /*2b80*/  IMAD.MOV.U32 R10, RZ, RZ, R14 ;  /* 0x000000ffff0a7224 */ /* 0x000fe400078e000e */
[----:B------:R-:W-:Y:S01]  /*2b90*/  HFMA2 R9, -RZ, RZ, 0, 0 ;  /* 0x00000000ff097431 */ /* 0x000fe200000001ff */
[----:B------:R-:W1:Y:S01]  /*2ba0*/  LDCU.64 UR8, c[0x0][0x380] ;  /* 0x00007000ff0877ac */ /* 0x000e620008000a00 */
[----:B0-----:R-:W-:-:S04]  /*2bb0*/  IMAD.WIDE.U32 R10, R2, UR20, R10 ;  /* 0x00000014020a7c25 */ /* 0x001fc8000f8e000a */
[----:B------:R-:W-:-:S04]  /*2bc0*/  IMAD R8, R2, UR21, R11 ;  /* 0x0000001502087c24 */ /* 0x000fc8000f8e020b */
[----:B------:R-:W-:Y:S02]  /*2bd0*/  IMAD R11, R8, UR22, RZ ;  /* 0x00000016080b7c24 */ /* 0x000fe4000f8e02ff */
[----:B------:R-:W-:Y:S02]  /*2be0*/  IMAD.MOV.U32 R8, RZ, RZ, R0 ;  /* 0x000000ffff087224 */ /* 0x000fe400078e0000 */
[C---:B------:R-:W-:Y:S02]  /*2bf0*/  IMAD R11, R10.reuse, UR23, R11 ;  /* 0x000000170a0b7c24 */ /* 0x040fe4000f8e020b */
[----:B------:R-:W-:-:S04]  /*2c00*/  IMAD.WIDE.U32 R8, R10, UR22, R8 ;  /* 0x000000160a087c25 */ /* 0x000fc8000f8e0008 */
[----:B------:R-:W-:Y:S01]  /*2c10*/  IMAD.IADD R9, R9, 0x1, R11 ;  /* 0x0000000109097824 */ /* 0x000fe200078e020b */
[----:B-1----:R-:W-:-:S04]  /*2c20*/  LEA R10, P0, R8, UR8, 0x2 ;  /* 0x00000008080a7c11 */ /* 0x002fc8000f8010ff */
[----:B------:R-:W-:-:S05]  /*2c30*/  LEA.HI.X R11, R8, UR9, R9, 0x2, P0 ;  /* 0x00000009080b7c11 */ /* 0x000fca00080f1409 */
[----:B------:R-:W2:Y:S01]  /*2c40*/  LDG.E R10, desc[UR16][R10.64] ;  /* 0x000000100a0a7981 */ /* 0x000ea2000c1e1900 */
[----:B------:R-:W0:Y:S01]  /*2c50*/  S2UR UR9, SR_CgaCtaId ;  /* 0x00000000000979c3 */ /* 0x000e220000008800 */
[----:B------:R-:W-:Y:S01]  /*2c60*/  UMOV UR8, 0x400 ;  /* 0x0000040000087882 */ /* 0x000fe20000000000 */
[----:B------:R-:W-:Y:S01]  /*2c70*/  ULEA UR15, UR5, UR26, 0x2 ;  /* 0x0000001a050f7291 */ /* 0x000fe2000f8e10ff */
[----:B------:R-:W-:Y:S01]  /*2c80*/  IADD3 R13, P0, PT, R6, 0x1, RZ ;  /* 0x00000001060d7810 */ /* 0x000fe20007f1e0ff */
[----:B------:R-:W-:Y:S03]  /*2c90*/  BSSY.RECONVERGENT B0, `(.L_x_122) ;  /* 0x0000021000007945 */ /* 0x000fe60003800200 */
[----:B------:R-:W-:-:S04]  /*2ca0*/  IADD3.X R7, PT, PT, RZ, R7, RZ, P0, !PT ;  /* 0x00000007ff077210 */ /* 0x000fc800007fe4ff */
[----:B------:R-:W-:Y:S01]  /*2cb0*/  LDS R9, [UR15] ;  /* 0x0000000fff097984 */ /* 0x000fe20008000800 */
[----:B------:R-:W-:-:S04]  /*2cc0*/  LOP3.LUT R6, R7, UR21, RZ, 0xfc, !PT ;  /* 0x0000001507067c12 */ /* 0x000fc8000f8efcff */
[----:B------:R-:W-:Y:S01]  /*2cd0*/  ISETP.NE.U32.AND P0, PT, R6, RZ, PT ;  /* 0x000000ff0600720c */ /* 0x000fe20003f05070 */
[----:B0-----:R-:W-:-:S04]  /*2ce0*/  ULEA UR8, UR9, UR8, 0x18 ;  /* 0x0000000809087291 */ /* 0x001fc8000f8ec0ff */
        /* <DEDUP_REMOVED lines=24> */
.L_x_123:
[----:B------:R-:W-:Y:S02]  /*2e70*/  MOV R6, R13 ;  /* 0x0000000d00067202 */ /* 0x000fe40000000f00 */
[----:B------:R-:W-:-:S07]  /*2e80*/  MOV R8, 0x2ea0 ;  /* 0x00002ea000087802 */ /* 0x000fce0000000f00 */
[----:B------:R-:W-:Y:S05]  /*2e90*/  CALL.REL.NOINC `($__internal_2_$__cuda_sm20_rem_u64) ;  /* 0x0000000400ac7944 */ /* 0x000fea0003c00000 */
.L_x_124:
[----:B------:R-:W-:Y:S05]  /*2ea0*/  BSYNC.RECONVERGENT B0 ;  /* 0x0000000000007941 */ /* 0x000fea0003800200 */
.L_x_122:
        /* <DEDUP_REMOVED lines=22> */
.L_x_118:
        /* <DEDUP_REMOVED lines=8> */
[----:B------:R-:W-:-:S04]  /*3090*/  LOP3.LUT R4, R7, UR9, RZ, 0xfc, !PT ;  /* 0x0000000907047c12 */ /* 0x000fc8000f8efcff */
[----:B------:R-:W-:-:S13]  /*30a0*/  ISETP.NE.U32.AND P0, PT, R4, RZ, PT ;  /* 0x000000ff0400720c */ /* 0x000fda0003f05070 */
        /* <DEDUP_REMOVED lines=20> */
.L_x_126:
[----:B------:R-:W-:-:S07]  /*31f0*/  MOV R8, 0x3210 ;  /* 0x0000321000087802 */ /* 0x000fce0000000f00 */
[----:B-1----:R-:W-:Y:S05]  /*3200*/  CALL.REL.NOINC `($__internal_2_$__cuda_sm20_rem_u64) ;  /* 0x0000000000d07944 */ /* 0x002fea0003c00000 */
.L_x_127:
[----:B-1----:R-:W-:Y:S05]  /*3210*/  BSYNC.RECONVERGENT B0 ;  /* 0x0000000000007941 */ /* 0x002fea0003800200 */
.L_x_125:
[----:B------:R-:W0:Y:S01]  /*3220*/  LDCU.128 UR8, c[0x0][0x3b0] ;  /* 0x00007600ff0877ac */ /* 0x000e220008000c00 */
[----:B------:R-:W-:Y:S01]  /*3230*/  MOV R4, R14 ;  /* 0x0000000e00047202 */ /* 0x000fe20000000f00 */
[----:B------:R-:W-:Y:S01]  /*3240*/  IMAD.MOV.U32 R5, RZ, RZ, R15 ;  /* 0x000000ffff057224 */ /* 0x000fe200078e000f */
[----:B------:R-:W1:Y:S01]  /*3250*/  LDCU.64 UR20, c[0x0][0x380] ;  /* 0x00007000ff1477ac */ /* 0x000e620008000a00 */
[----:B------:R-:W-:Y:S02]  /*3260*/  IMAD.MOV.U32 R6, RZ, RZ, R0 ;  /* 0x000000ffff067224 */ /* 0x000fe400078e0000 */
[----:B0-----:R-:W-:-:S04]  /*3270*/  IMAD.WIDE.U32 R4, R2, UR8, R4 ;  /* 0x0000000802047c25 */ /* 0x001fc8000f8e0004 */
[----:B------:R-:W-:-:S05]  /*3280*/  IMAD R7, R2, UR9, RZ ;  /* 0x0000000902077c24 */ /* 0x000fca000f8e02ff */
[----:B------:R-:W-:Y:S01]  /*3290*/  IADD3 R5, PT, PT, R7, R5, RZ ;  /* 0x0000000507057210 */ /* 0x000fe20007ffe0ff */
[----:B------:R-:W-:-:S04]  /*32a0*/  HFMA2 R7, -RZ, RZ, 0, 0 ;  /* 0x00000000ff077431 */ /* 0x000fc800000001ff */
        /* <DEDUP_REMOVED lines=16> */
.L_x_78:
[C---:B0-----:R-:W-:Y:S01]  /*33b0*/  IMAD.WIDE.U32 R4, R2.reuse, UR8, RZ ;  /* 0x0000000802047c25 */ /* 0x041fe2000f8e00ff */
[----:B------:R-:W-:Y:S01]  /*33c0*/  MOV R8, R0 ;  /* 0x0000000000087202 */ /* 0x000fe20000000f00 */
[----:B------:R-:W0:Y:S01]  /*33d0*/  LDCU.64 UR20, c[0x0][0x388] ;  /* 0x00007100ff1477ac */ /* 0x000e220008000a00 */
[C---:B------:R-:W-:Y:S01]  /*33e0*/  IADD3 R11, P0, PT, R3.reuse, UR25, RZ ;  /* 0x00000019030b7c10 */ /* 0x040fe2000ff1e0ff */
[----:B------:R-:W-:Y:S02]  /*33f0*/  IMAD R2, R2, UR9, R5 ;  /* 0x0000000902027c24 */ /* 0x000fe4000f8e0205 */
[----:B------:R-:W-:Y:S01]  /*3400*/  IMAD.MOV.U32 R9, RZ, RZ, RZ ;  /* 0x000000ffff097224 */ /* 0x000fe200078e00ff */
[----:B------:R-:W-:Y:S01]  /*3410*/  IADD3.X R0, PT, PT, RZ, UR24, RZ, P0, !PT ;  /* 0x00000018ff007c10 */ /* 0x000fe200087fe4ff */
[----:B------:R-:W-:Y:S02]  /*3420*/  IMAD R5, R2, UR10, RZ ;  /* 0x0000000a02057c24 */ /* 0x000fe4000f8e02ff */
[----:B------:R-:W-:-:S04]  /*3430*/  IMAD.WIDE.U32 R6, R3, UR10, R8 ;  /* 0x0000000a03067c25 */ /* 0x000fc8000f8e0008 */
[----:B------:R-:W-:-:S04]  /*3440*/  IMAD.WIDE.U32 R8, R4, UR10, R8 ;  /* 0x0000000a04087c25 */ /* 0x000fc8000f8e0008 */
[----:B------:R-:W-:Y:S02]  /*3450*/  IMAD R13, R4, UR11, R5 ;  /* 0x0000000b040d7c24 */ /* 0x000fe4000f8e0205 */
[----:B------:R-:W-:Y:S02]  /*3460*/  IMAD R7, R3, UR11, R7 ;  /* 0x0000000b03077c24 */ /* 0x000fe4000f8e0207 */
[----:B------:R-:W-:Y:S02]  /*3470*/  IMAD.IADD R9, R13, 0x1, R9 ;  /* 0x000000010d097824 */ /* 0x000fe400078e0209 */
[----:B------:R-:W-:Y:S02]  /*3480*/  IMAD R0, R0, UR10, RZ ;  /* 0x0000000a00007c24 */ /* 0x000fe4000f8e02ff */
[----:B------:R-:W-:-:S04]  /*3490*/  IMAD.WIDE.U32 R4, R4, UR10, R6 ;  /* 0x0000000a04047c25 */ /* 0x000fc8000f8e0006 */
[----:B------:R-:W-:Y:S01]  /*34a0*/  IMAD R7, R11, UR11, R0 ;  /* 0x0000000b0b077c24 */ /* 0x000fe2000f8e0200 */
[----:B------:R-:W-:Y:S01]  /*34b0*/  IADD3 R5, PT, PT, R5, R13, RZ ;  /* 0x0000000d05057210 */ /* 0x000fe20007ffe0ff */
[----:B------:R-:W-:Y:S01]  /*34c0*/  IMAD.WIDE.U32 R2, R11, UR10, R8 ;  /* 0x0000000a0b027c25 */ /* 0x000fe2000f8e0008 */
[----:B0-----:R-:W-:-:S03]  /*34d0*/  LEA R6, P0, R4, UR20, 0x2 ;  /* 0x0000001404067c11 */ /* 0x001fc6000f8010ff */
[----:B------:R-:W-:Y:S01]  /*34e0*/  IMAD.IADD R3, R3, 0x1, R7 ;  /* 0x0000000103037824 */ /* 0x000fe200078e0207 */
[----:B------:R-:W-:Y:S02]  /*34f0*/  LEA R8, P1, R2, UR20, 0x2 ;  /* 0x0000001402087c11 */ /* 0x000fe4000f8210ff */
[----:B------:R-:W-:Y:S02]  /*3500*/  LEA.HI.X R7, R4, UR21, R5, 0x2, P0 ;  /* 0x0000001504077c11 */ /* 0x000fe400080f1405 */
[----:B------:R-:W-:-:S03]  /*3510*/  LEA.HI.X R9, R2, UR21, R3, 0x2, P1 ;  /* 0x0000001502097c11 */ /* 0x000fc600088f1403 */
[----:B------:R-:W-:Y:S04]  /*3520*/  STG.E desc[UR16][R6.64], R17 ;  /* 0x0000001106007986 */ /* 0x000fe8000c101910 */
[----:B------:R-:W-:Y:S01]  /*3530*/  STG.E desc[UR16][R8.64], R16 ;  /* 0x0000001008007986 */ /* 0x000fe2000c101910 */
[----:B-1----:R-:W-:Y:S05]  /*3540*/  EXIT ;  /* 0x000000000000794d */ /* 0x002fea0003800000 */
        .weak           $__internal_2_$__cuda_sm20_rem_u64
        .type           $__internal_2_$__cuda_sm20_rem_u64,@function
        .size           $__internal_2_$__cuda_sm20_rem_u64,(.L_x_149 - $__internal_2_$__cuda_sm20_rem_u64)
$__internal_2_$__cuda_sm20_rem_u64:
[----:B------:R-:W0:Y:S08]  /*3550*/  I2F.U64.RP R22, UR6 ;  /* 0x0000000600167d12 */ /* 0x000e300008309000 */
[----:B0-----:R-:W0:Y:S02]  /*3560*/  MUFU.RCP R12, R22 ;  /* 0x00000016000c7308 */ /* 0x001e240000001000 */
[----:B0-----:R-:W-:-:S06]  /*3570*/  IADD3 R12, PT, PT, R12, 0x1ffffffe, RZ ;  /* 0x1ffffffe0c0c7810 */ /* 0x001fcc0007ffe0ff */
[----:B------:R-:W0:Y:S02]  /*3580*/  F2I.U64.TRUNC R12, R12 ;  /* 0x0000000c000c7311 */ /* 0x000e24000020d800 */
[----:B0-----:R-:W-:Y:S01]  /*3590*/  IMAD.WIDE.U32 R14, R12, UR6, RZ ;  /* 0x000000060c0e7c25 */ /* 0x001fe2000f8e00ff */
[----:B------:R-:W-:-:S03]  /*35a0*/  MOV R21, R12 ;  /* 0x0000000c00157202 */ /* 0x000fc60000000f00 */
[----:B------:R-:W-:Y:S01]  /*35b0*/  IMAD R19, R12, UR7, R15 ;  /* 0x000000070c137c24 */ /* 0x000fe2000f8e020f */
[----:B------:R-:W-:-:S03]  /*35c0*/  IADD3 R15, P0, PT, RZ, -R14, RZ ;  /* 0x8000000eff0f7210 */ /* 0x000fc60007f1e0ff */
[----:B------:R-:W-:Y:S02]  /*35d0*/  IMAD R19, R13, UR6, R19 ;  /* 0x000000060d137c24 */ /* 0x000fe4000f8e0213 */
[----:B------:R-:W-:-:S04]  /*35e0*/  IMAD.HI.U32 R20, R12, R15, RZ ;  /* 0x0000000f0c147227 */ /* 0x000fc800078e00ff */
[----:B------:R-:W-:-:S04]  /*35f0*/  IMAD.X R19, RZ, RZ, ~R19, P0 ;  /* 0x000000ffff137224 */ /* 0x000fc800000e0e13 */
[----:B------:R-:W-:-:S04]  /*3600*/  IMAD.WIDE.U32 R20, P0, R12, R19, R20 ;  /* 0x000000130c147225 */ /* 0x000fc80007800014 */
[C---:B------:R-:W-:Y:S02]  /*3610*/  IMAD R14, R13.reuse, R19, RZ ;  /* 0x000000130d0e7224 */ /* 0x040fe400078e02ff */
[----:B------:R-:W-:-:S04]  /*3620*/  IMAD.HI.U32 R15, P1, R13, R15, R20 ;  /* 0x0000000f0d0f7227 */ /* 0x000fc80007820014 */
[----:B------:R-:W-:Y:S01]  /*3630*/  IMAD.HI.U32 R12, R13, R19, RZ ;  /* 0x000000130d0c7227 */ /* 0x000fe200078e00ff */
[----:B------:R-:W-:-:S03]  /*3640*/  IADD3 R15, P2, PT, R14, R15, RZ ;  /* 0x0000000f0e0f7210 */ /* 0x000fc60007f5e0ff */
[----:B------:R-:W-:Y:S02]  /*3650*/  IMAD.X R12, R12, 0x1, R13, P0 ;  /* 0x000000010c0c7824 */ /* 0x000fe400000e060d */
        /* <DEDUP_REMOVED lines=8> */
[----:B------:R-:W-:Y:S02]  /*36e0*/  HFMA2 R15, -RZ, RZ, 0, 0 ;  /* 0x00000000ff0f7431 */ /* 0x000fe400000001ff */
[C---:B------:R-:W-:Y:S02]  /*36f0*/  IMAD R14, R12.reuse, R19, RZ ;  /* 0x000000130c0e7224 */ /* 0x040fe400078e02ff */
[----:B------:R-:W-:-:S04]  /*3700*/  IMAD.HI.U32 R13, P1, R12, R13, R20 ;  /* 0x0000000d0c0d7227 */ /* 0x000fc80007820014 */
        /* <DEDUP_REMOVED lines=9> */
[----:B------:R-:W-:-:S03]  /*37a0*/  IADD3 R13, P1, PT, R13, R14, RZ ;  /* 0x0000000e0d0d7210 */ /* 0x000fc60007f3e0ff */
[----:B------:R-:W-:Y:S02]  /*37b0*/  IMAD.X R12, RZ, RZ, R12, P0 ;  /* 0x000000ffff0c7224 */ /* 0x000fe400000e060c */
[----:B------:R-:W-:-:S03]  /*37c0*/  IMAD.WIDE.U32 R14, R13, UR6, RZ ;  /* 0x000000060d0e7c25 */ /* 0x000fc6000f8e00ff */
[----:B------:R-:W-:Y:S01]  /*37d0*/  IADD3.X R12, PT, PT, RZ, R12, RZ, P1, !PT ;  /* 0x0000000cff0c7210 */ /* 0x000fe20000ffe4ff */
[----:B------:R-:W-:Y:S01]  /*37e0*/  IMAD R13, R13, UR7, R15 ;  /* 0x000000070d0d7c24 */ /* 0x000fe2000f8e020f */
[----:B------:R-:W-:-:S03]  /*37f0*/  IADD3 R14, P1, PT, -R14, R6, RZ ;  /* 0x000000060e0e7210 */ /* 0x000fc60007f3e1ff */
[----:B------:R-:W-:Y:S01]  /*3800*/  IMAD R12, R12, UR6, R13 ;  /* 0x000000060c0c7c24 */ /* 0x000fe2000f8e020d */
[----:B------:R-:W-:-:S03]  /*3810*/  ISETP.GE.U32.AND P0, PT, R14, UR6, PT ;  /* 0x000000060e007c0c */ /* 0x000fc6000bf06070 */
[----:B------:R-:W-:Y:S01]  /*3820*/  IMAD.X R12, R7, 0x1, ~R12, P1 ;  /* 0x00000001070c7824 */ /* 0x000fe200008e0e0c */
[----:B------:R-:W-:-:S04]  /*3830*/  IADD3 R15, P1, PT, R14, -UR6, RZ ;  /* 0x800000060e0f7c10 */ /* 0x000fc8000ff3e0ff */
[C---:B------:R-:W-:Y:S02]  /*3840*/  ISETP.GE.U32.AND.EX P0, PT, R12.reuse, UR7, PT, P0 ;  /* 0x000000070c007c0c */ /* 0x040fe4000bf06100 */
[----:B------:R-:W-:Y:S02]  /*3850*/  IADD3.X R13, PT, PT, R12, ~UR7, RZ, P1, !PT ;  /* 0x800000070c0d7c10 */ /* 0x000fe40008ffe4ff */
[----:B------:R-:W-:Y:S02]  /*3860*/  SEL R15, R15, R14, P0 ;  /* 0x0000000e0f0f7207 */ /* 0x000fe40000000000 */
[----:B------:R-:W-:Y:S02]  /*3870*/  SEL R13, R13, R12, P0 ;  /* 0x0000000c0d0d7207 */ /* 0x000fe40000000000 */
[C---:B------:R-:W-:Y:S02]  /*3880*/  ISETP.GE.U32.AND P0, PT, R15.reuse, UR6, PT ;  /* 0x000000060f007c0c */ /* 0x040fe4000bf06070 */
[----:B------:R-:W-:-:S02]  /*3890*/  IADD3 R14, P2, PT, R15, -UR6, RZ ;  /* 0x800000060f0e7c10 */ /* 0x000fc4000ff5e0ff */
[----:B------:R-:W-:Y:S02]  /*38a0*/  ISETP.NE.U32.AND P1, PT, RZ, UR6, PT ;  /* 0x00000006ff007c0c */ /* 0x000fe4000bf25070 */
[C---:B------:R-:W-:Y:S02]  /*38b0*/  ISETP.GE.U32.AND.EX P0, PT, R13.reuse, UR7, PT, P0 ;  /* 0x000000070d007c0c */ /* 0x040fe4000bf06100 */
[----:B------:R-:W-:Y:S02]  /*38c0*/  IADD3.X R12, PT, PT, R13, ~UR7, RZ, P2, !PT ;  /* 0x800000070d0c7c10 */ /* 0x000fe400097fe4ff */
[----:B------:R-:W-:Y:S02]  /*38d0*/  ISETP.NE.AND.EX P1, PT, RZ, UR7, PT, P1 ;  /* 0x00000007ff007c0c */ /* 0x000fe4000bf25310 */
[----:B------:R-:W-:Y:S01]  /*38e0*/  SEL R12, R12, R13, P0 ;  /* 0x0000000d0c0c7207 */ /* 0x000fe20000000000 */
[----:B------:R-:W-:Y:S01]  /*38f0*/  HFMA2 R13, -RZ, RZ, 0, 0 ;  /* 0x00000000ff0d7431 */ /* 0x000fe200000001ff */
[----:B------:R-:W-:-:S02]  /*3900*/  SEL R14, R14, R15, P0 ;  /* 0x0000000f0e0e7207 */ /* 0x000fc40000000000 */
[----:B------:R-:W-:Y:S02]  /*3910*/  SEL R15, R12, 0xffffffff, P1 ;  /* 0xffffffff0c0f7807 */ /* 0x000fe40000800000 */
[----:B------:R-:W-:Y:S02]  /*3920*/  MOV R12, R8 ;  /* 0x00000008000c7202 */ /* 0x000fe40000000f00 */
[----:B------:R-:W-:Y:S02]  /*3930*/  SEL R14, R14, 0xffffffff, P1 ;  /* 0xffffffff0e0e7807 */ /* 0x000fe40000800000 */
[----:B------:R-:W-:Y:S05]  /*3940*/  RET.REL.NODEC R12 `(_Z10row_kernelPfS_PKfS1_mmmm) ;  /* 0xffffffc40cac7950 */ /* 0x000fea0003c3ffff */
.L_x_128:
        /* <DEDUP_REMOVED lines=11> */
.L_x_149:


//--------------------- .text._Z9dwt_depthPfS_S_S_mmmm --------------------------
	.section	.text._Z9dwt_depthPfS_S_S_mmmm,"ax",@progbits
	.align	128
        .global         _Z9dwt_depthPfS_S_S_mmmm
        .type           _Z9dwt_depthPfS_S_S_mmmm,@function
        .size           _Z9dwt_depthPfS_S_S_mmmm,(.L_x_154 - _Z9dwt_depthPfS_S_S_mmmm)
        .other          _Z9dwt_depthPfS_S_S_mmmm,@"STO_CUDA_ENTRY STV_DEFAULT"
_Z9dwt_depthPfS_S_S_mmmm:
.text._Z9dwt_depthPfS_S_S_mmmm:
[----:B------:R-:W-:Y:S01]  /*0000*/  LDC R1, c[0x0][0x37c] ;  /* 0x0000df00ff017b82 */ /* 0x000fe20000000800 */
[----:B------:R-:W0:Y:S07]  /*0010*/  S2R R15, SR_TID.Y ;  /* 0x00000000000f7919 */ /* 0x000e2e0000002200 */
[----:B------:R-:W1:Y:S01]  /*0020*/  LDC R0, c[0x0][0x360] ;  /* 0x0000d800ff007b82 */ /* 0x000e620000000800 */
[----:B------:R-:W2:Y:S01]  /*0030*/  LDCU.64 UR4, c[0x0][0x3a8] ;  /* 0x00007500ff0477ac */ /* 0x000ea20008000a00 */
[----:B------:R-:W1:Y:S01]  /*0040*/  S2R R3, SR_TID.X ;  /* 0x0000000000037919 */ /* 0x000e620000002100 */
[----:B------:R-:W3:Y:S01]  /*0050*/  LDCU.128 UR12, c[0x0][0x3b0] ;  /* 0x00007600ff0c77ac */ /* 0x000ee20008000c00 */
[----:B------:R-:W4:Y:S04]  /*0060*/  S2R R13, SR_TID.Z ;  /* 0x00000000000d7919 */ /* 0x000f280000002300 */
[----:B------:R-:W0:Y:S08]  /*0070*/  S2UR UR7, SR_CTAID.Y ;  /* 0x00000000000779c3 */ /* 0x000e300000002600 */
[----:B------:R-:W0:Y:S01]  /*0080*/  LDC R14, c[0x0][0x364] ;  /* 0x0000d900ff0e7b82 */ /* 0x000e220000000800 */
[----:B--2---:R-:W-:-:S02]  /*0090*/  USHF.R.U64 UR4, UR4, 0x1, UR5 ;  /* 0x0000000104047899 */ /* 0x004fc40008001205 */
[----:B------:R-:W-:-:S05]  /*00a0*/  USHF.R.U32.HI UR5, URZ, 0x1, UR5 ;  /* 0x00000001ff057899 */ /* 0x000fca0008011605 */
[----:B------:R-:W1:Y:S01]  /*00b0*/  S2UR UR6, SR_CTAID.X ;  /* 0x00000000000679c3 */ /* 0x000e620000002500 */
[----:B------:R-:W-:-:S07]  /*00c0*/  MOV R2, UR5 ;  /* 0x0000000500027c02 */ /* 0x000fce0008000f00 */
[----:B------:R-:W4:Y:S08]  /*00d0*/  S2UR UR23, SR_CTAID.Z ;  /* 0x00000000001779c3 */ /* 0x000f300000002700 */
[----:B------:R-:W4:Y:S01]  /*00e0*/  LDC R4, c[0x0][0x368] ;  /* 0x0000da00ff047b82 */ /* 0x000f220000000800 */
[----:B0-----:R-:W-:-:S05]  /*00f0*/  IMAD R14, R14, UR7, R15 ;  /* 0x000000070e0e7c24 */ /* 0x001fca000f8e020f */
[----:B---3--:R-:W-:Y:S01]  /*0100*/  ISETP.GE.U32.AND P2, PT, R14, UR12, PT ;  /* 0x0000000c0e007c0c */ /* 0x008fe2000bf46070 */
[----:B-1----:R-:W-:-:S03]  /*0110*/  IMAD R0, R0, UR6, R3 ;  /* 0x0000000600007c24 */ /* 0x002fc6000f8e0203 */
[----:B------:R-:W-:Y:S02]  /*0120*/  ISETP.GE.U32.AND.EX P2, PT, RZ, UR13, PT, P2 ;  /* 0x0000000dff007c0c */ /* 0x000fe4000bf46120 */
[----:B------:R-:W-:-:S04]  /*0130*/  ISETP.GE.U32.AND P1, PT, R0, UR4, PT ;  /* 0x0000000400007c0c */ /* 0x000fc8000bf26070 */
[----:B------:R-:W-:Y:S01]  /*0140*/  ISETP.LE.U32.OR.EX P1, PT, R2, RZ, P2, P1 ;  /* 0x000000ff0200720c */ /* 0x000fe20001723510 */
[----:B----4-:R-:W-:-:S05]  /*0150*/  IMAD R12, R4, UR23, R13 ;  /* 0x00000017040c7c24 */ /* 0x010fca000f8e020d */
[----:B------:R-:W-:-:S04]  /*0160*/  ISETP.GE.U32.AND P0, PT, R12, UR14, PT ;  /* 0x0000000e0c007c0c */ /* 0x000fc8000bf06070 */
[----:B------:R-:W-:-:S13]  /*0170*/  ISETP.GE.U32.OR.EX P0, PT, RZ, UR15, P1, P0 ;  /* 0x0000000fff007c0c */ /* 0x000fda0008f06500 */
[----:B------:R-:W-:Y:S05]  /*0180*/  @P0 EXIT ;  /* 0x000000000000094d */ /* 0x000fea0003800000 */
[----:B------:R-:W0:Y:S01]  /*0190*/  LDCU.64 UR10, c[0x0][0x3a0] ;  /* 0x00007400ff0a77ac */ /* 0x000e220008000a00 */
[----:B------:R-:W-:Y:S01]  /*01a0*/  CS2R R18, SRZ ;  /* 0x0000000000127805 */ /* 0x000fe2000001ff00 */
[----:B------:R-:W1:Y:S01]  /*01b0*/  LDCU.64 UR20, c[0x0][0x358] ;  /* 0x00006b00ff1477ac */ /* 0x000e620008000a00 */
[----:B0-----:R-:W-:-:S04]  /*01c0*/  UISETP.NE.U32.AND UP0, UPT, UR10, URZ, UPT ;  /* 0x000000ff0a00728c */ /* 0x001fc8000bf05070 */
[----:B------:R-:W-:-:S09]  /*01d0*/  UISETP.NE.AND.EX UP0, UPT, UR11, URZ, UPT, UP0 ;  /* 0x000000ff0b00728c */ /* 0x000fd2000bf05300 */
[----:B-1----:R-:W-:Y:S05]  /*01e0*/  BRA.U !UP0, `(.L_x_129) ;  /* 0x0000001508d87547 */ /* 0x002fea000b800000 */
[----:B------:R-:W0:Y:S01]  /*01f0*/  LDCU UR22, c[0x0][0x3a0] ;  /* 0x00007400ff1677ac */ /* 0x000e220008000800 */
[----:B------:R-:W-:Y:S01]  /*0200*/  CS2R R18, SRZ ;  /* 0x0000000000127805 */ /* 0x000fe2000001ff00 */
[----:B------:R-:W-:Y:S01]  /*0210*/  UISETP.GE.U32.AND UP1, UPT, UR10, 0x8, UPT ;  /* 0x000000080a00788c */ /* 0x000fe2000bf26070 */
[----:B------:R-:W-:Y:S01]  /*0220*/  UMOV UR4, URZ ;  /* 0x000000ff00047c82 */ /* 0x000fe20008000000 */
[----:B------:R-:W-:Y:S02]  /*0230*/  UMOV UR5, URZ ;  /* 0x000000ff00057c82 */ /* 0x000fe40008000000 */
[----:B------:R-:W-:Y:S02]  /*0240*/  UISETP.GE.U32.AND.EX UP1, UPT, UR11, URZ, UPT, UP1 ;  /* 0x000000ff0b00728c */ /* 0x000fe4000bf26110 */
[----:B0-----:R-:W-:-:S04]  /*0250*/  ULOP3.LUT UR16, UR22, 0x7, URZ, 0xc0, !UPT ;  /* 0x0000000716107892 */ /* 0x001fc8000f8ec0ff */
[----:B------:R-:W-:-:S04]  /*0260*/  UISETP.NE.U32.AND UP0, UPT, UR16, URZ, UPT ;  /* 0x000000ff1000728c */ /* 0x000fc8000bf05070 */
[----:B------:R-:W-:Y:S01]  /*0270*/  UISETP.NE.AND.EX UP0, UPT, URZ, URZ, UPT, UP0 ;  /* 0x000000ffff00728c */ /* 0x000fe2000bf05300 */
[----:B------:R-:W-:Y:S10]  /*0280*/  BRA.U !UP1, `(.L_x_130) ;  /* 0x0000000d09047547 */ /* 0x000ff4000b800000 */
[C---:B------:R-:W-:Y:S01]  /*0290*/  IMAD.WIDE.U32 R2, R0.reuse, UR12, RZ ;  /* 0x0000000c00027c25 */ /* 0x040fe2000f8e00ff */
[----:B------:R-:W-:-:S03]  /*02a0*/  SHF.L.U32 R23, R0, 0x1, RZ ;  /* 0x0000000100177819 */ /* 0x000fc600000006ff */
[----:B------:R-:W-:Y:S01]  /*02b0*/  HFMA2 R15, -RZ, RZ, 0, 0 ;  /* 0x00000000ff0f7431 */ /* 0x000fe200000001ff */
[----:B------:R-:W-:Y:S01]  /*02c0*/  SHF.R.U32.HI R8, RZ, 0x1f, R0 ;  /* 0x0000001fff087819 */ /* 0x000fe20000011600 */
[----:B------:R-:W-:Y:S01]  /*02d0*/  IMAD R3, R0, UR13, R3 ;  /* 0x0000000d00037c24 */ /* 0x000fe2000f8e0203 */
[CC--:B------:R-:W-:Y:S01]  /*02e0*/  LEA R9, P0, R2.reuse, R14.reuse, 0x1 ;  /* 0x0000000e02097211 */ /* 0x0c0fe200078008ff */
[----:B------:R-:W0:Y:S01]  /*02f0*/  LDCU.128 UR4, c[0x0][0x390] ;  /* 0x00007200ff0477ac */ /* 0x000e220008000c00 */
[C---:B------:R-:W-:Y:S02]  /*0300*/  IADD3 R25, P1, PT, R23.reuse, 0x7, RZ ;  /* 0x0000000717197810 */ /* 0x040fe40007f3e0ff */
[----:B------:R-:W-:Y:S01]  /*0310*/  LEA.HI.X R6, R2, RZ, R3, 0x1, P0 ;  /* 0x000000ff02067211 */ /* 0x000fe200000f0c03 */
[----:B------:R-:W-:Y:S01]  /*0320*/  IMAD.WIDE.U32 R2, R4, UR23, RZ ;  /* 0x0000001704027c25 */ /* 0x000fe2000f8e00ff */
[C---:B------:R-:W-:Y:S01]  /*0330*/  IADD3 R7, P0, PT, R23.reuse, 0x6, RZ ;  /* 0x0000000617077810 */ /* 0x040fe20007f1e0ff */
[----:B------:R-:W1:Y:S01]  /*0340*/  LDCU.64 UR18, c[0x0][0x380] ;  /* 0x00007000ff1277ac */ /* 0x000e620008000a00 */
[----:B------:R-:W-:Y:S01]  /*0350*/  MOV R22, R14 ;  /* 0x0000000e00167202 */ /* 0x000fe20000000f00 */
[----:B------:R-:W-:Y:S01]  /*0360*/  IMAD.X R5, RZ, RZ, R8, P1 ;  /* 0x000000ffff057224 */ /* 0x000fe200008e0608 */
[----:B------:R-:W-:Y:S01]  /*0370*/  IADD3 R17, P1, PT, R23, 0x5, RZ ;  /* 0x0000000517117810 */ /* 0x000fe20007f3e0ff */
[----:B------:R-:W-:Y:S01]  /*0380*/  IMAD R4, R6, UR14, RZ ;  /* 0x0000000e06047c24 */ /* 0x000fe2000f8e02ff */
[----:B------:R-:W-:Y:S01]  /*0390*/  IADD3.X R6, PT, PT, RZ, R8, RZ, P0, !PT ;  /* 0x00000008ff067210 */ /* 0x000fe200007fe4ff */
[----:B------:R-:W-:-:S02]  /*03a0*/  IMAD R10, R5, UR12, RZ ;  /* 0x0000000c050a7c24 */ /* 0x000fc4000f8e02ff */
[C---:B------:R-:W-:Y:S02]  /*03b0*/  IMAD R21, R9.reuse, UR15, R4 ;  /* 0x0000000f09157c24 */ /* 0x040fe4000f8e0204 */
[----:B------:R-:W-:Y:S01]  /*03c0*/  IMAD.WIDE.U32 R4, R9, UR14, R2 ;  /* 0x0000000e09047c25 */ /* 0x000fe2000f8e0002 */
[----:B0-----:R-:W-:-:S03]  /*03d0*/  UIADD3 UR8, UP1, UPT, UR6, 0x10, URZ ;  /* 0x0000001006087890 */ /* 0x001fc6000ff3e0ff */
[----:B------:R-:W-:Y:S01]  /*03e0*/  IMAD R6, R6, UR12, RZ ;  /* 0x0000000c06067c24 */ /* 0x000fe2000f8e02ff */
[----:B------:R-:W-:Y:S01]  /*03f0*/  IADD3 R4, P0, PT, R13, R4, RZ ;  /* 0x000000040d047210 */ /* 0x000fe20007f1e0ff */
[C---:B------:R-:W-:Y:S01]  /*0400*/  IMAD R11, R25.reuse, UR13, R10 ;  /* 0x0000000d190b7c24 */ /* 0x040fe2000f8e020a */
[----:B------:R-:W-:Y:S01]  /*0410*/  UIADD3 UR6, UP2, UPT, UR4, 0x10, URZ ;  /* 0x0000001004067890 */ /* 0x000fe2000ff5e0ff */
[----:B------:R-:W-:Y:S01]  /*0420*/  IMAD.WIDE.U32 R24, R25, UR12, R14 ;  /* 0x0000000c19187c25 */ /* 0x000fe2000f8e000e */
[----:B------:R-:W-:Y:S01]  /*0430*/  IADD3.X R21, PT, PT, R5, R21, RZ, P0, !PT ;  /* 0x0000001505157210 */ /* 0x000fe200007fe4ff */
[----:B------:R-:W-:Y:S01]  /*0440*/  UIADD3.X UR9, UPT, UPT, URZ, UR7, URZ, UP1, !UPT ;  /* 0x00000007ff097290 */ /* 0x000fe20008ffe4ff */
[----:B------:R-:W-:Y:S01]  /*0450*/  IADD3 R23, P0, PT, R23, 0x4, RZ ;  /* 0x0000000417177810 */ /* 0x000fe20007f1e0ff */
[----:B------:R-:W-:Y:S01]  /*0460*/  IMAD R27, R7, UR13, R6 ;  /* 0x0000000d071b7c24 */ /* 0x000fe2000f8e0206 */
[----:B------:R-:W-:Y:S01]  /*0470*/  IADD3 R10, PT, PT, R25, R11, RZ ;  /* 0x0000000b190a7210 */ /* 0x000fe20007ffe0ff */
[----:B------:R-:W-:Y:S01]  /*0480*/  IMAD.WIDE.U32 R6, R7, UR12, R14 ;  /* 0x0000000c07067c25 */ /* 0x000fe2000f8e000e */
[----:B------:R-:W0:Y:S01]  /*0490*/  S2R R11, SR_TID.Z ;  /* 0x00000000000b7919 */ /* 0x000e220000002300 */
[----:B------:R-:W-:Y:S01]  /*04a0*/  UIADD3.X UR7, UPT, UPT, URZ, UR5, URZ, UP2, !UPT ;  /* 0x00000005ff077290 */ /* 0x000fe200097fe4ff */
[----:B------:R-:W-:Y:S01]  /*04b0*/  SHF.L.U64.HI R21, R4, 0x2, R21 ;  /* 0x0000000204157819 */ /* 0x000fe20000010215 */
[----:B------:R-:W-:Y:S01]  /*04c0*/  IMAD.X R9, RZ, RZ, R8, P1 ;  /* 0x000000ffff097224 */ /* 0x000fe200008e0608 */
[----:B------:R-:W-:Y:S01]  /*04d0*/  IADD3.X R8, PT, PT, RZ, R8, RZ, P0, !PT ;  /* 0x00000008ff087210 */ /* 0x000fe200007fe4ff */
[----:B------:R-:W-:Y:S01]  /*04e0*/  IMAD.IADD R5, R7, 0x1, R27 ;  /* 0x0000000107057824 */ /* 0x000fe200078e021b */
[----:B------:R-:W2:Y:S01]  /*04f0*/  LDCU UR5, c[0x0][0x3a4] ;  /* 0x00007480ff0577ac */ /* 0x000ea20008000800 */
[----:B------:R-:W-:-:S02]  /*0500*/  IMAD R16, R9, UR12, RZ ;  /* 0x0000000c09107c24 */ /* 0x000fc4000f8e02ff */
[----:B------:R-:W-:Y:S01]  /*0510*/  IMAD R27, R10, UR14, RZ ;  /* 0x0000000e0a1b7c24 */ /* 0x000fe2000f8e02ff */
[----:B------:R-:W-:Y:S01]  /*0520*/  ULOP3.LUT UR4, UR10, 0xfffffff8, URZ, 0xc0, !UPT ;  /* 0xfffffff80a047892 */ /* 0x000fe2000f8ec0ff */
[----:B------:R-:W-:Y:S02]  /*0530*/  IMAD R5, R5, UR14, RZ ;  /* 0x0000000e05057c24 */ /* 0x000fe4000f8e02ff */
[C---:B------:R-:W-:Y:S02]  /*0540*/  IMAD R31, R17.reuse, UR13, R16 ;  /* 0x0000000d111f7c24 */ /* 0x040fe4000f8e0210 */
[----:B------:R-:W-:Y:S02]  /*0550*/  IMAD R27, R24, UR15, R27 ;  /* 0x0000000f181b7c24 */ /* 0x000fe4000f8e021b */
[----:B------:R-:W-:-:S04]  /*0560*/  IMAD.WIDE.U32 R16, R17, UR12, R14 ;  /* 0x0000000c11107c25 */ /* 0x000fc8000f8e000e */
[----:B------:R-:W-:Y:S01]  /*0570*/  IMAD.WIDE.U32 R24, R24, UR14, R2 ;  /* 0x0000000e18187c25 */ /* 0x000fe2000f8e0002 */
[----:B------:R-:W-:-:S03]  /*0580*/  IADD3 R31, PT, PT, R17, R31, RZ ;  /* 0x0000001f111f7210 */ /* 0x000fc60007ffe0ff */
[C---:B------:R-:W-:Y:S01]  /*0590*/  IMAD R29, R6.reuse, UR15, R5 ;  /* 0x0000000f061d7c24 */ /* 0x040fe2000f8e0205 */
[----:B------:R-:W-:Y:S01]  /*05a0*/  IADD3 R5, P0, PT, R13, R24, RZ ;  /* 0x000000180d057210 */ /* 0x000fe20007f1e0ff */
[----:B------:R-:W-:-:S04]  /*05b0*/  IMAD.WIDE.U32 R6, R6, UR14, R2 ;  /* 0x0000000e06067c25 */ /* 0x000fc8000f8e0002 */
[----:B------:R-:W-:Y:S01]  /*05c0*/  IMAD R10, R8, UR12, RZ ;  /* 0x0000000c080a7c24 */ /* 0x000fe2000f8e02ff */
[----:B------:R-:W-:Y:S01]  /*05d0*/  IADD3 R6, P1, PT, R13, R6, RZ ;  /* 0x000000060d067210 */ /* 0x000fe20007f3e0ff */
[----:B------:R-:W-:-:S04]  /*05e0*/  IMAD.WIDE.U32 R8, R23, UR12, R14 ;  /* 0x0000000c17087c25 */ /* 0x000fc8000f8e000e */
[----:B------:R-:W-:Y:S01]  /*05f0*/  IMAD R23, R23, UR13, R10 ;  /* 0x0000000d17177c24 */ /* 0x000fe2000f8e020a */
[----:B------:R-:W-:Y:S01]  /*0600*/  SHF.L.U32 R10, R0, 0x1, RZ ;  /* 0x00000001000a7819 */ /* 0x000fe200000006ff */
[----:B------:R-:W-:Y:S01]  /*0610*/  IMAD.X R24, R25, 0x1, R27, P0 ;  /* 0x0000000119187824 */ /* 0x000fe200000e061b */
[----:B------:R-:W-:Y:S01]  /*0620*/  IADD3.X R25, PT, PT, R7, R29, RZ, P1, !PT ;  /* 0x0000001d07197210 */ /* 0x000fe20000ffe4ff */
[----:B------:R-:W-:Y:S01]  /*0630*/  IMAD R31, R31, UR14, RZ ;  /* 0x0000000e1f1f7c24 */ /* 0x000fe2000f8e02ff */
[----:B------:R-:W-:Y:S02]  /*0640*/  SHF.R.U32.HI R27, RZ, 0x1f, R0 ;  /* 0x0000001fff1b7819 */ /* 0x000fe40000011600 */
[----:B------:R-:W-:Y:S01]  /*0650*/  IADD3 R29, P0, PT, R10, 0x3, RZ ;  /* 0x000000030a1d7810 */ /* 0x000fe20007f1e0ff */
[C---:B------:R-:W-:Y:S01]  /*0660*/  IMAD R31, R16.reuse, UR15, R31 ;  /* 0x0000000f101f7c24 */ /* 0x040fe2000f8e021f */
[----:B------:R-:W-:Y:S01]  /*0670*/  IADD3 R9, PT, PT, R9, R23, RZ ;  /* 0x0000001709097210 */ /* 0x000fe20007ffe0ff */
[----:B------:R-:W-:-:S04]  /*0680*/  IMAD.WIDE.U32 R16, R16, UR14, R2 ;  /* 0x0000000e10107c25 */ /* 0x000fc8000f8e0002 */
[----:B------:R-:W-:Y:S01]  /*0690*/  IMAD.X R18, RZ, RZ, R27, P0 ;  /* 0x000000ffff127224 */ /* 0x000fe200000e061b */
[----:B------:R-:W-:Y:S01]  /*06a0*/  IADD3 R7, P0, PT, R13, R16, RZ ;  /* 0x000000100d077210 */ /* 0x000fe20007f1e0ff */
[----:B------:R-:W-:Y:S02]  /*06b0*/  IMAD R9, R9, UR14, RZ ;  /* 0x0000000e09097c24 */ /* 0x000fe4000f8e02ff */
[----:B------:R-:W-:Y:S01]  /*06c0*/  IMAD R16, R18, UR12, RZ ;  /* 0x0000000c12107c24 */ /* 0x000fe2000f8e02ff */
[----:B------:R-:W-:Y:S01]  /*06d0*/  IADD3.X R20, PT, PT, R17, R31, RZ, P0, !PT ;  /* 0x0000001f11147210 */ /* 0x000fe200007fe4ff */
[----:B------:R-:W-:Y:S02]  /*06e0*/  IMAD.MOV.U32 R23, RZ, RZ, RZ ;  /* 0x000000ffff177224 */ /* 0x000fe400078e00ff */
[----:B------:R-:W-:Y:S02]  /*06f0*/  IMAD R31, R29, UR13, R16 ;  /* 0x0000000d1d1f7c24 */ /* 0x000fe4000f8e0210 */
[----:B------:R-:W-:-:S02]  /*0700*/  IMAD R17, R8, UR15, R9 ;  /* 0x0000000f08117c24 */ /* 0x000fc4000f8e0209 */
[----:B------:R-:W-:-:S04]  /*0710*/  IMAD.WIDE.U32 R28, R29, UR12, R22 ;  /* 0x0000000c1d1c7c25 */ /* 0x000fc8000f8e0016 */
[----:B------:R-:W-:Y:S01]  /*0720*/  IMAD.WIDE.U32 R8, R8, UR14, R2 ;  /* 0x0000000e08087c25 */ /* 0x000fe2000f8e0002 */
[----:B------:R-:W-:Y:S02]  /*0730*/  IADD3 R31, PT, PT, R29, R31, RZ ;  /* 0x0000001f1d1f7210 */ /* 0x000fe40007ffe0ff */
[----:B0-----:R-:W-:-:S03]  /*0740*/  IADD3 R8, P0, PT, R11, R8, RZ ;  /* 0x000000080b087210 */ /* 0x001fc60007f1e0ff */
[----:B------:R-:W-:Y:S01]  /*0750*/  IMAD R31, R31, UR14, RZ ;  /* 0x0000000e1f1f7c24 */ /* 0x000fe2000f8e02ff */
[----:B------:R-:W-:Y:S01]  /*0760*/  IADD3.X R29, PT, PT, R9, R17, RZ, P0, !PT ;  /* 0x00000011091d7210 */ /* 0x000fe200007fe4ff */
[----:B------:R-:W-:-:S03]  /*0770*/  IMAD.WIDE.U32 R16, R28, UR14, R2 ;  /* 0x0000000e1c107c25 */ /* 0x000fc6000f8e0002 */
[----:B------:R-:W-:Y:S01]  /*0780*/  SHF.L.U64.HI R26, R8, 0x2, R29 ;  /* 0x00000002081a7819 */ /* 0x000fe2000001021d */
[----:B------:R-:W-:Y:S01]  /*0790*/  IMAD R31, R28, UR15, R31 ;  /* 0x0000000f1c1f7c24 */ /* 0x000fe2000f8e021f */
[----:B------:R-:W-:Y:S02]  /*07a0*/  IADD3 R9, P0, PT, R11, R16, RZ ;  /* 0x000000100b097210 */ /* 0x000fe40007f1e0ff */
[----:B------:R-:W-:Y:S02]  /*07b0*/  MOV R29, UR7 ;  /* 0x00000007001d7c02 */ /* 0x000fe40008000f00 */
[----:B------:R-:W-:Y:S02]  /*07c0*/  IADD3.X R16, PT, PT, R17, R31, RZ, P0, !PT ;  /* 0x0000001f11107210 */ /* 0x000fe400007fe4ff */
[----:B------:R-:W0:Y:S01]  /*07d0*/  LDC.64 R30, c[0x0][0x3b0] ;  /* 0x0000ec00ff1e7b82 */ /* 0x000e220000000a00 */
[----:B------:R-:W-:Y:S02]  /*07e0*/  IADD3 R17, P0, PT, R10, 0x2, RZ ;  /* 0x000000020a117810 */ /* 0x000fe40007f1e0ff */
[----:B------:R-:W-:Y:S01]  /*07f0*/  MOV R28, UR8 ;  /* 0x00000008001c7c02 */ /* 0x000fe20008000f00 */
[----:B------:R-:W-:-:S02]  /*0800*/  UMOV UR8, UR4 ;  /* 0x0000000400087c82 */ /* 0x000fc40008000000 */
[----:B------:R-:W-:Y:S02]  /*0810*/  IMAD.X R18, RZ, RZ, R27, P0 ;  /* 0x000000ffff127224 */ /* 0x000fe400000e061b */
[----:B------:R-:W-:-:S04]  /*0820*/  IMAD.WIDE.U32 R22, R17, UR12, R22 ;  /* 0x0000000c11167c25 */ /* 0x000fc8000f8e0016 */
[----:B------:R-:W-:Y:S02]  /*0830*/  IMAD R18, R18, UR12, RZ ;  /* 0x0000000c12127c24 */ /* 0x000fe4000f8e02ff */
[----:B------:R-:W-:Y:S02]  /*0840*/  IMAD R27, R27, UR12, RZ ;  /* 0x0000000c1b1b7c24 */ /* 0x000fe4000f8e02ff */
[----:B------:R-:W-:Y:S02]  /*0850*/  IMAD R17, R17, UR13, R18 ;  /* 0x0000000d11117c24 */ /* 0x000fe4000f8e0212 */
[----:B------:R-:W-:Y:S02]  /*0860*/  HFMA2 R18, -RZ, RZ, 0, 0 ;  /* 0x00000000ff127431 */ /* 0x000fe400000001ff */
[C---:B------:R-:W-:Y:S01]  /*0870*/  IMAD R33, R10.reuse, UR13, R27 ;  /* 0x0000000d0a217c24 */ /* 0x040fe2000f8e021b */
[----:B------:R-:W-:Y:S01]  /*0880*/  IADD3 R17, PT, PT, R23, R17, RZ ;  /* 0x0000001117117210 */ /* 0x000fe20007ffe0ff */
[----:B0-----:R-:W-:-:S04]  /*0890*/  IMAD.WIDE.U32 R30, R10, UR12, R30 ;  /* 0x0000000c0a1e7c25 */ /* 0x001fc8000f8e001e */
[----:B------:R-:W-:Y:S01]  /*08a0*/  IMAD R17, R17, UR14, RZ ;  /* 0x0000000e11117c24 */ /* 0x000fe2000f8e02ff */
[----:B------:R-:W-:-:S03]  /*08b0*/  IADD3 R27, P0, PT, R14, R30, RZ ;  /* 0x0000001e0e1b7210 */ /* 0x000fc60007f1e0ff */
[C---:B------:R-:W-:Y:S01]  /*08c0*/  IMAD R17, R22.reuse, UR15, R17 ;  /* 0x0000000f16117c24 */ /* 0x040fe2000f8e0211 */
[----:B------:R-:W-:Y:S01]  /*08d0*/  IADD3.X R10, PT, PT, R31, R33, RZ, P0, !PT ;  /* 0x000000211f0a7210 */ /* 0x000fe200007fe4ff */
[----:B------:R-:W-:-:S04]  /*08e0*/  IMAD.WIDE.U32 R22, R22, UR14, R2 ;  /* 0x0000000e16167c25 */ /* 0x000fc8000f8e0002 */
[----:B------:R-:W-:Y:S02]  /*08f0*/  IMAD R10, R10, UR14, RZ ;  /* 0x0000000e0a0a7c24 */ /* 0x000fe4000f8e02ff */
[----:B------:R-:W-:-:S04]  /*0900*/  IMAD.WIDE.U32 R2, R27, UR14, R2 ;  /* 0x0000000e1b027c25 */ /* 0x000fc8000f8e0002 */
[----:B------:R-:W-:Y:S01]  /*0910*/  IMAD R27, R27, UR15, R10 ;  /* 0x0000000f1b1b7c24 */ /* 0x000fe2000f8e020a */
[C---:B------:R-:W-:Y:S02]  /*0920*/  IADD3 R10, P0, PT, R11.reuse, R22, RZ ;  /* 0x000000160b0a7210 */ /* 0x040fe40007f1e0ff */
[----:B------:R-:W-:Y:S02]  /*0930*/  IADD3 R11, P1, PT, R11, R2, RZ ;  /* 0x000000020b0b7210 */ /* 0x000fe40007f3e0ff */
[----:B------:R-:W-:Y:S02]  /*0940*/  IADD3.X R17, PT, PT, R23, R17, RZ, P0, !PT ;  /* 0x0000001117117210 */ /* 0x000fe400007fe4ff */
[----:B------:R-:W-:Y:S01]  /*0950*/  SHF.L.U64.HI R23, R5, 0x2, R24 ;  /* 0x0000000205177819 */ /* 0x000fe20000010218 */
[----:B------:R-:W-:Y:S01]  /*0960*/  IMAD.X R22, R3, 0x1, R27, P1 ;  /* 0x0000000103167824 */ /* 0x000fe200008e061b */
[----:B------:R-:W-:Y:S01]  /*0970*/  SHF.L.U64.HI R24, R6, 0x2, R25 ;  /* 0x0000000206187819 */ /* 0x000fe20000010219 */
[----:B------:R-:W-:Y:S01]  /*0980*/  IMAD.U32 R3, RZ, RZ, UR9 ;  /* 0x00000009ff037e24 */ /* 0x000fe2000f8e00ff */
[----:B------:R-:W-:Y:S01]  /*0990*/  SHF.L.U64.HI R25, R7, 0x2, R20 ;  /* 0x0000000207197819 */ /* 0x000fe20000010214 */
[----:B--2---:R-:W-:Y:S01]  /*09a0*/  UMOV UR9, UR5 ;  /* 0x0000000500097c82 */ /* 0x004fe20008000000 */
[----:B------:R-:W-:-:S02]  /*09b0*/  MOV R27, UR6 ;  /* 0x00000006001b7c02 */ /* 0x000fc40008000f00 */
[----:B------:R-:W-:Y:S02]  /*09c0*/  SHF.L.U64.HI R22, R11, 0x2, R22 ;  /* 0x000000020b167819 */ /* 0x000fe40000010216 */
[----:B------:R-:W-:Y:S02]  /*09d0*/  SHF.L.U64.HI R2, R9, 0x2, R16 ;  /* 0x0000000209027819 */ /* 0x000fe40000010210 */
[----:B-1----:R-:W-:-:S07]  /*09e0*/  SHF.L.U64.HI R20, R10, 0x2, R17 ;  /* 0x000000020a147819 */ /* 0x002fce0000010211 */
.L_x_131:
[----:B------:R-:W-:Y:S02]  /*09f0*/  LEA R16, P0, R4, UR18, 0x2 ;  /* 0x0000001204107c11 */ /* 0x000fe4000f8010ff */
[----:B------:R-:W-:Y:S02]  /*0a00*/  MOV R30, R27 ;  /* 0x0000001b001e7202 */ /* 0x000fe40000000f00 */
[----:B------:R-:W-:Y:S02]  /*0a10*/  IADD3.X R17, PT, PT, R21, UR19, RZ, P0, !PT ;  /* 0x0000001315117c10 */ /* 0x000fe400087fe4ff */
[----:B------:R-:W-:-:S03]  /*0a20*/  MOV R31, R29 ;  /* 0x0000001d001f7202 */ /* 0x000fc60000000f00 */
[----:B------:R-:W2:Y:S04]  /*0a30*/  LDG.E R16, desc[UR20][R16.64] ;  /* 0x0000001410107981 */ /* 0x000ea8000c1e1900 */
[----:B------:R-:W2:Y:S01]  /*0a40*/  LDG.E R27, desc[UR20][R30.64+-0x10] ;  /* 0xfffff0141e1b7981 */ /* 0x000ea2000c1e1900 */
[----:B------:R-:W-:Y:S01]  /*0a50*/  IMAD.MOV.U32 R32, RZ, RZ, R28 ;  /* 0x000000ffff207224 */ /* 0x000fe200078e001c */
[----:B------:R-:W-:Y:S02]  /*0a60*/  MOV R33, R3 ;  /* 0x0000000300217202 */ /* 0x000fe40000000f00 */
[----:B------:R-:W-:Y:S01]  /*0a70*/  LEA R28, P0, R11, UR18, 0x2 ;  /* 0x000000120b1c7c11 */ /* 0x000fe2000f8010ff */
[----:B------:R-:W3:Y:S03]  /*0a80*/  LDG.E R3, desc[UR20][R30.64+-0xc] ;  /* 0xfffff4141e037981 */ /* 0x000ee6000c1e1900 */
[----:B------:R-:W-:-:S05]  /*0a90*/  IADD3.X R29, PT, PT, R22, UR19, RZ, P0, !PT ;  /* 0x00000013161d7c10 */ /* 0x000fca00087fe4ff */
[----:B------:R-:W3:Y:S01]  /*0aa0*/  LDG.E R28, desc[UR20][R28.64] ;  /* 0x000000141c1c7981 */ /* 0x000ee2000c1e1900 */
[----:B--2---:R-:W-:-:S03]  /*0ab0*/  FFMA R19, R16, R27, R19 ;  /* 0x0000001b10137223 */ /* 0x004fc60000000013 */
[----:B------:R-:W2:Y:S02]  /*0ac0*/  LDG.E R27, desc[UR20][R32.64+-0x10] ;  /* 0xfffff014201b7981 */ /* 0x000ea4000c1e1900 */
[----:B--2---:R-:W-:Y:S02]  /*0ad0*/  FFMA R27, R16, R27, R18 ;  /* 0x0000001b101b7223 */ /* 0x004fe40000000012 */
[----:B------:R-:W2:Y:S01]  /*0ae0*/  LDG.E R16, desc[UR20][R32.64+-0xc] ;  /* 0xfffff41420107981 */ /* 0x000ea2000c1e1900 */
[----:B------:R-:W-:Y:S01]  /*0af0*/  LEA R18, P0, R10, UR18, 0x2 ;  /* 0x000000120a127c11 */ /* 0x000fe2000f8010ff */
[----:B---3--:R-:W-:-:S03]  /*0b00*/  FFMA R3, R28, R3, R19 ;  /* 0x000000031c037223 */ /* 0x008fc60000000013 */
[----:B------:R-:W-:-:S05]  /*0b10*/  IADD3.X R19, PT, PT, R20, UR19, RZ, P0, !PT ;  /* 0x0000001314137c10 */ /* 0x000fca00087fe4ff */
[----:B------:R-:W3:Y:S01]  /*0b20*/  LDG.E R18, desc[UR20][R18.64] ;  /* 0x0000001412127981 */ /* 0x000ee2000c1e1900 */
[----:B--2---:R-:W-:-:S03]  /*0b30*/  FFMA R27, R28, R16, R27 ;  /* 0x000000101c1b7223 */ /* 0x004fc6000000001b */
[----:B------:R-:W3:Y:S04]  /*0b40*/  LDG.E R16, desc[UR20][R30.64+-0x8] ;  /* 0xfffff8141e107981 */ /* 0x000ee8000c1e1900 */
[----:B------:R-:W2:Y:S01]  /*0b50*/  LDG.E R28, desc[UR20][R30.64+-0x4] ;  /* 0xfffffc141e1c7981 */ /* 0x000ea2000c1e1900 */
[----:B---3--:R-:W-:-:S03]  /*0b60*/  FFMA R3, R18, R16, R3 ;  /* 0x0000001012037223 */ /* 0x008fc60000000003 */
[----:B------:R-:W3:Y:S02]  /*0b70*/  LDG.E R16, desc[UR20][R32.64+-0x8] ;  /* 0xfffff81420107981 */ /* 0x000ee4000c1e1900 */
[----:B---3--:R-:W-:Y:S01]  /*0b80*/  FFMA R27, R18, R16, R27 ;  /* 0x00000010121b7223 */ /* 0x008fe2000000001b */
[----:B------:R-:W-:-:S04]  /*0b90*/  LEA R16, P0, R9, UR18, 0x2 ;  /* 0x0000001209107c11 */ /* 0x000fc8000f8010ff */
[----:B------:R-:W-:-:S05]  /*0ba0*/  IADD3.X R17, PT, PT, R2, UR19, RZ, P0, !PT ;  /* 0x0000001302117c10 */ /* 0x000fca00087fe4ff */
[----:B------:R-:W2:Y:S01]  /*0bb0*/  LDG.E R16, desc[UR20][R16.64] ;  /* 0x0000001410107981 */ /* 0x000ea2000c1e1900 */
[----:B------:R-:W-:Y:S01]  /*0bc0*/  LEA R18, P0, R8, UR18, 0x2 ;  /* 0x0000001208127c11 */ /* 0x000fe2000f8010ff */
[----:B--2---:R-:W-:Y:S02]  /*0bd0*/  FFMA R3, R16, R28, R3 ;  /* 0x0000001c10037223 */ /* 0x004fe40000000003 */
[----:B------:R-:W2:Y:S01]  /*0be0*/  LDG.E R28, desc[UR20][R32.64+-0x4] ;  /* 0xfffffc14201c7981 */ /* 0x000ea2000c1e1900 */
[----:B------:R-:W-:-:S05]  /*0bf0*/  IADD3.X R19, PT, PT, R26, UR19, RZ, P0, !PT ;  /* 0x000000131a137c10 */ /* 0x000fca00087fe4ff */
[----:B------:R-:W3:Y:S04]  /*0c00*/  LDG.E R18, desc[UR20][R18.64] ;  /* 0x0000001412127981 */ /* 0x000ee8000c1e1900 */
[----:B------:R-:W4:Y:S01]  /*0c10*/  LDG.E R19, desc[UR20][R30.64+0x8] ;  /* 0x000008141e137981 */ /* 0x000f22000c1e1900 */
[----:B--2---:R-:W-:-:S03]  /*0c20*/  FFMA R27, R16, R28, R27 ;  /* 0x0000001c101b7223 */ /* 0x004fc6000000001b */
[----:B------:R-:W3:Y:S01]  /*0c30*/  LDG.E R28, desc[UR20][R30.64] ;  /* 0x000000141e1c7981 */ /* 0x000ee2000c1e1900 */
[----:B------:R-:W-:Y:S01]  /*0c40*/  LEA R16, P0, R7, UR18, 0x2 ;  /* 0x0000001207107c11 */ /* 0x000fe2000f8010ff */
[----:B---3--:R-:W-:Y:S02]  /*0c50*/  FFMA R3, R18, R28, R3 ;  /* 0x0000001c12037223 */ /* 0x008fe40000000003 */
[----:B------:R-:W2:Y:S01]  /*0c60*/  LDG.E R28, desc[UR20][R32.64] ;  /* 0x00000014201c7981 */ /* 0x000ea2000c1e1900 */
[----:B------:R-:W-:-:S05]  /*0c70*/  IADD3.X R17, PT, PT, R25, UR19, RZ, P0, !PT ;  /* 0x0000001319117c10 */ /* 0x000fca00087fe4ff */
[----:B------:R-:W3:Y:S01]  /*0c80*/  LDG.E R16, desc[UR20][R16.64] ;  /* 0x0000001410107981 */ /* 0x000ee2000c1e1900 */
[----:B--2---:R-:W-:-:S03]  /*0c90*/  FFMA R27, R18, R28, R27 ;  /* 0x0000001c121b7223 */ /* 0x004fc6000000001b */
[----:B------:R-:W3:Y:S02]  /*0ca0*/  LDG.E R28, desc[UR20][R30.64+0x4] ;  /* 0x000004141e1c7981 */ /* 0x000ee4000c1e1900 */
[C---:B---3--:R-:W-:Y:S02]  /*0cb0*/  FFMA R3, R16.reuse, R28, R3 ;  /* 0x0000001c10037223 */ /* 0x048fe40000000003 */
[----:B------:R-:W2:Y:S02]  /*0cc0*/  LDG.E R28, desc[UR20][R32.64+0x4] ;  /* 0x00000414201c7981 */ /* 0x000ea4000c1e1900 */
[----:B--2---:R-:W-:Y:S01]  /*0cd0*/  FFMA R18, R16, R28, R27 ;  /* 0x0000001c10127223 */ /* 0x004fe2000000001b */
[----:B------:R-:W-:-:S04]  /*0ce0*/  LEA R28, P0, R6, UR18, 0x2 ;  /* 0x00000012061c7c11 */ /* 0x000fc8000f8010ff */
[----:B------:R-:W-:-:S05]  /*0cf0*/  IADD3.X R29, PT, PT, R24, UR19, RZ, P0, !PT ;  /* 0x00000013181d7c10 */ /* 0x000fca00087fe4ff */
[----:B------:R-:W4:Y:S01]  /*0d00*/  LDG.E R28, desc[UR20][R28.64] ;  /* 0x000000141c1c7981 */ /* 0x000f22000c1e1900 */
[----:B------:R-:W-:Y:S01]  /*0d10*/  LEA R16, P0, R5, UR18, 0x2 ;  /* 0x0000001205107c11 */ /* 0x000fe2000f8010ff */
[----:B----4-:R-:W-:Y:S02]  /*0d20*/  FFMA R19, R28, R19, R3 ;  /* 0x000000131c137223 */ /* 0x010fe40000000003 */
[----:B------:R-:W2:Y:S01]  /*0d30*/  LDG.E R3, desc[UR20][R32.64+0x8] ;  /* 0x0000081420037981 */ /* 0x000ea2000c1e1900 */
[----:B------:R-:W-:-:S05]  /*0d40*/  IADD3.X R17, PT, PT, R23, UR19, RZ, P0, !PT ;  /* 0x0000001317117c10 */ /* 0x000fca00087fe4ff */
[----:B------:R-:W3:Y:S01]  /*0d50*/  LDG.E R16, desc[UR20][R16.64] ;  /* 0x0000001410107981 */ /* 0x000ee2000c1e1900 */
[----:B--2---:R-:W-:-:S03]  /*0d60*/  FFMA R18, R28, R3, R18 ;  /* 0x000000031c127223 */ /* 0x004fc60000000012 */
[----:B------:R-:W3:Y:S01]  /*0d70*/  LDG.E R3, desc[UR20][R30.64+0xc] ;  /* 0x00000c141e037981 */ /* 0x000ee2000c1e1900 */
[----:B------:R-:W-:-:S04]  /*0d80*/  UIADD3 UR8, UP1, UPT, UR8, -0x8, URZ ;  /* 0xfffffff808087890 */ /* 0x000fc8000ff3e0ff */
[----:B------:R-:W-:Y:S02]  /*0d90*/  UIADD3.X UR9, UPT, UPT, UR9, -0x1, URZ, UP1, !UPT ;  /* 0xffffffff09097890 */ /* 0x000fe40008ffe4ff */
[----:B------:R-:W-:Y:S01]  /*0da0*/  UISETP.NE.U32.AND UP1, UPT, UR8, URZ, UPT ;  /* 0x000000ff0800728c */ /* 0x000fe2000bf25070 */
[----:B---3--:R-:W-:Y:S02]  /*0db0*/  FFMA R19, R16, R3, R19 ;  /* 0x0000000310137223 */ /* 0x008fe40000000013 */
[----:B------:R-:W2:Y:S01]  /*0dc0*/  LDG.E R3, desc[UR20][R32.64+0xc] ;  /* 0x00000c1420037981 */ /* 0x000ea2000c1e1900 */
[----:B------:R-:W-:Y:S01]  /*0dd0*/  UISETP.NE.AND.EX UP1, UPT, UR9, URZ, UPT, UP1 ;  /* 0x000000ff0900728c */ /* 0x000fe2000bf25310 */
[----:B------:R-:W-:Y:S01]  /*0de0*/  IADD3 R28, P0, PT, R32, 0x20, RZ ;  /* 0x00000020201c7810 */ /* 0x000fe20007f1e0ff */
[----:B------:R-:W-:Y:S02]  /*0df0*/  UIMAD UR10, UR15, UR12, URZ ;  /* 0x0000000c0f0a72a4 */ /* 0x000fe4000f8e02ff */
[----:B------:R-:W-:-:S02]  /*0e00*/  UIMAD.WIDE.U32 UR6, UR14, UR12, URZ ;  /* 0x0000000c0e0672a5 */ /* 0x000fc4000f8e00ff */
[----:B------:R-:W-:Y:S02]  /*0e10*/  UIMAD UR10, UR13, UR14, UR10 ;  /* 0x0000000e0d0a72a4 */ /* 0x000fe4000f8e020a */
[----:B------:R-:W-:Y:S02]  /*0e20*/  ULEA UR18, UP2, UR6, UR18, 0x5 ;  /* 0x0000001206127291 */ /* 0x000fe4000f8428ff */
[----:B------:R-:W-:-:S04]  /*0e30*/  UIADD3 UR7, UPT, UPT, UR7, UR10, URZ ;  /* 0x0000000a07077290 */ /* 0x000fc8000fffe0ff */
[----:B------:R-:W-:Y:S01]  /*0e40*/  ULEA.HI.X UR19, UR6, UR19, UR7, 0x5, UP2 ;  /* 0x0000001306137291 */ /* 0x000fe200090f2c07 */
[----:B--2---:R-:W-:Y:S01]  /*0e50*/  FFMA R18, R16, R3, R18 ;  /* 0x0000000310127223 */ /* 0x004fe20000000012 */
[----:B------:R-:W-:Y:S02]  /*0e60*/  IADD3.X R3, PT, PT, RZ, R33, RZ, P0, !PT ;  /* 0x00000021ff037210 */ /* 0x000fe400007fe4ff */
[----:B------:R-:W-:-:S04]  /*0e70*/  IADD3 R27, P0, PT, R30, 0x20, RZ ;  /* 0x000000201e1b7810 */ /* 0x000fc80007f1e0ff */
[----:B------:R-:W-:Y:S01]  /*0e80*/  IADD3.X R29, PT, PT, RZ, R31, RZ, P0, !PT ;  /* 0x0000001fff1d7210 */ /* 0x000fe200007fe4ff */
[----:B------:R-:W-:Y:S08]  /*0e90*/  BRA.U UP1, `(.L_x_131) ;  /* 0xfffffff901d47547 */ /* 0x000ff0000b83ffff */
.L_x_130:
[----:B------:R-:W-:Y:S05]  /*0ea0*/  BRA.U !UP0, `(.L_x_129) ;  /* 0x0000000908a87547 */ /* 0x000fea000b800000 */
[----:B------:R-:W-:Y:S01]  /*0eb0*/  UISETP.GE.U32.AND UP1, UPT, UR16, 0x4, UPT ;  /* 0x000000041000788c */ /* 0x000fe2000bf26070 */
[----:B------:R-:W-:Y:S01]  /*0ec0*/  IMAD.SHL.U32 R21, R0, 0x2, RZ ;  /* 0x0000000200157824 */ /* 0x000fe200078e00ff */
[----:B------:R-:W-:Y:S01]  /*0ed0*/  ULOP3.LUT UR10, UR22, 0x3, URZ, 0xc0, !UPT ;  /* 0x00000003160a7892 */ /* 0x000fe2000f8ec0ff */
[----:B------:R-:W-:Y:S01]  /*0ee0*/  SHF.R.U32.HI R20, RZ, 0x1f, R0 ;  /* 0x0000001fff147819 */ /* 0x000fe20000011600 */
[----:B------:R-:W-:Y:S02]  /*0ef0*/  UISETP.GE.U32.AND.EX UP1, UPT, URZ, URZ, UPT, UP1 ;  /* 0x000000ffff00728c */ /* 0x000fe4000bf26110 */
[----:B------:R-:W-:-:S04]  /*0f00*/  UISETP.NE.U32.AND UP0, UPT, UR10, URZ, UPT ;  /* 0x000000ff0a00728c */ /* 0x000fc8000bf05070 */
[----:B------:R-:W-:-:S03]  /*0f10*/  UISETP.NE.AND.EX UP0, UPT, URZ, URZ, UPT, UP0 ;  /* 0x000000ffff00728c */ /* 0x000fc6000bf05300 */
[----:B------:R-:W-:Y:S08]  /*0f20*/  BRA.U !UP1, `(.L_x_132) ;  /* 0x0000000509247547 */ /* 0x000ff0000b800000 */
[----:B------:R-:W-:Y:S01]  /*0f30*/  IADD3 R5, P0, PT, R21, UR4, RZ ;  /* 0x0000000415057c10 */ /* 0x000fe2000ff1e0ff */
[----:B------:R-:W-:Y:S01]  /*0f40*/  HFMA2 R3, -RZ, RZ, 0, 0 ;  /* 0x00000000ff037431 */ /* 0x000fe200000001ff */
[----:B------:R-:W0:Y:S01]  /*0f50*/  LDCU.64 UR24, c[0x0][0x380] ;  /* 0x00007000ff1877ac */ /* 0x000e220008000a00 */
[----:B------:R-:W-:Y:S01]  /*0f60*/  IMAD.MOV.U32 R13, RZ, RZ, RZ ;  /* 0x000000ffff0d7224 */ /* 0x000fe200078e00ff */
[----:B------:R-:W-:Y:S01]  /*0f70*/  IADD3.X R2, PT, PT, R20, UR5, RZ, P0, !PT ;  /* 0x0000000514027c10 */ /* 0x000fe200087fe4ff */
[----:B------:R-:W1:Y:S04]  /*0f80*/  LDCU.128 UR16, c[0x0][0x390] ;  /* 0x00007200ff1077ac */ /* 0x000e680008000c00 */
[----:B------:R-:W-:Y:S01]  /*0f90*/  IMAD R4, R2, UR12, RZ ;  /* 0x0000000c02047c24 */ /* 0x000fe2000f8e02ff */
[----:B------:R-:W-:Y:S01]  /*0fa0*/  MOV R2, R14 ;  /* 0x0000000e00027202 */ /* 0x000fe20000000f00 */
[----:B------:R-:W-:-:S02]  /*0fb0*/  USHF.L.U32 UR6, UR4, 0x2, URZ ;  /* 0x0000000204067899 */ /* 0x000fc400080006ff */
[----:B------:R-:W-:Y:S02]  /*0fc0*/  USHF.L.U64.HI UR7, UR4, 0x2, UR5 ;  /* 0x0000000204077899 */ /* 0x000fe40008010205 */
[----:B------:R-:W-:-:S04]  /*0fd0*/  IMAD.WIDE.U32 R2, R5, UR12, R2 ;  /* 0x0000000c05027c25 */ /* 0x000fc8000f8e0002 */
[----:B------:R-:W-:Y:S01]  /*0fe0*/  IMAD R5, R5, UR13, R4 ;  /* 0x0000000d05057c24 */ /* 0x000fe2000f8e0204 */
[----:B------:R-:W-:-:S04]  /*0ff0*/  IADD3 R7, P0, PT, R2, UR12, RZ ;  /* 0x0000000c02077c10 */ /* 0x000fc8000ff1e0ff */
[----:B------:R-:W-:Y:S01]  /*1000*/  IADD3 R4, PT, PT, R3, R5, RZ ;  /* 0x0000000503047210 */ /* 0x000fe20007ffe0ff */
[----:B-1----:R-:W-:Y:S01]  /*1010*/  UIADD3 UR8, UP1, UPT, UR6, UR16, URZ ;  /* 0x0000001006087290 */ /* 0x002fe2000ff3e0ff */
[----:B------:R-:W-:Y:S01]  /*1020*/  IADD3 R11, P1, PT, R7, UR12, RZ ;  /* 0x0000000c070b7c10 */ /* 0x000fe2000ff3e0ff */
[----:B------:R-:W-:Y:S02]  /*1030*/  UIADD3 UR9, UP2, UPT, UR6, UR18, URZ ;  /* 0x0000001206097290 */ /* 0x000fe4000ff5e0ff */
[C---:B------:R-:W-:Y:S01]  /*1040*/  IMAD R3, R4.reuse, UR14, RZ ;  /* 0x0000000e04037c24 */ /* 0x040fe2000f8e02ff */
[----:B------:R-:W-:Y:S01]  /*1050*/  IADD3.X R4, PT, PT, R4, UR13, RZ, P0, !PT ;  /* 0x0000000d04047c10 */ /* 0x000fe200087fe4ff */
[----:B------:R-:W-:Y:S01]  /*1060*/  IMAD.WIDE.U32 R8, R11, UR14, R12 ;  /* 0x0000000e0b087c25 */ /* 0x000fe2000f8e000c */
[----:B------:R-:W-:Y:S02]  /*1070*/  UIADD3.X UR6, UPT, UPT, UR7, UR17, URZ, UP1, !UPT ;  /* 0x0000001107067290 */ /* 0x000fe40008ffe4ff */
[----:B------:R-:W-:Y:S01]  /*1080*/  UIADD3.X UR7, UPT, UPT, UR7, UR19, URZ, UP2, !UPT ;  /* 0x0000001307077290 */ /* 0x000fe200097fe4ff */
[----:B------:R-:W-:-:S02]  /*1090*/  IMAD R5, R2, UR15, R3 ;  /* 0x0000000f02057c24 */ /* 0x000fc4000f8e0203 */
[----:B------:R-:W-:-:S04]  /*10a0*/  IMAD.WIDE.U32 R2, R2, UR14, R12 ;  /* 0x0000000e02027c25 */ /* 0x000fc8000f8e000c */
[C---:B------:R-:W-:Y:S01]  /*10b0*/  IMAD R6, R4.reuse, UR14, RZ ;  /* 0x0000000e04067c24 */ /* 0x040fe2000f8e02ff */
[----:B------:R-:W-:Y:S02]  /*10c0*/  IADD3.X R4, PT, PT, R4, UR13, RZ, P1, !PT ;  /* 0x0000000d04047c10 */ /* 0x000fe40008ffe4ff */
[C---:B0-----:R-:W-:Y:S01]  /*10d0*/  LEA R22, P0, R2.reuse, UR24, 0x2 ;  /* 0x0000001802167c11 */ /* 0x041fe2000f8010ff */
[----:B------:R-:W-:Y:S01]  /*10e0*/  IMAD R17, R7, UR15, R6 ;  /* 0x0000000f07117c24 */ /* 0x000fe2000f8e0206 */
[----:B------:R-:W-:Y:S01]  /*10f0*/  IADD3 R3, PT, PT, R3, R5, RZ ;  /* 0x0000000503037210 */ /* 0x000fe20007ffe0ff */
[----:B------:R-:W-:Y:S01]  /*1100*/  IMAD.WIDE.U32 R6, R7, UR14, R12 ;  /* 0x0000000e07067c25 */ /* 0x000fe2000f8e000c */
[----:B------:R-:W-:Y:S02]  /*1110*/  IADD3 R5, P1, PT, R11, UR12, RZ ;  /* 0x0000000c0b057c10 */ /* 0x000fe4000ff3e0ff */
[----:B------:R-:W-:Y:S01]  /*1120*/  LEA.HI.X R23, R2, UR25, R3, 0x2, P0 ;  /* 0x0000001902177c11 */ /* 0x000fe200080f1403 */
[C---:B------:R-:W-:Y:S01]  /*1130*/  IMAD R10, R4.reuse, UR14, RZ ;  /* 0x0000000e040a7c24 */ /* 0x040fe2000f8e02ff */
[----:B------:R-:W-:-:S02]  /*1140*/  IADD3.X R3, PT, PT, R4, UR13, RZ, P1, !PT ;  /* 0x0000000d04037c10 */ /* 0x000fc40008ffe4ff */
[----:B------:R-:W-:Y:S01]  /*1150*/  LEA R2, P0, R6, UR24, 0x2 ;  /* 0x0000001806027c11 */ /* 0x000fe2000f8010ff */
[----:B------:R-:W-:Y:S01]  /*1160*/  IMAD R11, R11, UR15, R10 ;  /* 0x0000000f0b0b7c24 */ /* 0x000fe2000f8e020a */
[----:B------:R-:W-:Y:S01]  /*1170*/  IADD3 R7, PT, PT, R7, R17, RZ ;  /* 0x0000001107077210 */ /* 0x000fe20007ffe0ff */
[----:B------:R-:W-:Y:S01]  /*1180*/  IMAD R10, R3, UR14, RZ ;  /* 0x0000000e030a7c24 */ /* 0x000fe2000f8e02ff */
[----:B------:R-:W-:Y:S01]  /*1190*/  LEA R4, P1, R8, UR24, 0x2 ;  /* 0x0000001808047c11 */ /* 0x000fe2000f8210ff */
[----:B------:R-:W2:Y:S01]  /*11a0*/  LDG.E R22, desc[UR20][R22.64] ;  /* 0x0000001416167981 */ /* 0x000ea2000c1e1900 */
[----:B------:R-:W-:Y:S01]  /*11b0*/  IADD3 R9, PT, PT, R9, R11, RZ ;  /* 0x0000000b09097210 */ /* 0x000fe20007ffe0ff */
[C---:B------:R-:W-:Y:S01]  /*11c0*/  IMAD R11, R5.reuse, UR15, R10 ;  /* 0x0000000f050b7c24 */ /* 0x040fe2000f8e020a */
[----:B------:R-:W-:Y:S01]  /*11d0*/  LEA.HI.X R3, R6, UR25, R7, 0x2, P0 ;  /* 0x0000001906037c11 */ /* 0x000fe200080f1407 */
[----:B------:R-:W-:Y:S01]  /*11e0*/  IMAD.WIDE.U32 R6, R5, UR14, R12 ;  /* 0x0000000e05067c25 */ /* 0x000fe2000f8e000c */
[----:B------:R-:W-:-:S02]  /*11f0*/  LEA.HI.X R5, R8, UR25, R9, 0x2, P1 ;  /* 0x0000001908057c11 */ /* 0x000fc400088f1409 */
[----:B------:R-:W-:Y:S01]  /*1200*/  MOV R10, UR9 ;  /* 0x00000009000a7c02 */ /* 0x000fe20008000f00 */
[----:B------:R-:W-:Y:S01]  /*1210*/  IMAD.U32 R8, RZ, RZ, UR8 ;  /* 0x00000008ff087e24 */ /* 0x000fe2000f8e00ff */
[----:B------:R-:W-:Y:S01]  /*1220*/  IADD3 R7, PT, PT, R7, R11, RZ ;  /* 0x0000000b07077210 */ /* 0x000fe20007ffe0ff */
[----:B------:R-:W-:Y:S01]  /*1230*/  IMAD.U32 R11, RZ, RZ, UR7 ;  /* 0x00000007ff0b7e24 */ /* 0x000fe2000f8e00ff */
[----:B------:R-:W-:Y:S01]  /*1240*/  MOV R9, UR6 ;  /* 0x0000000600097c02 */ /* 0x000fe20008000f00 */
[----:B------:R-:W3:Y:S01]  /*1250*/  LDG.E R2, desc[UR20][R2.64] ;  /* 0x0000001402027981 */ /* 0x000ee2000c1e1900 */
[----:B------:R-:W-:-:S03]  /*1260*/  LEA R16, P0, R6, UR24, 0x2 ;  /* 0x0000001806107c11 */ /* 0x000fc6000f8010ff */
[----:B------:R-:W2:Y:S01]  /*1270*/  LDG.E R24, desc[UR20][R8.64] ;  /* 0x0000001408187981 */ /* 0x000ea2000c1e1900 */
[----:B------:R-:W-:-:S03]  /*1280*/  LEA.HI.X R17, R6, UR25, R7, 0x2, P0 ;  /* 0x0000001906117c11 */ /* 0x000fc600080f1407 */
[----:B------:R-:W4:Y:S04]  /*1290*/  LDG.E R7, desc[UR20][R10.64] ;  /* 0x000000140a077981 */ /* 0x000f28000c1e1900 */
[----:B------:R-:W3:Y:S04]  /*12a0*/  LDG.E R31, desc[UR20][R8.64+0x4] ;  /* 0x00000414081f7981 */ /* 0x000ee8000c1e1900 */
[----:B------:R-:W5:Y:S04]  /*12b0*/  LDG.E R25, desc[UR20][R10.64+0x4] ;  /* 0x000004140a197981 */ /* 0x000f68000c1e1900 */
[----:B------:R-:W5:Y:S04]  /*12c0*/  LDG.E R4, desc[UR20][R4.64] ;  /* 0x0000001404047981 */ /* 0x000f68000c1e1900 */
[----:B------:R-:W5:Y:S04]  /*12d0*/  LDG.E R29, desc[UR20][R8.64+0x8] ;  /* 0x00000814081d7981 */ /* 0x000f68000c1e1900 */
[----:B------:R-:W5:Y:S04]  /*12e0*/  LDG.E R27, desc[UR20][R10.64+0x8] ;  /* 0x000008140a1b7981 */ /* 0x000f68000c1e1900 */
[----:B------:R-:W5:Y:S04]  /*12f0*/  LDG.E R6, desc[UR20][R8.64+0xc] ;  /* 0x00000c1408067981 */ /* 0x000f68000c1e1900 */
[----:B------:R-:W5:Y:S04]  /*1300*/  LDG.E R16, desc[UR20][R16.64] ;  /* 0x0000001410107981 */ /* 0x000f68000c1e1900 */
[----:B------:R-:W5:Y:S01]  /*1310*/  LDG.E R23, desc[UR20][R10.64+0xc] ;  /* 0x00000c140a177981 */ /* 0x000f62000c1e1900 */
[----:B------:R-:W-:-:S04]  /*1320*/  UIADD3 UR4, UP1, UPT, UR4, 0x4, URZ ;  /* 0x0000000404047890 */ /* 0x000fc8000ff3e0ff */
[----:B------:R-:W-:Y:S01]  /*1330*/  UIADD3.X UR5, UPT, UPT, URZ, UR5, URZ, UP1, !UPT ;  /* 0x00000005ff057290 */ /* 0x000fe20008ffe4ff */
[C---:B--2---:R-:W-:Y:S01]  /*1340*/  FFMA R19, R22.reuse, R24, R19 ;  /* 0x0000001816137223 */ /* 0x044fe20000000013 */
[----:B----4-:R-:W-:-:S03]  /*1350*/  FFMA R18, R22, R7, R18 ;  /* 0x0000000716127223 */ /* 0x010fc60000000012 */
[C---:B---3--:R-:W-:Y:S01]  /*1360*/  FFMA R19, R2.reuse, R31, R19 ;  /* 0x0000001f02137223 */ /* 0x048fe20000000013 */
[----:B-----5:R-:W-:-:S03]  /*1370*/  FFMA R18, R2, R25, R18 ;  /* 0x0000001902127223 */ /* 0x020fc60000000012 */
[C---:B------:R-:W-:Y:S01]  /*1380*/  FFMA R19, R4.reuse, R29, R19 ;  /* 0x0000001d04137223 */ /* 0x040fe20000000013 */
[----:B------:R-:W-:-:S03]  /*1390*/  FFMA R18, R4, R27, R18 ;  /* 0x0000001b04127223 */ /* 0x000fc60000000012 */
[C---:B------:R-:W-:Y:S01]  /*13a0*/  FFMA R19, R16.reuse, R6, R19 ;  /* 0x0000000610137223 */ /* 0x040fe20000000013 */
[----:B------:R-:W-:-:S07]  /*13b0*/  FFMA R18, R16, R23, R18 ;  /* 0x0000001710127223 */ /* 0x000fce0000000012 */
.L_x_132:
[----:B------:R-:W-:Y:S05]  /*13c0*/  BRA.U !UP0, `(.L_x_129) ;  /* 0x0000000508607547 */ /* 0x000fea000b800000 */
[----:B------:R-:W-:Y:S02]  /*13d0*/  UISETP.NE.U32.AND UP1, UPT, UR10, 0x1, UPT ;  /* 0x000000010a00788c */ /* 0x000fe4000bf25070 */
[----:B------:R-:W-:Y:S02]  /*13e0*/  ULOP3.LUT UR6, UR22, 0x1, URZ, 0xc0, !UPT ;  /* 0x0000000116067892 */ /* 0x000fe4000f8ec0ff */
[----:B------:R-:W-:Y:S02]  /*13f0*/  UISETP.NE.AND.EX UP1, UPT, URZ, URZ, UPT, UP1 ;  /* 0x000000ffff00728c */ /* 0x000fe4000bf25310 */
[----:B------:R-:W-:-:S04]  /*1400*/  UISETP.NE.U32.AND UP0, UPT, UR6, 0x1, UPT ;  /* 0x000000010600788c */ /* 0x000fc8000bf05070 */
[----:B------:R-:W-:-:S03]  /*1410*/  UISETP.NE.U32.AND.EX UP0, UPT, URZ, URZ, UPT, UP0 ;  /* 0x000000ffff00728c */ /* 0x000fc6000bf05100 */
[----:B------:R-:W-:Y:S08]  /*1420*/  BRA.U !UP1, `(.L_x_133) ;  /* 0x0000000109c07547 */ /* 0x000ff0000b800000 */
[----:B------:R-:W-:Y:S01]  /*1430*/  IADD3 R5, P0, PT, R21, UR4, RZ ;  /* 0x0000000415057c10 */ /* 0x000fe2000ff1e0ff */
[----:B------:R-:W-:Y:S01]  /*1440*/  HFMA2 R3, -RZ, RZ, 0, 0 ;  /* 0x00000000ff037431 */ /* 0x000fe200000001ff */
[----:B------:R-:W0:Y:S02]  /*1450*/  LDCU.128 UR8, c[0x0][0x390] ;  /* 0x00007200ff0877ac */ /* 0x000e240008000c00 */
[----:B------:R-:W-:Y:S01]  /*1460*/  IADD3.X R2, PT, PT, R20, UR5, RZ, P0, !PT ;  /* 0x0000000514027c10 */ /* 0x000fe200087fe4ff */
[----:B------:R-:W1:Y:S04]  /*1470*/  LDCU.64 UR16, c[0x0][0x380] ;  /* 0x00007000ff1077ac */ /* 0x000e680008000a00 */
[----:B------:R-:W-:Y:S01]  /*1480*/  IMAD R4, R2, UR12, RZ ;  /* 0x0000000c02047c24 */ /* 0x000fe2000f8e02ff */
[----:B------:R-:W-:Y:S01]  /*1490*/  MOV R2, R14 ;  /* 0x0000000e00027202 */ /* 0x000fe20000000f00 */
[----:B------:R-:W-:-:S02]  /*14a0*/  USHF.L.U32 UR7, UR4, 0x2, URZ ;  /* 0x0000000204077899 */ /* 0x000fc400080006ff */
[----:B------:R-:W-:Y:S02]  /*14b0*/  USHF.L.U64.HI UR6, UR4, 0x2, UR5 ;  /* 0x0000000204067899 */ /* 0x000fe40008010205 */
[----:B------:R-:W-:-:S04]  /*14c0*/  IMAD.WIDE.U32 R2, R5, UR12, R2 ;  /* 0x0000000c05027c25 */ /* 0x000fc8000f8e0002 */
[----:B------:R-:W-:Y:S01]  /*14d0*/  IMAD R5, R5, UR13, R4 ;  /* 0x0000000d05057c24 */ /* 0x000fe2000f8e0204 */
[----:B------:R-:W-:Y:S01]  /*14e0*/  IADD3 R11, P0, PT, R2, UR12, RZ ;  /* 0x0000000c020b7c10 */ /* 0x000fe2000ff1e0ff */
[----:B------:R-:W-:Y:S01]  /*14f0*/  IMAD.MOV.U32 R4, RZ, RZ, R12 ;  /* 0x000000ffff047224 */ /* 0x000fe200078e000c */
[----:B0-----:R-:W-:Y:S02]  /*1500*/  UIADD3 UR8, UP1, UPT, UR7, UR8, URZ ;  /* 0x0000000807087290 */ /* 0x001fe4000ff3e0ff */
[----:B------:R-:W-:Y:S01]  /*1510*/  IADD3 R5, PT, PT, R3, R5, RZ ;  /* 0x0000000503057210 */ /* 0x000fe20007ffe0ff */
[----:B------:R-:W-:Y:S02]  /*1520*/  UIADD3 UR10, UP2, UPT, UR7, UR10, URZ ;  /* 0x0000000a070a7290 */ /* 0x000fe4000ff5e0ff */
[----:B------:R-:W-:Y:S01]  /*1530*/  UIADD3.X UR9, UPT, UPT, UR6, UR9, URZ, UP1, !UPT ;  /* 0x0000000906097290 */ /* 0x000fe20008ffe4ff */
[C---:B------:R-:W-:Y:S01]  /*1540*/  IADD3.X R6, PT, PT, R5.reuse, UR13, RZ, P0, !PT ;  /* 0x0000000d05067c10 */ /* 0x040fe200087fe4ff */
[----:B------:R-:W-:Y:S01]  /*1550*/  IMAD R3, R5, UR14, RZ ;  /* 0x0000000e05037c24 */ /* 0x000fe2000f8e02ff */
[----:B------:R-:W-:Y:S01]  /*1560*/  MOV R5, RZ ;  /* 0x000000ff00057202 */ /* 0x000fe20000000f00 */
[----:B------:R-:W-:-:S02]  /*1570*/  UIADD3.X UR11, UPT, UPT, UR6, UR11, URZ, UP2, !UPT ;  /* 0x0000000b060b7290 */ /* 0x000fc400097fe4ff */
[----:B------:R-:W-:Y:S02]  /*1580*/  IMAD R10, R6, UR14, RZ ;  /* 0x0000000e060a7c24 */ /* 0x000fe4000f8e02ff */
[----:B------:R-:W-:-:S04]  /*1590*/  IMAD.WIDE.U32 R8, R11, UR14, R4 ;  /* 0x0000000e0b087c25 */ /* 0x000fc8000f8e0004 */
[C---:B------:R-:W-:Y:S02]  /*15a0*/  IMAD R3, R2.reuse, UR15, R3 ;  /* 0x0000000f02037c24 */ /* 0x040fe4000f8e0203 */
[----:B------:R-:W-:Y:S01]  /*15b0*/  IMAD.WIDE.U32 R6, R2, UR14, R4 ;  /* 0x0000000e02067c25 */ /* 0x000fe2000f8e0004 */
[----:B-1----:R-:W-:-:S03]  /*15c0*/  LEA R4, P1, R8, UR16, 0x2 ;  /* 0x0000001008047c11 */ /* 0x002fc6000f8210ff */
[----:B------:R-:W-:Y:S01]  /*15d0*/  IMAD R11, R11, UR15, R10 ;  /* 0x0000000f0b0b7c24 */ /* 0x000fe2000f8e020a */
[C---:B------:R-:W-:Y:S02]  /*15e0*/  LEA R2, P0, R6.reuse, UR16, 0x2 ;  /* 0x0000001006027c11 */ /* 0x040fe4000f8010ff */
[----:B------:R-:W-:Y:S02]  /*15f0*/  IADD3 R3, PT, PT, R7, R3, RZ ;  /* 0x0000000307037210 */ /* 0x000fe40007ffe0ff */
[----:B------:R-:W-:Y:S02]  /*1600*/  IADD3 R11, PT, PT, R9, R11, RZ ;  /* 0x0000000b090b7210 */ /* 0x000fe40007ffe0ff */
[----:B------:R-:W-:Y:S02]  /*1610*/  LEA.HI.X R3, R6, UR17, R3, 0x2, P0 ;  /* 0x0000001106037c11 */ /* 0x000fe400080f1403 */
[----:B------:R-:W-:Y:S01]  /*1620*/  LEA.HI.X R5, R8, UR17, R11, 0x2, P1 ;  /* 0x0000001108057c11 */ /* 0x000fe200088f140b */
[----:B------:R-:W-:Y:S01]  /*1630*/  IMAD.U32 R8, RZ, RZ, UR8 ;  /* 0x00000008ff087e24 */ /* 0x000fe2000f8e00ff */
[----:B------:R-:W-:Y:S01]  /*1640*/  MOV R9, UR9 ;  /* 0x0000000900097c02 */ /* 0x000fe20008000f00 */
[----:B------:R-:W2:Y:S01]  /*1650*/  LDG.E R2, desc[UR20][R2.64] ;  /* 0x0000001402027981 */ /* 0x000ea2000c1e1900 */
[----:B------:R-:W-:-:S02]  /*1660*/  MOV R6, UR10 ;  /* 0x0000000a00067c02 */ /* 0x000fc40008000f00 */
[----:B------:R-:W-:Y:S01]  /*1670*/  MOV R7, UR11 ;  /* 0x0000000b00077c02 */ /* 0x000fe20008000f00 */
[----:B------:R-:W2:Y:S04]  /*1680*/  LDG.E R10, desc[UR20][R8.64] ;  /* 0x00000014080a7981 */ /* 0x000ea8000c1e1900 */
[----:B------:R-:W3:Y:S04]  /*1690*/  LDG.E R11, desc[UR20][R6.64] ;  /* 0x00000014060b7981 */ /* 0x000ee8000c1e1900 */
[----:B------:R-:W4:Y:S04]  /*16a0*/  LDG.E R16, desc[UR20][R8.64+0x4] ;  /* 0x0000041408107981 */ /* 0x000f28000c1e1900 */
[----:B------:R-:W4:Y:S04]  /*16b0*/  LDG.E R5, desc[UR20][R4.64] ;  /* 0x0000001404057981 */ /* 0x000f28000c1e1900 */
[----:B------:R-:W5:Y:S01]  /*16c0*/  LDG.E R22, desc[UR20][R6.64+0x4] ;  /* 0x0000041406167981 */ /* 0x000f62000c1e1900 */
[----:B------:R-:W-:-:S04]  /*16d0*/  UIADD3 UR4, UP1, UPT, UR4, 0x2, URZ ;  /* 0x0000000204047890 */ /* 0x000fc8000ff3e0ff */
[----:B------:R-:W-:Y:S01]  /*16e0*/  UIADD3.X UR5, UPT, UPT, URZ, UR5, URZ, UP1, !UPT ;  /* 0x00000005ff057290 */ /* 0x000fe20008ffe4ff */
[C---:B--2---:R-:W-:Y:S01]  /*16f0*/  FFMA R10, R2.reuse, R10, R19 ;  /* 0x0000000a020a7223 */ /* 0x044fe20000000013 */
[----:B---3--:R-:W-:-:S03]  /*1700*/  FFMA R11, R2, R11, R18 ;  /* 0x0000000b020b7223 */ /* 0x008fc60000000012 */
[C---:B----4-:R-:W-:Y:S01]  /*1710*/  FFMA R19, R5.reuse, R16, R10 ;  /* 0x0000001005137223 */ /* 0x050fe2000000000a */
[----:B-----5:R-:W-:-:S07]  /*1720*/  FFMA R18, R5, R22, R11 ;  /* 0x0000001605127223 */ /* 0x020fce000000000b */
.L_x_133:
[----:B------:R-:W-:Y:S05]  /*1730*/  BRA.U UP0, `(.L_x_129) ;  /* 0x0000000100847547 */ /* 0x000fea000b800000 */
[----:B------:R-:W-:Y:S01]  /*1740*/  IADD3 R21, P0, PT, R21, UR4, RZ ;  /* 0x0000000415157c10 */ /* 0x000fe2000ff1e0ff */
[----:B------:R-:W-:Y:S01]  /*1750*/  HFMA2 R3, -RZ, RZ, 0, 0 ;  /* 0x00000000ff037431 */ /* 0x000fe200000001ff */
[----:B------:R-:W0:Y:S01]  /*1760*/  LDCU.128 UR8, c[0x0][0x390] ;  /* 0x00007200ff0877ac */ /* 0x000e220008000c00 */
[----:B------:R-:W-:Y:S01]  /*1770*/  IMAD.MOV.U32 R2, RZ, RZ, R14 ;  /* 0x000000ffff027224 */ /* 0x000fe200078e000e */
[----:B------:R-:W-:Y:S01]  /*1780*/  IADD3.X R20, PT, PT, R20, UR5, RZ, P0, !PT ;  /* 0x0000000514147c10 */ /* 0x000fe200087fe4ff */
[----:B------:R-:W-:Y:S01]  /*1790*/  IMAD.MOV.U32 R5, RZ, RZ, RZ ;  /* 0x000000ffff057224 */ /* 0x000fe200078e00ff */
[----:B------:R-:W1:Y:S01]  /*17a0*/  LDCU.64 UR16, c[0x0][0x380] ;  /* 0x00007000ff1077ac */ /* 0x000e620008000a00 */
[----:B------:R-:W-:Y:S02]  /*17b0*/  MOV R4, R12 ;  /* 0x0000000c00047202 */ /* 0x000fe40000000f00 */
[----:B------:R-:W-:Y:S01]  /*17c0*/  IMAD R20, R20, UR12, RZ ;  /* 0x0000000c14147c24 */ /* 0x000fe2000f8e02ff */
[----:B------:R-:W-:Y:S01]  /*17d0*/  USHF.L.U32 UR7, UR4, 0x2, URZ ;  /* 0x0000000204077899 */ /* 0x000fe200080006ff */
[----:B------:R-:W-:Y:S01]  /*17e0*/  IMAD.WIDE.U32 R2, R21, UR12, R2 ;  /* 0x0000000c15027c25 */ /* 0x000fe2000f8e0002 */
[----:B------:R-:W-:-:S03]  /*17f0*/  USHF.L.U64.HI UR5, UR4, 0x2, UR5 ;  /* 0x0000000204057899 */ /* 0x000fc60008010205 */
[----:B------:R-:W-:Y:S02]  /*1800*/  IMAD R21, R21, UR13, R20 ;  /* 0x0000000d15157c24 */ /* 0x000fe4000f8e0214 */
[----:B------:R-:W-:-:S03]  /*1810*/  IMAD.WIDE.U32 R4, R2, UR14, R4 ;  /* 0x0000000e02047c25 */ /* 0x000fc6000f8e0004 */
[----:B------:R-:W-:Y:S01]  /*1820*/  IADD3 R3, PT, PT, R3, R21, RZ ;  /* 0x0000001503037210 */ /* 0x000fe20007ffe0ff */
[----:B0-----:R-:W-:Y:S02]  /*1830*/  UIADD3 UR6, UP0, UPT, UR7, UR8, URZ ;  /* 0x0000000807067290 */ /* 0x001fe4000ff1e0ff */
[----:B------:R-:W-:Y:S02]  /*1840*/  UIADD3 UR4, UP1, UPT, UR7, UR10, URZ ;  /* 0x0000000a07047290 */ /* 0x000fe4000ff3e0ff */
[----:B------:R-:W-:Y:S01]  /*1850*/  IMAD R3, R3, UR14, RZ ;  /* 0x0000000e03037c24 */ /* 0x000fe2000f8e02ff */
[----:B------:R-:W-:Y:S01]  /*1860*/  UIADD3.X UR7, UPT, UPT, UR5, UR9, URZ, UP0, !UPT ;  /* 0x0000000905077290 */ /* 0x000fe200087fe4ff */
[----:B------:R-:W-:Y:S01]  /*1870*/  MOV R6, UR6 ;  /* 0x0000000600067c02 */ /* 0x000fe20008000f00 */
[----:B------:R-:W-:Y:S01]  /*1880*/  UIADD3.X UR5, UPT, UPT, UR5, UR11, URZ, UP1, !UPT ;  /* 0x0000000b05057290 */ /* 0x000fe20008ffe4ff */
[----:B------:R-:W-:Y:S01]  /*1890*/  IMAD R3, R2, UR15, R3 ;  /* 0x0000000f02037c24 */ /* 0x000fe2000f8e0203 */
[----:B-1----:R-:W-:-:S02]  /*18a0*/  LEA R2, P0, R4, UR16, 0x2 ;  /* 0x0000001004027c11 */ /* 0x002fc4000f8010ff */
[----:B------:R-:W-:Y:S01]  /*18b0*/  MOV R8, UR4 ;  /* 0x0000000400087c02 */ /* 0x000fe20008000f00 */
[----:B------:R-:W-:Y:S01]  /*18c0*/  IMAD.U32 R7, RZ, RZ, UR7 ;  /* 0x00000007ff077e24 */ /* 0x000fe2000f8e00ff */
[----:B------:R-:W-:Y:S02]  /*18d0*/  IADD3 R3, PT, PT, R5, R3, RZ ;  /* 0x0000000305037210 */ /* 0x000fe40007ffe0ff */
[----:B------:R-:W-:Y:S02]  /*18e0*/  MOV R9, UR5 ;  /* 0x0000000500097c02 */ /* 0x000fe40008000f00 */
[----:B------:R-:W-:Y:S01]  /*18f0*/  LEA.HI.X R3, R4, UR17, R3, 0x2, P0 ;  /* 0x0000001104037c11 */ /* 0x000fe200080f1403 */
[----:B------:R-:W2:Y:S04]  /*1900*/  LDG.E R6, desc[UR20][R6.64] ;  /* 0x0000001406067981 */ /* 0x000ea8000c1e1900 */
[----:B------:R-:W2:Y:S04]  /*1910*/  LDG.E R2, desc[UR20][R2.64] ;  /* 0x0000001402027981 */ /* 0x000ea8000c1e1900 */
[----:B------:R-:W3:Y:S01]  /*1920*/  LDG.E R9, desc[UR20][R8.64] ;  /* 0x0000001408097981 */ /* 0x000ee2000c1e1900 */
[C---:B--2---:R-:W-:Y:S01]  /*1930*/  FFMA R19, R2.reuse, R6, R19 ;  /* 0x0000000602137223 */ /* 0x044fe20000000013 */
[----:B---3--:R-:W-:-:S07]  /*1940*/  FFMA R18, R2, R9, R18 ;  /* 0x0000000902127223 */ /* 0x008fce0000000012 */
.L_x_129:
[----:B------:R-:W0:Y:S01]  /*1950*/  LDCU.64 UR4, c[0x0][0x3a8] ;  /* 0x00007500ff0477ac */ /* 0x000e220008000a00 */
[----:B------:R-:W-:Y:S01]  /*1960*/  MOV R6, R12 ;  /* 0x0000000c00067202 */ /* 0x000fe20000000f00 */
[----:B------:R-:W-:-:S04]  /*1970*/  IMAD.WIDE.U32 R2, R0, UR12, RZ ;  /* 0x0000000c00027c25 */ /* 0x000fc8000f8e00ff */
[----:B------:R-:W-:Y:S02]  /*1980*/  IMAD.MOV.U32 R7, RZ, RZ, RZ ;  /* 0x000000ffff077224 */ /* 0x000fe400078e00ff */
[----:B------:R-:W-:Y:S02]  /*1990*/  IMAD R3, R0, UR13, R3 ;  /* 0x0000000d00037c24 */ /* 0x000fe4000f8e0203 */
[----:B------:R-:W-:-:S04]  /*19a0*/  IMAD.WIDE.U32 R6, R14, UR14, R6 ;  /* 0x0000000e0e067c25 */ /* 0x000fc8000f8e0006 */
[----:B------:R-:W-:Y:S02]  /*19b0*/  IMAD R3, R3, UR14, RZ ;  /* 0x0000000e03037c24 */ /* 0x000fe4000f8e02ff */
[----:B------:R-:W-:Y:S01]  /*19c0*/  IMAD R7, R14, UR15, R7 ;  /* 0x0000000f0e077c24 */ /* 0x000fe2000f8e0207 */
[----:B0-----:R-:W-:Y:S02]  /*19d0*/  USHF.R.U64 UR4, UR4, 0x1, UR5 ;  /* 0x0000000104047899 */ /* 0x001fe40008001205 */
[----:B------:R-:W-:-:S04]  /*19e0*/  USHF.R.U32.HI UR5, URZ, 0x1, UR5 ;  /* 0x00000001ff057899 */ /* 0x000fc80008011605 */
[----:B------:R-:W-:-:S04]  /*19f0*/  IADD3 R4, P0, PT, R0, UR4, RZ ;  /* 0x0000000400047c10 */ /* 0x000fc8000ff1e0ff */
[----:B------:R-:W-:-:S03]  /*1a00*/  IADD3.X R5, PT, PT, RZ, UR5, RZ, P0, !PT ;  /* 0x00000005ff057c10 */ /* 0x000fc600087fe4ff */
[----:B------:R-:W0:Y:S02]  /*1a10*/  LDCU.64 UR4, c[0x0][0x388] ;  /* 0x00007100ff0477ac */ /* 0x000e240008000a00 */
[----:B------:R-:W-:-:S04]  /*1a20*/  IMAD R5, R5, UR12, RZ ;  /* 0x0000000c05057c24 */ /* 0x000fc8000f8e02ff */
[C---:B------:R-:W-:Y:S02]  /*1a30*/  IMAD R9, R4.reuse, UR13, R5 ;  /* 0x0000000d04097c24 */ /* 0x040fe4000f8e0205 */
[----:B------:R-:W-:-:S05]  /*1a40*/  IMAD.WIDE.U32 R4, R4, UR12, RZ ;  /* 0x0000000c04047c25 */ /* 0x000fca000f8e00ff */
[----:B------:R-:W-:Y:S01]  /*1a50*/  IADD3 R0, PT, PT, R5, R9, RZ ;  /* 0x0000000905007210 */ /* 0x000fe20007ffe0ff */
[C---:B------:R-:W-:Y:S02]  /*1a60*/  IMAD R5, R2.reuse, UR15, R3 ;  /* 0x0000000f02057c24 */ /* 0x040fe4000f8e0203 */
[----:B------:R-:W-:-:S04]  /*1a70*/  IMAD.WIDE.U32 R2, R2, UR14, R6 ;  /* 0x0000000e02027c25 */ /* 0x000fc8000f8e0006 */
[----:B------:R-:W-:Y:S01]  /*1a80*/  IMAD R9, R0, UR14, RZ ;  /* 0x0000000e00097c24 */ /* 0x000fe2000f8e02ff */
[----:B------:R-:W-:Y:S01]  /*1a90*/  IADD3 R5, PT, PT, R3, R5, RZ ;  /* 0x0000000503057210 */ /* 0x000fe20007ffe0ff */
[----:B------:R-:W-:-:S04]  /*1aa0*/  IMAD.WIDE.U32 R6, R4, UR14, R6 ;  /* 0x0000000e04067c25 */ /* 0x000fc8000f8e0006 */
[----:B------:R-:W-:Y:S01]  /*1ab0*/  IMAD R9, R4, UR15, R9 ;  /* 0x0000000f04097c24 */ /* 0x000fe2000f8e0209 */
[----:B0-----:R-:W-:Y:S02]  /*1ac0*/  LEA R4, P0, R2, UR4, 0x2 ;  /* 0x0000000402047c11 */ /* 0x001fe4000f8010ff */
[----:B------:R-:W-:Y:S02]  /*1ad0*/  LEA R8, P1, R6, UR4, 0x2 ;  /* 0x0000000406087c11 */ /* 0x000fe4000f8210ff */
[----:B------:R-:W-:Y:S02]  /*1ae0*/  IADD3 R3, PT, PT, R7, R9, RZ ;  /* 0x0000000907037210 */ /* 0x000fe40007ffe0ff */
[----:B------:R-:W-:Y:S02]  /*1af0*/  LEA.HI.X R5, R2, UR5, R5, 0x2, P0 ;  /* 0x0000000502057c11 */ /* 0x000fe400080f1405 */
[----:B------:R-:W-:-:S03]  /*1b00*/  LEA.HI.X R9, R6, UR5, R3, 0x2, P1 ;  /* 0x0000000506097c11 */ /* 0x000fc600088f1403 */
[----:B------:R-:W-:Y:S04]  /*1b10*/  STG.E desc[UR20][R4.64], R19 ;  /* 0x0000001304007986 */ /* 0x000fe8000c101914 */
[----:B------:R-:W-:Y:S01]  /*1b20*/  STG.E desc[UR20][R8.64], R18 ;  /* 0x0000001208007986 */ /* 0x000fe2000c101914 */
[----:B------:R-:W-:Y:S05]  /*1b30*/  EXIT ;  /* 0x000000000000794d */ /* 0x000fea0003800000 */
.L_x_134:
        /* <DEDUP_REMOVED lines=12> */
.L_x_154:


//--------------------- .text._Z7dwt_rowPfS_S_S_mmmm --------------------------
	.section	.text._Z7dwt_rowPfS_S_S_mmmm,"ax",@progbits
	.align	128
        .global         _Z7dwt_rowPfS_S_S_mmmm
        .type           _Z7dwt_rowPfS_S_S_mmmm,@function
        .size           _Z7dwt_rowPfS_S_S_mmmm,(.L_x_155 - _Z7dwt_rowPfS_S_S_mmmm)
        .other          _Z7dwt_rowPfS_S_S_mmmm,@"STO_CUDA_ENTRY STV_DEFAULT"
_Z7dwt_rowPfS_S_S_mmmm:
.text._Z7dwt_rowPfS_S_S_mmmm:
[----:B------:R-:W-:Y:S01]  /*0000*/  LDC R1, c[0x0][0x37c] ;  /* 0x0000df00ff017b82 */ /* 0x000fe20000000800 */
[----:B------:R-:W0:Y:S07]  /*0010*/  S2R R3, SR_TID.Y ;  /* 0x0000000000037919 */ /* 0x000e2e0000002200 */
[----:B------:R-:W1:Y:S01]  /*0020*/  LDC R2, c[0x0][0x360] ;  /* 0x0000d800ff027b82 */ /* 0x000e620000000800 */
[----:B------:R-:W2:Y:S01]  /*0030*/  LDCU.64 UR8, c[0x0][0x3a8] ;  /* 0x00007500ff0877ac */ /* 0x000ea20008000a00 */
[----:B------:R-:W1:Y:S01]  /*0040*/  S2R R5, SR_TID.X ;  /* 0x0000000000057919 */ /* 0x000e620000002100 */
[----:B------:R-:W3:Y:S05]  /*0050*/  S2R R13, SR_TID.Z ;  /* 0x00000000000d7919 */ /* 0x000eea0000002300 */
[----:B------:R-:W0:Y:S08]  /*0060*/  S2UR UR5, SR_CTAID.Y ;  /* 0x00000000000579c3 */ /* 0x000e300000002600 */
[----:B------:R-:W0:Y:S08]  /*0070*/  LDC R0, c[0x0][0x364] ;  /* 0x0000d900ff007b82 */ /* 0x000e300000000800 */
[----:B------:R-:W4:Y:S08]  /*0080*/  LDC.64 R8, c[0x0][0x3b0] ;  /* 0x0000ec00ff087b82 */ /* 0x000f300000000a00 */
[----:B------:R-:W1:Y:S08]  /*0090*/  S2UR UR4, SR_CTAID.X ;  /* 0x00000000000479c3 */ /* 0x000e700000002500 */
[----:B------:R-:W3:Y:S01]  /*00a0*/  S2UR UR6, SR_CTAID.Z ;  /* 0x00000000000679c3 */ /* 0x000ee20000002700 */
[----:B0-----:R-:W-:-:S07]  /*00b0*/  IMAD R0, R0, UR5, R3 ;  /* 0x0000000500007c24 */ /* 0x001fce000f8e0203 */
[----:B------:R-:W3:Y:S01]  /*00c0*/  LDC R12, c[0x0][0x368] ;  /* 0x0000da00ff0c7b82 */ /* 0x000ee20000000800 */
[--C-:B----4-:R-:W-:Y:S02]  /*00d0*/  SHF.R.U64 R3, R8, 0x1, R9.reuse ;  /* 0x0000000108037819 */ /* 0x110fe40000001209 */
[----:B------:R-:W-:Y:S02]  /*00e0*/  SHF.R.U32.HI R4, RZ, 0x1, R9 ;  /* 0x00000001ff047819 */ /* 0x000fe40000011609 */
[----:B------:R-:W-:-:S03]  /*00f0*/  ISETP.GT.U32.AND P2, PT, R3, R0, PT ;  /* 0x000000000300720c */ /* 0x000fc60003f44070 */
[----:B------:R-:W0:Y:S01]  /*0100*/  LDC.64 R10, c[0x0][0x3b8] ;  /* 0x0000ee00ff0a7b82 */ /* 0x000e220000000a00 */
[----:B-1----:R-:W-:Y:S01]  /*0110*/  IMAD R2, R2, UR4, R5 ;  /* 0x0000000402027c24 */ /* 0x002fe2000f8e0205 */
[----:B------:R-:W-:-:S04]  /*0120*/  ISETP.GT.U32.AND.EX P2, PT, R4, RZ, PT, P2 ;  /* 0x000000ff0400720c */ /* 0x000fc80003f44120 */
[----:B--2---:R-:W-:-:S04]  /*0130*/  ISETP.GE.U32.AND P1, PT, R2, UR8, PT ;  /* 0x0000000802007c0c */ /* 0x004fc8000bf26070 */
[----:B------:R-:W-:Y:S01]  /*0140*/  ISETP.GE.U32.OR.EX P1, PT, RZ, UR9, !P2, P1 ;  /* 0x00000009ff007c0c */ /* 0x000fe2000d726510 */
[----:B---3--:R-:W-:-:S05]  /*0150*/  IMAD R12, R12, UR6, R13 ;  /* 0x000000060c0c7c24 */ /* 0x008fca000f8e020d */
[----:B0-----:R-:W-:-:S04]  /*0160*/  ISETP.GE.U32.AND P0, PT, R12, R10, PT ;  /* 0x0000000a0c00720c */ /* 0x001fc80003f06070 */
[----:B------:R-:W-:-:S13]  /*0170*/  ISETP.GE.U32.OR.EX P0, PT, RZ, R11, P1, P0 ;  /* 0x0000000bff00720c */ /* 0x000fda0000f06500 */
[----:B------:R-:W-:Y:S05]  /*0180*/  @P0 EXIT ;  /* 0x000000000000094d */ /* 0x000fea0003800000 */
[----:B------:R-:W0:Y:S01]  /*0190*/  LDCU.64 UR10, c[0x0][0x3a0] ;  /* 0x00007400ff0a77ac */ /* 0x000e220008000a00 */
[----:B------:R-:W-:Y:S02]  /*01a0*/  HFMA2 R7, -RZ, RZ, 0, 0 ;  /* 0x00000000ff077431 */ /* 0x000fe400000001ff */
[----:B------:R-:W-:Y:S01]  /*01b0*/  IMAD.MOV.U32 R29, RZ, RZ, RZ ;  /* 0x000000ffff1d7224 */ /* 0x000fe200078e00ff */
[----:B------:R-:W1:Y:S01]  /*01c0*/  LDCU.64 UR16, c[0x0][0x358] ;  /* 0x00006b00ff1077ac */ /* 0x000e620008000a00 */
[----:B0-----:R-:W-:-:S04]  /*01d0*/  UISETP.NE.U32.AND UP0, UPT, UR10, URZ, UPT ;  /* 0x000000ff0a00728c */ /* 0x001fc8000bf05070 */
[----:B------:R-:W-:-:S09]  /*01e0*/  UISETP.NE.AND.EX UP0, UPT, UR11, URZ, UPT, UP0 ;  /* 0x000000ff0b00728c */ /* 0x000fd2000bf05300 */
[----:B-1----:R-:W-:Y:S05]  /*01f0*/  BRA.U !UP0, `(.L_x_135) ;  /* 0x0000000d08c47547 */ /* 0x002fea000b800000 */
[----:B------:R-:W-:Y:S01]  /*0200*/  UISETP.GE.U32.AND UP1, UPT, UR10, 0x8, UPT ;  /* 0x000000080a00788c */ /* 0x000fe2000bf26070 */
[----:B------:R-:W-:Y:S01]  /*0210*/  SHF.L.U32 R14, R0, 0x1, RZ ;  /* 0x00000001000e7819 */ /* 0x000fe200000006ff */
[----:B------:R-:W-:Y:S01]  /*0220*/  ULOP3.LUT UR18, UR10, 0x7, URZ, 0xc0, !UPT ;  /* 0x000000070a127892 */ /* 0x000fe2000f8ec0ff */
[----:B------:R-:W-:Y:S01]  /*0230*/  SHF.R.U32.HI R15, RZ, 0x1f, R0 ;  /* 0x0000001fff0f7819 */ /* 0x000fe20000011600 */
[----:B------:R-:W-:Y:S01]  /*0240*/  UISETP.GE.U32.AND.EX UP1, UPT, UR11, URZ, UPT, UP1 ;  /* 0x000000ff0b00728c */ /* 0x000fe2000bf26110 */
[----:B------:R-:W-:Y:S01]  /*0250*/  IMAD.MOV.U32 R29, RZ, RZ, RZ ;  /* 0x000000ffff1d7224 */ /* 0x000fe200078e00ff */
[----:B------:R-:W-:Y:S01]  /*0260*/  UISETP.NE.U32.AND UP0, UPT, UR18, URZ, UPT ;  /* 0x000000ff1200728c */ /* 0x000fe2000bf05070 */
[----:B------:R-:W-:Y:S01]  /*0270*/  MOV R7, RZ ;  /* 0x000000ff00077202 */ /* 0x000fe20000000f00 */
[----:B------:R-:W-:Y:S01]  /*0280*/  IMAD.WIDE.U32 R14, R2, R8, R14 ;  /* 0x00000008020e7225 */ /* 0x000fe200078e000e */
[----:B------:R-:W-:Y:S01]  /*0290*/  UMOV UR4, URZ ;  /* 0x000000ff00047c82 */ /* 0x000fe20008000000 */
[----:B------:R-:W-:-:S02]  /*02a0*/  UISETP.NE.AND.EX UP0, UPT, URZ, URZ, UPT, UP0 ;  /* 0x000000ffff00728c */ /* 0x000fc4000bf05300 */
[----:B------:R-:W-:Y:S01]  /*02b0*/  IMAD R5, R2, R9, R15 ;  /* 0x0000000902057224 */ /* 0x000fe200078e020f */
[----:B------:R-:W-:Y:S01]  /*02c0*/  UMOV UR5, URZ ;  /* 0x000000ff00057c82 */ /* 0x000fe20008000000 */
[----:B------:R-:W-:Y:S07]  /*02d0*/  BRA.U !UP1, `(.L_x_136) ;  /* 0x0000000509807547 */ /* 0x000fee000b800000 */
[----:B------:R-:W0:Y:S01]  /*02e0*/  LDCU.128 UR12, c[0x0][0x390] ;  /* 0x00007200ff0c77ac */ /* 0x000e220008000c00 */
[-C--:B------:R-:W-:Y:S02]  /*02f0*/  IMAD R6, R5, R10.reuse, RZ ;  /* 0x0000000a05067224 */ /* 0x080fe400078e02ff */
[C---:B------:R-:W-:Y:S01]  /*0300*/  IMAD.WIDE.U32 R16, R14.reuse, R10, RZ ;  /* 0x0000000a0e107225 */ /* 0x040fe200078e00ff */
[----:B------:R-:W1:Y:S03]  /*0310*/  LDCU.64 UR20, c[0x0][0x380] ;  /* 0x00007000ff1477ac */ /* 0x000e660008000a00 */
[----:B------:R-:W-:Y:S01]  /*0320*/  IMAD R21, R14, R11, R6 ;  /* 0x0000000b0e157224 */ /* 0x000fe200078e0206 */
[----:B------:R-:W2:Y:S01]  /*0330*/  LDCU UR5, c[0x0][0x3a4] ;  /* 0x00007480ff0577ac */ /* 0x000ea20008000800 */
[----:B------:R-:W-:Y:S02]  /*0340*/  IMAD.SHL.U32 R19, R16, 0x4, RZ ;  /* 0x0000000410137824 */ /* 0x000fe400078e00ff */
[----:B------:R-:W-:Y:S01]  /*0350*/  IMAD.MOV.U32 R29, RZ, RZ, RZ ;  /* 0x000000ffff1d7224 */ /* 0x000fe200078e00ff */
[----:B------:R-:W-:Y:S01]  /*0360*/  IADD3 R21, PT, PT, R17, R21, RZ ;  /* 0x0000001511157210 */ /* 0x000fe20007ffe0ff */
[----:B------:R-:W-:Y:S01]  /*0370*/  ULOP3.LUT UR4, UR10, 0xfffffff8, URZ, 0xc0, !UPT ;  /* 0xfffffff80a047892 */ /* 0x000fe2000f8ec0ff */
[----:B------:R-:W-:-:S02]  /*0380*/  LEA R24, P0, R12, R19, 0x2 ;  /* 0x000000130c187211 */ /* 0x000fc400078010ff */
[----:B------:R-:W-:Y:S01]  /*0390*/  SHF.L.U64.HI R21, R16, 0x2, R21 ;  /* 0x0000000210157819 */ /* 0x000fe20000010215 */
[----:B0-----:R-:W-:Y:S02]  /*03a0*/  UIADD3 UR8, UP1, UPT, UR12, 0x10, URZ ;  /* 0x000000100c087890 */ /* 0x001fe4000ff3e0ff */
[----:B------:R-:W-:Y:S01]  /*03b0*/  UIADD3 UR6, UP2, UPT, UR14, 0x10, URZ ;  /* 0x000000100e067890 */ /* 0x000fe2000ff5e0ff */
[----:B------:R-:W-:Y:S01]  /*03c0*/  LEA.HI.X R21, R12, R21, RZ, 0x2, P0 ;  /* 0x000000150c157211 */ /* 0x000fe200000f14ff */
[----:B------:R-:W-:Y:S01]  /*03d0*/  UIADD3.X UR9, UPT, UPT, URZ, UR13, URZ, UP1, !UPT ;  /* 0x0000000dff097290 */ /* 0x000fe20008ffe4ff */
[----:B-1----:R-:W-:Y:S01]  /*03e0*/  IADD3 R24, P1, PT, R24, UR20, RZ ;  /* 0x0000001418187c10 */ /* 0x002fe2000ff3e0ff */
[----:B------:R-:W-:Y:S01]  /*03f0*/  UIADD3.X UR7, UPT, UPT, URZ, UR15, URZ, UP2, !UPT ;  /* 0x0000000fff077290 */ /* 0x000fe200097fe4ff */
[----:B------:R-:W-:Y:S01]  /*0400*/  MOV R16, UR8 ;  /* 0x0000000800107c02 */ /* 0x000fe20008000f00 */
[----:B------:R-:W-:Y:S01]  /*0410*/  IMAD.U32 R6, RZ, RZ, UR6 ;  /* 0x00000006ff067e24 */ /* 0x000fe2000f8e00ff */
[----:B------:R-:W-:Y:S01]  /*0420*/  IADD3.X R21, PT, PT, R21, UR21, RZ, P1, !PT ;  /* 0x0000001515157c10 */ /* 0x000fe20008ffe4ff */
[----:B------:R-:W-:Y:S01]  /*0430*/  UMOV UR6, UR4 ;  /* 0x0000000400067c82 */ /* 0x000fe20008000000 */
[----:B------:R-:W-:Y:S01]  /*0440*/  MOV R17, UR9 ;  /* 0x0000000900117c02 */ /* 0x000fe20008000f00 */
[----:B------:R-:W-:Y:S01]  /*0450*/  IMAD.U32 R23, RZ, RZ, UR7 ;  /* 0x00000007ff177e24 */ /* 0x000fe2000f8e00ff */
[----:B--2---:R-:W-:-:S06]  /*0460*/  UMOV UR7, UR5 ;  /* 0x0000000500077c82 */ /* 0x004fcc0008000000 */
.L_x_137:
[----:B------:R-:W-:Y:S01]  /*0470*/  MOV R18, R24 ;  /* 0x0000001800127202 */ /* 0x000fe20000000f00 */
[----:B------:R-:W-:Y:S01]  /*0480*/  IMAD.MOV.U32 R19, RZ, RZ, R21 ;  /* 0x000000ffff137224 */ /* 0x000fe200078e0015 */
[----:B------:R-:W2:Y:S04]  /*0490*/  LDG.E R26, desc[UR16][R16.64+-0x10] ;  /* 0xfffff010101a7981 */ /* 0x000ea8000c1e1900 */
[----:B------:R0:W2:Y:S02]  /*04a0*/  LDG.E R22, desc[UR16][R18.64] ;  /* 0x0000001012167981 */ /* 0x0000a4000c1e1900 */
[----:B0-----:R-:W-:Y:S01]  /*04b0*/  MOV R18, R6 ;  /* 0x0000000600127202 */ /* 0x001fe20000000f00 */
[----:B------:R-:W-:-:S05]  /*04c0*/  IMAD.MOV.U32 R19, RZ, RZ, R23 ;  /* 0x000000ffff137224 */ /* 0x000fca00078e0017 */
[----:B------:R-:W3:Y:S01]  /*04d0*/  LDG.E R28, desc[UR16][R18.64+-0x10] ;  /* 0xfffff010121c7981 */ /* 0x000ee2000c1e1900 */
[C---:B------:R-:W-:Y:S02]  /*04e0*/  SHF.L.U32 R25, R10.reuse, 0x2, RZ ;  /* 0x000000020a197819 */ /* 0x040fe400000006ff */
[----:B------:R-:W-:Y:S02]  /*04f0*/  SHF.L.U64.HI R20, R10, 0x2, R11 ;  /* 0x000000020a147819 */ /* 0x000fe4000001020b */
[----:B------:R-:W-:Y:S01]  /*0500*/  IADD3 R6, P0, PT, R24, R25, RZ ;  /* 0x0000001918067210 */ /* 0x000fe20007f1e0ff */
[----:B--2---:R-:W-:-:S04]  /*0510*/  FFMA R27, R22, R26, R7 ;  /* 0x0000001a161b7223 */ /* 0x004fc80000000007 */
[----:B------:R-:W-:Y:S02]  /*0520*/  IMAD.X R7, R21, 0x1, R20, P0 ;  /* 0x0000000115077824 */ /* 0x000fe400000e0614 */
[----:B---3--:R-:W-:-:S03]  /*0530*/  FFMA R26, R22, R28, R29 ;  /* 0x0000001c161a7223 */ /* 0x008fc6000000001d */
[----:B------:R-:W2:Y:S04]  /*0540*/  LDG.E R29, desc[UR16][R6.64] ;  /* 0x00000010061d7981 */ /* 0x000ea8000c1e1900 */
[----:B------:R-:W2:Y:S04]  /*0550*/  LDG.E R22, desc[UR16][R16.64+-0xc] ;  /* 0xfffff41010167981 */ /* 0x000ea8000c1e1900 */
[----:B------:R-:W3:Y:S01]  /*0560*/  LDG.E R28, desc[UR16][R18.64+-0xc] ;  /* 0xfffff410121c7981 */ /* 0x000ee2000c1e1900 */
[----:B--2---:R-:W-:Y:S01]  /*0570*/  FFMA R27, R29, R22, R27 ;  /* 0x000000161d1b7223 */ /* 0x004fe2000000001b */
[----:B------:R-:W-:-:S02]  /*0580*/  IADD3 R22, P0, PT, R6, R25, RZ ;  /* 0x0000001906167210 */ /* 0x000fc40007f1e0ff */
[----:B------:R-:W2:Y:S02]  /*0590*/  LDG.E R6, desc[UR16][R16.64+-0x8] ;  /* 0xfffff81010067981 */ /* 0x000ea4000c1e1900 */
[----:B------:R-:W-:Y:S01]  /*05a0*/  IADD3.X R23, PT, PT, R7, R20, RZ, P0, !PT ;  /* 0x0000001407177210 */ /* 0x000fe200007fe4ff */
[----:B---3--:R-:W-:Y:S02]  /*05b0*/  FFMA R26, R29, R28, R26 ;  /* 0x0000001c1d1a7223 */ /* 0x008fe4000000001a */
[----:B------:R-:W3:Y:S04]  /*05c0*/  LDG.E R28, desc[UR16][R18.64+-0x8] ;  /* 0xfffff810121c7981 */ /* 0x000ee8000c1e1900 */
[----:B------:R-:W2:Y:S02]  /*05d0*/  LDG.E R29, desc[UR16][R22.64] ;  /* 0x00000010161d7981 */ /* 0x000ea4000c1e1900 */
[C---:B--2---:R-:W-:Y:S01]  /*05e0*/  FFMA R27, R29.reuse, R6, R27 ;  /* 0x000000061d1b7223 */ /* 0x044fe2000000001b */
[-C--:B------:R-:W-:Y:S01]  /*05f0*/  IADD3 R6, P0, PT, R22, R25.reuse, RZ ;  /* 0x0000001916067210 */ /* 0x080fe20007f1e0ff */
[----:B---3--:R-:W-:Y:S01]  /*0600*/  FFMA R26, R29, R28, R26 ;  /* 0x0000001c1d1a7223 */ /* 0x008fe2000000001a */
[----:B------:R-:W2:Y:S03]  /*0610*/  LDG.E R22, desc[UR16][R16.64+-0x4] ;  /* 0xfffffc1010167981 */ /* 0x000ea6000c1e1900 */
[----:B------:R-:W-:Y:S01]  /*0620*/  IMAD.X R7, R23, 0x1, R20, P0 ;  /* 0x0000000117077824 */ /* 0x000fe200000e0614 */
[----:B------:R-:W3:Y:S04]  /*0630*/  LDG.E R28, desc[UR16][R18.64+-0x4] ;  /* 0xfffffc10121c7981 */ /* 0x000ee8000c1e1900 */
[----:B------:R-:W2:Y:S02]  /*0640*/  LDG.E R29, desc[UR16][R6.64] ;  /* 0x00000010061d7981 */ /* 0x000ea4000c1e1900 */
[C---:B--2---:R-:W-:Y:S01]  /*0650*/  FFMA R27, R29.reuse, R22, R27 ;  /* 0x000000161d1b7223 */ /* 0x044fe2000000001b */
[----:B------:R-:W-:Y:S01]  /*0660*/  IADD3 R22, P0, PT, R6, R25, RZ ;  /* 0x0000001906167210 */ /* 0x000fe20007f1e0ff */
[----:B---3--:R-:W-:Y:S01]  /*0670*/  FFMA R26, R29, R28, R26 ;  /* 0x0000001c1d1a7223 */ /* 0x008fe2000000001a */
[----:B------:R-:W2:Y:S02]  /*0680*/  LDG.E R6, desc[UR16][R16.64] ;  /* 0x0000001010067981 */ /* 0x000ea4000c1e1900 */
[----:B------:R-:W-:-:S02]  /*0690*/  IADD3.X R23, PT, PT, R7, R20, RZ, P0, !PT ;  /* 0x0000001407177210 */ /* 0x000fc400007fe4ff */
        /* <DEDUP_REMOVED lines=14> */
[----:B------:R0:W3:Y:S04]  /*0780*/  LDG.E R7, desc[UR16][R16.64+0xc] ;  /* 0x00000c1010077981 */ /* 0x0000e8000c1e1900 */
[----:B------:R-:W2:Y:S01]  /*0790*/  LDG.E R29, desc[UR16][R22.64] ;  /* 0x00000010161d7981 */ /* 0x000ea2000c1e1900 */
[----:B------:R-:W-:Y:S01]  /*07a0*/  IADD3 R26, P0, PT, R22, R25, RZ ;  /* 0x00000019161a7210 */ /* 0x000fe20007f1e0ff */
[----:B------:R-:W-:-:S04]  /*07b0*/  UIADD3 UR6, UP1, UPT, UR6, -0x8, URZ ;  /* 0xfffffff806067890 */ /* 0x000fc8000ff3e0ff */
[----:B------:R-:W-:Y:S02]  /*07c0*/  UIADD3.X UR7, UPT, UPT, UR7, -0x1, URZ, UP1, !UPT ;  /* 0xffffffff07077890 */ /* 0x000fe40008ffe4ff */
[----:B------:R-:W-:Y:S01]  /*07d0*/  UISETP.NE.U32.AND UP1, UPT, UR6, URZ, UPT ;  /* 0x000000ff0600728c */ /* 0x000fe2000bf25070 */
[----:B--2---:R-:W-:Y:S01]  /*07e0*/  FFMA R25, R29, R6, R27 ;  /* 0x000000061d197223 */ /* 0x004fe2000000001b */
[----:B------:R-:W-:Y:S01]  /*07f0*/  IMAD.X R27, R23, 0x1, R20, P0 ;  /* 0x00000001171b7824 */ /* 0x000fe200000e0614 */
[----:B------:R-:W2:Y:S04]  /*0800*/  LDG.E R6, desc[UR16][R18.64+0x8] ;  /* 0x0000081012067981 */ /* 0x000ea8000c1e1900 */
[----:B------:R-:W3:Y:S04]  /*0810*/  LDG.E R26, desc[UR16][R26.64] ;  /* 0x000000101a1a7981 */ /* 0x000ee8000c1e1900 */
[----:B------:R-:W4:Y:S01]  /*0820*/  LDG.E R20, desc[UR16][R18.64+0xc] ;  /* 0x00000c1012147981 */ /* 0x000f22000c1e1900 */
[----:B------:R-:W-:Y:S01]  /*0830*/  UISETP.NE.AND.EX UP1, UPT, UR7, URZ, UPT, UP1 ;  /* 0x000000ff0700728c */ /* 0x000fe2000bf25310 */
[----:B0-----:R-:W-:-:S02]  /*0840*/  IADD3 R16, P1, PT, R16, 0x20, RZ ;  /* 0x0000002010107810 */ /* 0x001fc40007f3e0ff */
[C---:B------:R-:W-:Y:S02]  /*0850*/  LEA R24, P0, R10.reuse, R24, 0x5 ;  /* 0x000000180a187211 */ /* 0x040fe400078028ff */
[----:B------:R-:W-:Y:S02]  /*0860*/  IADD3.X R17, PT, PT, RZ, R17, RZ, P1, !PT ;  /* 0x00000011ff117210 */ /* 0x000fe40000ffe4ff */
[----:B------:R-:W-:Y:S01]  /*0870*/  LEA.HI.X R21, R10, R21, R11, 0x5, P0 ;  /* 0x000000150a157211 */ /* 0x000fe200000f2c0b */
[----:B--2---:R-:W-:Y:S01]  /*0880*/  FFMA R29, R29, R6, R28 ;  /* 0x000000061d1d7223 */ /* 0x004fe2000000001c */
[----:B------:R-:W-:Y:S01]  /*0890*/  IADD3 R6, P2, PT, R18, 0x20, RZ ;  /* 0x0000002012067810 */ /* 0x000fe20007f5e0ff */
[----:B---3--:R-:W-:-:S04]  /*08a0*/  FFMA R7, R26, R7, R25 ;  /* 0x000000071a077223 */ /* 0x008fc80000000019 */
[----:B------:R-:W-:Y:S02]  /*08b0*/  IMAD.X R23, RZ, RZ, R19, P2 ;  /* 0x000000ffff177224 */ /* 0x000fe400010e0613 */
[----:B----4-:R-:W-:Y:S01]  /*08c0*/  FFMA R29, R26, R20, R29 ;  /* 0x000000141a1d7223 */ /* 0x010fe2000000001d */
[----:B------:R-:W-:Y:S06]  /*08d0*/  BRA.U UP1, `(.L_x_137) ;  /* 0xfffffff901e47547 */ /* 0x000fec000b83ffff */
.L_x_136:
[----:B------:R-:W-:Y:S05]  /*08e0*/  BRA.U !UP0, `(.L_x_135) ;  /* 0x0000000908087547 */ /* 0x000fea000b800000 */
[----:B------:R-:W-:Y:S02]  /*08f0*/  UISETP.GE.U32.AND UP1, UPT, UR18, 0x4, UPT ;  /* 0x000000041200788c */ /* 0x000fe4000bf26070 */
[----:B------:R-:W-:Y:S02]  /*0900*/  ULOP3.LUT UR11, UR10, 0x3, URZ, 0xc0, !UPT ;  /* 0x000000030a0b7892 */ /* 0x000fe4000f8ec0ff */
[----:B------:R-:W-:Y:S02]  /*0910*/  UISETP.GE.U32.AND.EX UP1, UPT, URZ, URZ, UPT, UP1 ;  /* 0x000000ffff00728c */ /* 0x000fe4000bf26110 */
[----:B------:R-:W-:-:S04]  /*0920*/  UISETP.NE.U32.AND UP0, UPT, UR11, URZ, UPT ;  /* 0x000000ff0b00728c */ /* 0x000fc8000bf05070 */
[----:B------:R-:W-:-:S03]  /*0930*/  UISETP.NE.AND.EX UP0, UPT, URZ, URZ, UPT, UP0 ;  /* 0x000000ffff00728c */ /* 0x000fc6000bf05300 */
[----:B------:R-:W-:Y:S08]  /*0940*/  BRA.U !UP1, `(.L_x_138) ;  /* 0x0000000109d47547 */ /* 0x000ff0000b800000 */
[----:B------:R-:W-:Y:S01]  /*0950*/  IADD3 R19, P0, PT, R14, UR4, RZ ;  /* 0x000000040e137c10 */ /* 0x000fe2000ff1e0ff */
[----:B------:R-:W0:Y:S03]  /*0960*/  LDCU.128 UR12, c[0x0][0x390] ;  /* 0x00007200ff0c77ac */ /* 0x000e260008000c00 */
[----:B------:R-:W-:Y:S01]  /*0970*/  IADD3.X R13, PT, PT, R5, UR5, RZ, P0, !PT ;  /* 0x00000005050d7c10 */ /* 0x000fe200087fe4ff */
[----:B------:R-:W1:Y:S04]  /*0980*/  LDCU.64 UR18, c[0x0][0x380] ;  /* 0x00007000ff1277ac */ /* 0x000e680008000a00 */
[----:B------:R-:W-:Y:S02]  /*0990*/  IMAD R6, R13, R10, RZ ;  /* 0x0000000a0d067224 */ /* 0x000fe400078e02ff */
[----:B------:R-:W-:Y:S01]  /*09a0*/  HFMA2 R13, -RZ, RZ, 0, 0 ;  /* 0x00000000ff0d7431 */ /* 0x000fe200000001ff */
[----:B------:R-:W-:-:S02]  /*09b0*/  USHF.L.U32 UR6, UR4, 0x2, URZ ;  /* 0x0000000204067899 */ /* 0x000fc400080006ff */
[----:B------:R-:W-:Y:S02]  /*09c0*/  USHF.L.U64.HI UR7, UR4, 0x2, UR5 ;  /* 0x0000000204077899 */ /* 0x000fe40008010205 */
[----:B0-----:R-:W-:Y:S01]  /*09d0*/  UIADD3 UR8, UP1, UPT, UR6, UR12, URZ ;  /* 0x0000000c06087290 */ /* 0x001fe2000ff3e0ff */
[----:B------:R-:W-:-:S03]  /*09e0*/  IMAD.WIDE.U32 R16, R19, R10, R12 ;  /* 0x0000000a13107225 */ /* 0x000fc600078e000c */
[----:B------:R-:W-:Y:S01]  /*09f0*/  UIADD3.X UR9, UPT, UPT, UR7, UR13, URZ, UP1, !UPT ;  /* 0x0000000d07097290 */ /* 0x000fe20008ffe4ff */
[----:B------:R-:W-:Y:S01]  /*0a00*/  IMAD R19, R19, R11, R6 ;  /* 0x0000000b13137224 */ /* 0x000fe200078e0206 */
[----:B-1----:R-:W-:Y:S01]  /*0a10*/  LEA R26, P0, R16, UR18, 0x2 ;  /* 0x00000012101a7c11 */ /* 0x002fe2000f8010ff */
[----:B------:R-:W-:-:S03]  /*0a20*/  IMAD.U32 R18, RZ, RZ, UR8 ;  /* 0x00000008ff127e24 */ /* 0x000fc6000f8e00ff */
[----:B------:R-:W-:Y:S02]  /*0a30*/  IADD3 R17, PT, PT, R17, R19, RZ ;  /* 0x0000001311117210 */ /* 0x000fe40007ffe0ff */
[----:B------:R-:W-:Y:S02]  /*0a40*/  MOV R19, UR9 ;  /* 0x0000000900137c02 */ /* 0x000fe40008000f00 */
[----:B------:R-:W-:-:S03]  /*0a50*/  LEA.HI.X R27, R16, UR19, R17, 0x2, P0 ;  /* 0x00000013101b7c11 */ /* 0x000fc600080f1411 */
[----:B------:R-:W2:Y:S04]  /*0a60*/  LDG.E R23, desc[UR16][R18.64] ;  /* 0x0000001012177981 */ /* 0x000ea8000c1e1900 */
[----:B------:R-:W2:Y:S01]  /*0a70*/  LDG.E R20, desc[UR16][R26.64] ;  /* 0x000000101a147981 */ /* 0x000ea2000c1e1900 */
[----:B------:R-:W-:Y:S01]  /*0a80*/  UIADD3 UR6, UP1, UPT, UR6, UR14, URZ ;  /* 0x0000000e06067290 */ /* 0x000fe2000ff3e0ff */
[----:B------:R-:W-:Y:S01]  /*0a90*/  SHF.L.U32 R25, R11, 0x2, RZ ;  /* 0x000000020b197819 */ /* 0x000fe200000006ff */
[C---:B------:R-:W-:Y:S02]  /*0aa0*/  IMAD.HI.U32 R6, R10.reuse, 0x4, RZ ;  /* 0x000000040a067827 */ /* 0x040fe400078e00ff */
[----:B------:R-:W-:Y:S02]  /*0ab0*/  UIADD3.X UR7, UPT, UPT, UR7, UR15, URZ, UP1, !UPT ;  /* 0x0000000f07077290 */ /* 0x000fe40008ffe4ff */
[----:B------:R-:W-:Y:S01]  /*0ac0*/  MOV R16, UR6 ;  /* 0x0000000600107c02 */ /* 0x000fe20008000f00 */
[----:B------:R-:W-:-:S02]  /*0ad0*/  IMAD.SHL.U32 R21, R10, 0x4, RZ ;  /* 0x000000040a157824 */ /* 0x000fc400078e00ff */
[----:B------:R-:W-:Y:S01]  /*0ae0*/  IMAD.IADD R6, R6, 0x1, R25 ;  /* 0x0000000106067824 */ /* 0x000fe200078e0219 */
[----:B------:R-:W-:Y:S02]  /*0af0*/  MOV R17, UR7 ;  /* 0x0000000700117c02 */ /* 0x000fe40008000f00 */
[----:B------:R-:W-:-:S03]  /*0b00*/  IADD3 R24, P0, PT, R26, R21, RZ ;  /* 0x000000151a187210 */ /* 0x000fc60007f1e0ff */
[----:B------:R-:W3:Y:S01]  /*0b10*/  LDG.E R22, desc[UR16][R16.64] ;  /* 0x0000001010167981 */ /* 0x000ee2000c1e1900 */
[----:B------:R-:W-:-:S03]  /*0b20*/  IADD3.X R25, PT, PT, R6, R27, RZ, P0, !PT ;  /* 0x0000001b06197210 */ /* 0x000fc600007fe4ff */
[----:B------:R-:W4:Y:S04]  /*0b30*/  LDG.E R27, desc[UR16][R16.64+0x4] ;  /* 0x00000410101b7981 */ /* 0x000f28000c1e1900 */
[----:B------:R-:W4:Y:S01]  /*0b40*/  LDG.E R26, desc[UR16][R24.64] ;  /* 0x00000010181a7981 */ /* 0x000f22000c1e1900 */
[----:B--2---:R-:W-:-:S03]  /*0b50*/  FFMA R7, R20, R23, R7 ;  /* 0x0000001714077223 */ /* 0x004fc60000000007 */
[----:B------:R-:W2:Y:S01]  /*0b60*/  LDG.E R23, desc[UR16][R18.64+0x4] ;  /* 0x0000041012177981 */ /* 0x000ea2000c1e1900 */
[----:B---3--:R-:W-:Y:S01]  /*0b70*/  FFMA R29, R20, R22, R29 ;  /* 0x00000016141d7223 */ /* 0x008fe2000000001d */
[-C--:B------:R-:W-:Y:S02]  /*0b80*/  IADD3 R20, P0, PT, R24, R21.reuse, RZ ;  /* 0x0000001518147210 */ /* 0x080fe40007f1e0ff */
[----:B------:R-:W3:Y:S02]  /*0b90*/  LDG.E R24, desc[UR16][R16.64+0x8] ;  /* 0x0000081010187981 */ /* 0x000ee4000c1e1900 */
[----:B------:R-:W-:Y:S02]  /*0ba0*/  IADD3 R22, P1, PT, R20, R21, RZ ;  /* 0x0000001514167210 */ /* 0x000fe40007f3e0ff */
[----:B------:R-:W-:Y:S01]  /*0bb0*/  IADD3.X R21, PT, PT, R25, R6, RZ, P0, !PT ;  /* 0x0000000619157210 */ /* 0x000fe200007fe4ff */
[C---:B----4-:R-:W-:Y:S01]  /*0bc0*/  FFMA R27, R26.reuse, R27, R29 ;  /* 0x0000001b1a1b7223 */ /* 0x050fe2000000001d */
[----:B------:R-:W4:Y:S04]  /*0bd0*/  LDG.E R25, desc[UR16][R18.64+0xc] ;  /* 0x00000c1012197981 */ /* 0x000f28000c1e1900 */
[----:B------:R-:W3:Y:S04]  /*0be0*/  LDG.E R20, desc[UR16][R20.64] ;  /* 0x0000001014147981 */ /* 0x000ee8000c1e1900 */
[----:B------:R-:W5:Y:S01]  /*0bf0*/  LDG.E R29, desc[UR16][R16.64+0xc] ;  /* 0x00000c10101d7981 */ /* 0x000f62000c1e1900 */
[----:B--2---:R-:W-:Y:S01]  /*0c00*/  FFMA R7, R26, R23, R7 ;  /* 0x000000171a077223 */ /* 0x004fe20000000007 */
[----:B------:R-:W-:-:S02]  /*0c10*/  IMAD.X R23, R21, 0x1, R6, P1 ;  /* 0x0000000115177824 */ /* 0x000fc400008e0606 */
[----:B------:R-:W2:Y:S04]  /*0c20*/  LDG.E R6, desc[UR16][R18.64+0x8] ;  /* 0x0000081012067981 */ /* 0x000ea8000c1e1900 */
[----:B------:R-:W4:Y:S01]  /*0c30*/  LDG.E R22, desc[UR16][R22.64] ;  /* 0x0000001016167981 */ /* 0x000f22000c1e1900 */
[----:B------:R-:W-:-:S04]  /*0c40*/  UIADD3 UR4, UP1, UPT, UR4, 0x4, URZ ;  /* 0x0000000404047890 */ /* 0x000fc8000ff3e0ff */
[----:B------:R-:W-:Y:S01]  /*0c50*/  UIADD3.X UR5, UPT, UPT, URZ, UR5, URZ, UP1, !UPT ;  /* 0x00000005ff057290 */ /* 0x000fe20008ffe4ff */
[C---:B---3--:R-:W-:Y:S01]  /*0c60*/  FFMA R24, R20.reuse, R24, R27 ;  /* 0x0000001814187223 */ /* 0x048fe2000000001b */
[----:B--2---:R-:W-:-:S04]  /*0c70*/  FFMA R7, R20, R6, R7 ;  /* 0x0000000614077223 */ /* 0x004fc80000000007 */
[C---:B----4-:R-:W-:Y:S01]  /*0c80*/  FFMA R7, R22.reuse, R25, R7 ;  /* 0x0000001916077223 */ /* 0x050fe20000000007 */
[----:B-----5:R-:W-:-:S07]  /*0c90*/  FFMA R29, R22, R29, R24 ;  /* 0x0000001d161d7223 */ /* 0x020fce0000000018 */
.L_x_138:
        /* <DEDUP_REMOVED lines=8> */
[----:B------:R-:W0:Y:S01]  /*0d20*/  LDCU.128 UR8, c[0x0][0x390] ;  /* 0x00007200ff0877ac */ /* 0x000e220008000c00 */
[----:B------:R-:W-:Y:S02]  /*0d30*/  MOV R16, R12 ;  /* 0x0000000c00107202 */ /* 0x000fe40000000f00 */
[----:B------:R-:W-:Y:S01]  /*0d40*/  IADD3.X R17, PT, PT, R5, UR5, RZ, P0, !PT ;  /* 0x0000000505117c10 */ /* 0x000fe200087fe4ff */
[----:B------:R-:W1:Y:S04]  /*0d50*/  LDCU.64 UR12, c[0x0][0x380] ;  /* 0x00007000ff0c77ac */ /* 0x000e680008000a00 */
[----:B------:R-:W-:Y:S02]  /*0d60*/  IMAD R6, R17, R10, RZ ;  /* 0x0000000a11067224 */ /* 0x000fe400078e02ff */
[----:B------:R-:W-:Y:S01]  /*0d70*/  HFMA2 R17, -RZ, RZ, 0, 0 ;  /* 0x00000000ff117431 */ /* 0x000fe200000001ff */
[----:B------:R-:W-:-:S02]  /*0d80*/  USHF.L.U32 UR7, UR4, 0x2, URZ ;  /* 0x0000000204077899 */ /* 0x000fc400080006ff */
[----:B------:R-:W-:Y:S02]  /*0d90*/  USHF.L.U64.HI UR6, UR4, 0x2, UR5 ;  /* 0x0000000204067899 */ /* 0x000fe40008010205 */
[----:B0-----:R-:W-:Y:S01]  /*0da0*/  UIADD3 UR8, UP1, UPT, UR7, UR8, URZ ;  /* 0x0000000807087290 */ /* 0x001fe2000ff3e0ff */
[C---:B------:R-:W-:Y:S01]  /*0db0*/  IMAD.WIDE.U32 R16, R19.reuse, R10, R16 ;  /* 0x0000000a13107225 */ /* 0x040fe200078e0010 */
[----:B------:R-:W-:Y:S02]  /*0dc0*/  UIADD3 UR10, UP2, UPT, UR7, UR10, URZ ;  /* 0x0000000a070a7290 */ /* 0x000fe4000ff5e0ff */
[----:B------:R-:W-:Y:S01]  /*0dd0*/  UIADD3.X UR9, UPT, UPT, UR6, UR9, URZ, UP1, !UPT ;  /* 0x0000000906097290 */ /* 0x000fe20008ffe4ff */
[----:B------:R-:W-:Y:S01]  /*0de0*/  IMAD R19, R19, R11, R6 ;  /* 0x0000000b13137224 */ /* 0x000fe200078e0206 */
[----:B------:R-:W-:Y:S01]  /*0df0*/  UIADD3.X UR11, UPT, UPT, UR6, UR11, URZ, UP2, !UPT ;  /* 0x0000000b060b7290 */ /* 0x000fe200097fe4ff */
[----:B-1----:R-:W-:Y:S02]  /*0e00*/  LEA R20, P0, R16, UR12, 0x2 ;  /* 0x0000000c10147c11 */ /* 0x002fe4000f8010ff */
[----:B------:R-:W-:Y:S01]  /*0e10*/  IMAD.IADD R19, R17, 0x1, R19 ;  /* 0x0000000111137824 */ /* 0x000fe200078e0213 */
[----:B------:R-:W-:-:S02]  /*0e20*/  MOV R18, UR8 ;  /* 0x0000000800127c02 */ /* 0x000fc40008000f00 */
[----:B------:R-:W-:Y:S02]  /*0e30*/  MOV R17, UR11 ;  /* 0x0000000b00117c02 */ /* 0x000fe40008000f00 */
[----:B------:R-:W-:Y:S01]  /*0e40*/  LEA.HI.X R21, R16, UR13, R19, 0x2, P0 ;  /* 0x0000000d10157c11 */ /* 0x000fe200080f1413 */
[----:B------:R-:W-:Y:S01]  /*0e50*/  IMAD.U32 R19, RZ, RZ, UR9 ;  /* 0x00000009ff137e24 */ /* 0x000fe2000f8e00ff */
[----:B------:R-:W-:Y:S02]  /*0e60*/  MOV R16, UR10 ;  /* 0x0000000a00107c02 */ /* 0x000fe40008000f00 */
[C---:B------:R-:W-:Y:S01]  /*0e70*/  LEA R22, P0, R10.reuse, R20, 0x2 ;  /* 0x000000140a167211 */ /* 0x040fe200078010ff */
[----:B------:R-:W2:Y:S03]  /*0e80*/  LDG.E R6, desc[UR16][R20.64] ;  /* 0x0000001014067981 */ /* 0x000ea6000c1e1900 */
[----:B------:R-:W-:Y:S01]  /*0e90*/  LEA.HI.X R23, R10, R21, R11, 0x2, P0 ;  /* 0x000000150a177211 */ /* 0x000fe200000f140b */
        /* <DEDUP_REMOVED lines=9> */
[-C--:B----4-:R-:W-:Y:S01]  /*0f30*/  FFMA R7, R28, R22.reuse, R7 ;  /* 0x000000161c077223 */ /* 0x090fe20000000007 */
[----:B-----5:R-:W-:-:S07]  /*0f40*/  FFMA R29, R25, R22, R29 ;  /* 0x00000016191d7223 */ /* 0x020fce000000001d */
.L_x_139:
[----:B------:R-:W-:Y:S05]  /*0f50*/  BRA.U UP0, `(.L_x_135) ;  /* 0x00000001006c7547 */ /* 0x000fea000b800000 */
[----:B------:R-:W0:Y:S01]  /*0f60*/  LDCU.128 UR12, c[0x0][0x390] ;  /* 0x00007200ff0c77ac */ /* 0x000e220008000c00 */
[----:B------:R-:W-:Y:S01]  /*0f70*/  IADD3 R15, P0, PT, R14, UR4, RZ ;  /* 0x000000040e0f7c10 */ /* 0x000fe2000ff1e0ff */
[----:B------:R-:W-:Y:S01]  /*0f80*/  IMAD.MOV.U32 R19, RZ, RZ, RZ ;  /* 0x000000ffff137224 */ /* 0x000fe200078e00ff */
[----:B------:R-:W-:Y:S01]  /*0f90*/  MOV R18, R12 ;  /* 0x0000000c00127202 */ /* 0x000fe20000000f00 */
[----:B------:R-:W1:Y:S01]  /*0fa0*/  LDCU.64 UR10, c[0x0][0x380] ;  /* 0x00007000ff0a77ac */ /* 0x000e620008000a00 */
[----:B------:R-:W-:Y:S01]  /*0fb0*/  IADD3.X R5, PT, PT, R5, UR5, RZ, P0, !PT ;  /* 0x0000000505057c10 */ /* 0x000fe200087fe4ff */
[----:B------:R-:W-:Y:S02]  /*0fc0*/  USHF.L.U32 UR7, UR4, 0x2, URZ ;  /* 0x0000000204077899 */ /* 0x000fe400080006ff */
[----:B------:R-:W-:Y:S01]  /*0fd0*/  IMAD.WIDE.U32 R18, R15, R10, R18 ;  /* 0x0000000a0f127225 */ /* 0x000fe200078e0012 */
[----:B------:R-:W-:-:S03]  /*0fe0*/  USHF.L.U64.HI UR8, UR4, 0x2, UR5 ;  /* 0x0000000204087899 */ /* 0x000fc60008010205 */
[----:B------:R-:W-:-:S04]  /*0ff0*/  IMAD R6, R5, R10, RZ ;  /* 0x0000000a05067224 */ /* 0x000fc800078e02ff */
[----:B------:R-:W-:Y:S01]  /*1000*/  IMAD R5, R15, R11, R6 ;  /* 0x0000000b0f057224 */ /* 0x000fe200078e0206 */
[----:B0-----:R-:W-:Y:S02]  /*1010*/  UIADD3 UR6, UP0, UPT, UR7, UR12, URZ ;  /* 0x0000000c07067290 */ /* 0x001fe4000ff1e0ff */
[----:B------:R-:W-:Y:S01]  /*1020*/  UIADD3 UR4, UP1, UPT, UR7, UR14, URZ ;  /* 0x0000000e07047290 */ /* 0x000fe2000ff3e0ff */
[----:B------:R-:W-:Y:S01]  /*1030*/  IMAD.IADD R5, R19, 0x1, R5 ;  /* 0x0000000113057824 */ /* 0x000fe200078e0205 */
[----:B------:R-:W-:Y:S01]  /*1040*/  UIADD3.X UR7, UPT, UPT, UR8, UR13, URZ, UP0, !UPT ;  /* 0x0000000d08077290 */ /* 0x000fe200087fe4ff */
[----:B-1----:R-:W-:Y:S01]  /*1050*/  LEA R16, P0, R18, UR10, 0x2 ;  /* 0x0000000a12107c11 */ /* 0x002fe2000f8010ff */
[----:B------:R-:W-:Y:S01]  /*1060*/  UIADD3.X UR5, UPT, UPT, UR8, UR15, URZ, UP1, !UPT ;  /* 0x0000000f08057290 */ /* 0x000fe20008ffe4ff */
[----:B------:R-:W-:Y:S02]  /*1070*/  MOV R20, UR6 ;  /* 0x0000000600147c02 */ /* 0x000fe40008000f00 */
[----:B------:R-:W-:-:S02]  /*1080*/  MOV R14, UR4 ;  /* 0x00000004000e7c02 */ /* 0x000fc40008000f00 */
[----:B------:R-:W-:Y:S02]  /*1090*/  MOV R21, UR7 ;  /* 0x0000000700157c02 */ /* 0x000fe40008000f00 */
[----:B------:R-:W-:Y:S02]  /*10a0*/  MOV R15, UR5 ;  /* 0x00000005000f7c02 */ /* 0x000fe40008000f00 */
[----:B------:R-:W-:Y:S01]  /*10b0*/  LEA.HI.X R17, R18, UR11, R5, 0x2, P0 ;  /* 0x0000000b12117c11 */ /* 0x000fe200080f1405 */
[----:B------:R-:W2:Y:S04]  /*10c0*/  LDG.E R20, desc[UR16][R20.64] ;  /* 0x0000001014147981 */ /* 0x000ea8000c1e1900 */
[----:B------:R-:W2:Y:S04]  /*10d0*/  LDG.E R16, desc[UR16][R16.64] ;  /* 0x0000001010107981 */ /* 0x000ea8000c1e1900 */
[----:B------:R-:W3:Y:S01]  /*10e0*/  LDG.E R14, desc[UR16][R14.64] ;  /* 0x000000100e0e7981 */ /* 0x000ee2000c1e1900 */
[C---:B--2---:R-:W-:Y:S01]  /*10f0*/  FFMA R7, R16.reuse, R20, R7 ;  /* 0x0000001410077223 */ /* 0x044fe20000000007 */
[----:B---3--:R-:W-:-:S07]  /*1100*/  FFMA R29, R16, R14, R29 ;  /* 0x0000000e101d7223 */ /* 0x008fce000000001d */
.L_x_135:
[----:B------:R-:W-:Y:S01]  /*1110*/  IMAD.WIDE.U32 R14, R2, R8, RZ ;  /* 0x00000008020e7225 */ /* 0x000fe200078e00ff */
[----:B------:R-:W-:Y:S01]  /*1120*/  IADD3 R5, P0, PT, R0, R3, RZ ;  /* 0x0000000300057210 */ /* 0x000fe20007f1e0ff */
[----:B------:R-:W0:Y:S01]  /*1130*/  LDCU.64 UR4, c[0x0][0x388] ;  /* 0x00007100ff0477ac */ /* 0x000e220008000a00 */
[----:B------:R-:W-:Y:S01]  /*1140*/  MOV R3, RZ ;  /* 0x000000ff00037202 */ /* 0x000fe20000000f00 */
[----:B------:R-:W-:Y:S01]  /*1150*/  IMAD R9, R2, R9, R15 ;  /* 0x0000000902097224 */ /* 0x000fe200078e020f */
[----:B------:R-:W-:Y:S01]  /*1160*/  IADD3.X R13, PT, PT, RZ, R4, RZ, P0, !PT ;  /* 0x00000004ff0d7210 */ /* 0x000fe200007fe4ff */
[----:B------:R-:W-:Y:S02]  /*1170*/  IMAD.MOV.U32 R2, RZ, RZ, R12 ;  /* 0x000000ffff027224 */ /* 0x000fe400078e000c */
[-C--:B------:R-:W-:Y:S02]  /*1180*/  IMAD R6, R9, R10.reuse, RZ ;  /* 0x0000000a09067224 */ /* 0x080fe400078e02ff */
[----:B------:R-:W-:-:S04]  /*1190*/  IMAD.WIDE.U32 R8, R0, R10, R2 ;  /* 0x0000000a00087225 */ /* 0x000fc800078e0002 */
[----:B------:R-:W-:-:S04]  /*11a0*/  IMAD.WIDE.U32 R2, R14, R10, R2 ;  /* 0x0000000a0e027225 */ /* 0x000fc800078e0002 */
[-C--:B------:R-:W-:Y:S02]  /*11b0*/  IMAD R17, R14, R11.reuse, R6 ;  /* 0x0000000b0e117224 */ /* 0x080fe400078e0206 */
[-C--:B------:R-:W-:Y:S02]  /*11c0*/  IMAD R9, R0, R11.reuse, R9 ;  /* 0x0000000b00097224 */ /* 0x080fe400078e0209 */
[-C--:B------:R-:W-:Y:S02]  /*11d0*/  IMAD R0, R13, R10.reuse, RZ ;  /* 0x0000000a0d007224 */ /* 0x080fe400078e02ff */
[----:B------:R-:W-:Y:S02]  /*11e0*/  IMAD.IADD R3, R17, 0x1, R3 ;  /* 0x0000000111037824 */ /* 0x000fe400078e0203 */
[----:B------:R-:W-:Y:S02]  /*11f0*/  IMAD R13, R5, R11, R0 ;  /* 0x0000000b050d7224 */ /* 0x000fe400078e0200 */
[----:B------:R-:W-:-:S04]  /*1200*/  IMAD.WIDE.U32 R14, R14, R10, R8 ;  /* 0x0000000a0e0e7225 */ /* 0x000fc800078e0008 */
[----:B------:R-:W-:Y:S01]  /*1210*/  IMAD.WIDE.U32 R10, R5, R10, R2 ;  /* 0x0000000a050a7225 */ /* 0x000fe200078e0002 */
[----:B------:R-:W-:Y:S02]  /*1220*/  IADD3 R3, PT, PT, R15, R17, RZ ;  /* 0x000000110f037210 */ /* 0x000fe40007ffe0ff */
[----:B0-----:R-:W-:Y:S02]  /*1230*/  LEA R2, P0, R14, UR4, 0x2 ;  /* 0x000000040e027c11 */ /* 0x001fe4000f8010ff */
[----:B------:R-:W-:Y:S02]  /*1240*/  IADD3 R5, PT, PT, R11, R13, RZ ;  /* 0x0000000d0b057210 */ /* 0x000fe40007ffe0ff */
[----:B------:R-:W-:Y:S02]  /*1250*/  LEA R4, P1, R10, UR4, 0x2 ;  /* 0x000000040a047c11 */ /* 0x000fe4000f8210ff */
[----:B------:R-:W-:Y:S02]  /*1260*/  LEA.HI.X R3, R14, UR5, R3, 0x2, P0 ;  /* 0x000000050e037c11 */ /* 0x000fe400080f1403 */
[----:B------:R-:W-:-:S03]  /*1270*/  LEA.HI.X R5, R10, UR5, R5, 0x2, P1 ;  /* 0x000000050a057c11 */ /* 0x000fc600088f1405 */
[----:B------:R-:W-:Y:S04]  /*1280*/  STG.E desc[UR16][R2.64], R7 ;  /* 0x0000000702007986 */ /* 0x000fe8000c101910 */
[----:B------:R-:W-:Y:S01]  /*1290*/  STG.E desc[UR16][R4.64], R29 ;  /* 0x0000001d04007986 */ /* 0x000fe2000c101910 */
[----:B------:R-:W-:Y:S05]  /*12a0*/  EXIT ;  /* 0x000000000000794d */ /* 0x000fea0003800000 */
.L_x_140:
        /* <DEDUP_REMOVED lines=13> */
.L_x_155:


//--------------------- .text._Z7dwt_colPfS_S_S_mmmm --------------------------
	.section	.text._Z7dwt_colPfS_S_S_mmmm,"ax",@progbits
	.align	128
        .global         _Z7dwt_colPfS_S_S_mmmm
        .type           _Z7dwt_colPfS_S_S_mmmm,@function
        .size           _Z7dwt_colPfS_S_S_mmmm,(.L_x_156 - _Z7dwt_colPfS_S_S_mmmm)
        .other          _Z7dwt_colPfS_S_S_mmmm,@"STO_CUDA_ENTRY STV_DEFAULT"
_Z7dwt_colPfS_S_S_mmmm:
.text._Z7dwt_colPfS_S_S_mmmm:
        /* <DEDUP_REMOVED lines=8> */
[----:B------:R-:W1:Y:S08]  /*0080*/  S2UR UR4, SR_CTAID.X ;  /* 0x00000000000479c3 */ /* 0x000e700000002500 */
[----:B------:R-:W4:Y:S08]  /*0090*/  LDC.64 R6, c[0x0][0x3b0] ;  /* 0x0000ec00ff067b82 */ /* 0x000f300000000a00 */
[----:B------:R-:W3:Y:S01]  /*00a0*/  S2UR UR6, SR_CTAID.Z ;  /* 0x00000000000679c3 */ /* 0x000ee20000002700 */
[----:B0-----:R-:W-:-:S07]  /*00b0*/  IMAD R2, R2, UR5, R3 ;  /* 0x0000000502027c24 */ /* 0x001fce000f8e0203 */
[----:B------:R-:W3:Y:S01]  /*00c0*/  LDC R8, c[0x0][0x368] ;  /* 0x0000da00ff087b82 */ /* 0x000ee20000000800 */
[----:B-1----:R-:W-:-:S05]  /*00d0*/  IMAD R9, R9, UR4, R0 ;  /* 0x0000000409097c24 */ /* 0x002fca000f8e0200 */
[----:B--2---:R-:W-:Y:S02]  /*00e0*/  ISETP.GE.U32.AND P1, PT, R9, UR8, PT ;  /* 0x0000000809007c0c */ /* 0x004fe4000bf26070 */
[----:B------:R-:W0:Y:S01]  /*00f0*/  LDC.64 R4, c[0x0][0x3b8] ;  /* 0x0000ee00ff047b82 */ /* 0x000e220000000a00 */
[----:B----4-:R-:W-:-:S04]  /*0100*/  ISETP.GE.U32.AND P0, PT, R2, R6, PT ;  /* 0x000000060200720c */ /* 0x010fc80003f06070 */
[----:B------:R-:W-:-:S04]  /*0110*/  ISETP.GE.U32.AND.EX P0, PT, RZ, R7, PT, P0 ;  /* 0x00000007ff00720c */ /* 0x000fc80003f06100 */
[----:B------:R-:W-:Y:S01]  /*0120*/  ISETP.GE.U32.OR.EX P0, PT, RZ, UR9, P0, P1 ;  /* 0x00000009ff007c0c */ /* 0x000fe20008706510 */
[----:B---3--:R-:W-:Y:S01]  /*0130*/  IMAD R8, R8, UR6, R11 ;  /* 0x0000000608087c24 */ /* 0x008fe2000f8e020b */
[--C-:B0-----:R-:W-:Y:S02]  /*0140*/  SHF.R.U64 R19, R4, 0x1, R5.reuse ;  /* 0x0000000104137819 */ /* 0x101fe40000001205 */
[----:B------:R-:W-:Y:S02]  /*0150*/  SHF.R.U32.HI R16, RZ, 0x1, R5 ;  /* 0x00000001ff107819 */ /* 0x000fe40000011605 */
[----:B------:R-:W-:-:S04]  /*0160*/  ISETP.LE.U32.AND P2, PT, R19, R8, PT ;  /* 0x000000081300720c */ /* 0x000fc80003f43070 */
[----:B------:R-:W-:-:S13]  /*0170*/  ISETP.LE.U32.OR.EX P0, PT, R16, RZ, P0, P2 ;  /* 0x000000ff1000720c */ /* 0x000fda0000703520 */
        /* <DEDUP_REMOVED lines=8> */
[----:B------:R-:W-:Y:S01]  /*0200*/  MOV R3, RZ ;  /* 0x000000ff00037202 */ /* 0x000fe20000000f00 */
[----:B------:R-:W-:Y:S01]  /*0210*/  UISETP.GE.U32.AND UP1, UPT, UR10, 0x8, UPT ;  /* 0x000000080a00788c */ /* 0x000fe2000bf26070 */
[----:B------:R-:W-:Y:S01]  /*0220*/  IMAD.MOV.U32 R18, RZ, RZ, RZ ;  /* 0x000000ffff127224 */ /* 0x000fe200078e00ff */
[----:B------:R-:W-:Y:S01]  /*0230*/  ULOP3.LUT UR18, UR10, 0x7, URZ, 0xc0, !UPT ;  /* 0x000000070a127892 */ /* 0x000fe2000f8ec0ff */
[----:B------:R-:W-:Y:S01]  /*0240*/  MOV R23, RZ ;  /* 0x000000ff00177202 */ /* 0x000fe20000000f00 */
[C---:B------:R-:W-:Y:S01]  /*0250*/  IMAD.WIDE.U32 R12, R9.reuse, R6, R2 ;  /* 0x00000006090c7225 */ /* 0x040fe200078e0002 */
[----:B------:R-:W-:Y:S02]  /*0260*/  UISETP.GE.U32.AND.EX UP1, UPT, UR11, URZ, UPT, UP1 ;  /* 0x000000ff0b00728c */ /* 0x000fe4000bf26110 */
[----:B------:R-:W-:Y:S01]  /*0270*/  UISETP.NE.U32.AND UP0, UPT, UR18, URZ, UPT ;  /* 0x000000ff1200728c */ /* 0x000fe2000bf05070 */
[----:B------:R-:W-:Y:S01]  /*0280*/  IMAD R13, R9, R7, R13 ;  /* 0x00000007090d7224 */ /* 0x000fe200078e020d */
[----:B------:R-:W-:Y:S01]  /*0290*/  UMOV UR4, URZ ;  /* 0x000000ff00047c82 */ /* 0x000fe20008000000 */
[----:B------:R-:W-:Y:S01]  /*02a0*/  IMAD.WIDE.U32 R10, R12, R4, RZ ;  /* 0x000000040c0a7225 */ /* 0x000fe200078e00ff */
[----:B------:R-:W-:Y:S01]  /*02b0*/  UISETP.NE.AND.EX UP0, UPT, URZ, URZ, UPT, UP0 ;  /* 0x000000ffff00728c */ /* 0x000fe2000bf05300 */
[----:B------:R-:W-:-:S02]  /*02c0*/  UMOV UR5, URZ ;  /* 0x000000ff00057c82 */ /* 0x000fc40008000000 */
[----:B------:R-:W-:Y:S01]  /*02d0*/  IMAD R13, R13, R4, RZ ;  /* 0x000000040d0d7224 */ /* 0x000fe200078e02ff */
[----:B------:R-:W-:-:S03]  /*02e0*/  LEA R0, P0, R8, R10, 0x1 ;  /* 0x0000000a08007211 */ /* 0x000fc600078008ff */
[----:B------:R-:W-:-:S04]  /*02f0*/  IMAD R13, R12, R5, R13 ;  /* 0x000000050c0d7224 */ /* 0x000fc800078e020d */
[----:B------:R-:W-:Y:S01]  /*0300*/  IMAD.IADD R17, R11, 0x1, R13 ;  /* 0x000000010b117824 */ /* 0x000fe200078e020d */
[----:B------:R-:W-:Y:S06]  /*0310*/  BRA.U !UP1, `(.L_x_142) ;  /* 0x0000000509247547 */ /* 0x000fec000b800000 */
[----:B------:R-:W0:Y:S01]  /*0320*/  LDCU.128 UR12, c[0x0][0x390] ;  /* 0x00007200ff0c77ac */ /* 0x000e220008000c00 */
[C---:B------:R-:W-:Y:S01]  /*0330*/  SHF.L.U32 R11, R10.reuse, 0x2, RZ ;  /* 0x000000020a0b7819 */ /* 0x040fe200000006ff */
[----:B------:R-:W-:Y:S01]  /*0340*/  IMAD.MOV.U32 R18, RZ, RZ, RZ ;  /* 0x000000ffff127224 */ /* 0x000fe200078e00ff */
[----:B------:R-:W-:Y:S01]  /*0350*/  SHF.L.U64.HI R13, R10, 0x2, R17 ;  /* 0x000000020a0d7819 */ /* 0x000fe20000010211 */
[----:B------:R-:W1:Y:S01]  /*0360*/  LDCU.64 UR20, c[0x0][0x380] ;  /* 0x00007000ff1477ac */ /* 0x000e620008000a00 */
[C---:B------:R-:W-:Y:S01]  /*0370*/  LEA R11, P1, R8.reuse, R11, 0x3 ;  /* 0x0000000b080b7211 */ /* 0x040fe200078218ff */
[----:B------:R-:W2:Y:S01]  /*0380*/  LDCU UR5, c[0x0][0x3a4] ;  /* 0x00007480ff0577ac */ /* 0x000ea20008000800 */
[----:B------:R-:W-:Y:S02]  /*0390*/  ULOP3.LUT UR4, UR10, 0xfffffff8, URZ, 0xc0, !UPT ;  /* 0xfffffff80a047892 */ /* 0x000fe4000f8ec0ff */
[----:B0-----:R-:W-:Y:S02]  /*03a0*/  UIADD3 UR8, UP1, UPT, UR12, 0x10, URZ ;  /* 0x000000100c087890 */ /* 0x001fe4000ff3e0ff */
[----:B------:R-:W-:Y:S01]  /*03b0*/  UIADD3 UR6, UP2, UPT, UR14, 0x10, URZ ;  /* 0x000000100e067890 */ /* 0x000fe2000ff5e0ff */
[----:B-1----:R-:W-:Y:S01]  /*03c0*/  IADD3 R10, P2, PT, R11, UR20, RZ ;  /* 0x000000140b0a7c10 */ /* 0x002fe2000ff5e0ff */
[----:B------:R-:W-:Y:S01]  /*03d0*/  UIADD3.X UR9, UPT, UPT, URZ, UR13, URZ, UP1, !UPT ;  /* 0x0000000dff097290 */ /* 0x000fe20008ffe4ff */
[----:B------:R-:W-:Y:S01]  /*03e0*/  LEA.HI.X R11, R8, R13, RZ, 0x3, P1 ;  /* 0x0000000d080b7211 */ /* 0x000fe200008f1cff */
[----:B------:R-:W-:Y:S01]  /*03f0*/  UIADD3.X UR7, UPT, UPT, URZ, UR15, URZ, UP2, !UPT ;  /* 0x0000000fff077290 */ /* 0x000fe200097fe4ff */
[----:B------:R-:W-:Y:S01]  /*0400*/  IADD3 R10, P1, PT, R10, 0x10, RZ ;  /* 0x000000100a0a7810 */ /* 0x000fe20007f3e0ff */
[----:B------:R-:W-:Y:S01]  /*0410*/  IMAD.U32 R14, RZ, RZ, UR6 ;  /* 0x00000006ff0e7e24 */ /* 0x000fe2000f8e00ff */
[----:B------:R-:W-:Y:S01]  /*0420*/  MOV R12, UR8 ;  /* 0x00000008000c7c02 */ /* 0x000fe20008000f00 */
[----:B------:R-:W-:Y:S01]  /*0430*/  UMOV UR6, UR4 ;  /* 0x0000000400067c82 */ /* 0x000fe20008000000 */
[----:B------:R-:W-:-:S02]  /*0440*/  IADD3.X R11, PT, PT, RZ, UR21, R11, P1, P2 ;  /* 0x00000015ff0b7c10 */ /* 0x000fc40008fe440b */
[----:B------:R-:W-:Y:S02]  /*0450*/  MOV R13, UR9 ;  /* 0x00000009000d7c02 */ /* 0x000fe40008000f00 */
[----:B------:R-:W-:Y:S01]  /*0460*/  MOV R15, UR7 ;  /* 0x00000007000f7c02 */ /* 0x000fe20008000f00 */
[----:B--2---:R-:W-:-:S06]  /*0470*/  UMOV UR7, UR5 ;  /* 0x0000000500077c82 */ /* 0x004fcc0008000000 */
.L_x_143:
[----:B------:R-:W2:Y:S04]  /*0480*/  LDG.E R20, desc[UR16][R10.64+-0x10] ;  /* 0xfffff0100a147981 */ /* 0x000ea8000c1e1900 */
[----:B------:R-:W2:Y:S04]  /*0490*/  LDG.E R21, desc[UR16][R12.64+-0x10] ;  /* 0xfffff0100c157981 */ /* 0x000ea8000c1e1900 */
[----:B------:R-:W3:Y:S04]  /*04a0*/  LDG.E R29, desc[UR16][R14.64+-0x10] ;  /* 0xfffff0100e1d7981 */ /* 0x000ee8000c1e1900 */
[----:B------:R-:W4:Y:S04]  /*04b0*/  LDG.E R22, desc[UR16][R10.64+-0xc] ;  /* 0xfffff4100a167981 */ /* 0x000f28000c1e1900 */
[----:B------:R-:W4:Y:S04]  /*04c0*/  LDG.E R27, desc[UR16][R12.64+-0xc] ;  /* 0xfffff4100c1b7981 */ /* 0x000f28000c1e1900 */
[----:B------:R-:W5:Y:S01]  /*04d0*/  LDG.E R25, desc[UR16][R14.64+-0xc] ;  /* 0xfffff4100e197981 */ /* 0x000f62000c1e1900 */
[----:B--2---:R-:W-:-:S03]  /*04e0*/  FFMA R23, R20, R21, R23 ;  /* 0x0000001514177223 */ /* 0x004fc60000000017 */
[----:B------:R-:W2:Y:S01]  /*04f0*/  LDG.E R21, desc[UR16][R10.64+-0x8] ;  /* 0xfffff8100a157981 */ /* 0x000ea2000c1e1900 */
[----:B---3--:R-:W-:-:S03]  /*0500*/  FFMA R24, R20, R29, R18 ;  /* 0x0000001d14187223 */ /* 0x008fc60000000012 */
[----:B------:R-:W2:Y:S04]  /*0510*/  LDG.E R20, desc[UR16][R12.64+-0x8] ;  /* 0xfffff8100c147981 */ /* 0x000ea8000c1e1900 */
[----:B------:R-:W3:Y:S01]  /*0520*/  LDG.E R18, desc[UR16][R14.64+-0x8] ;  /* 0xfffff8100e127981 */ /* 0x000ee2000c1e1900 */
[----:B----4-:R-:W-:-:S03]  /*0530*/  FFMA R26, R22, R27, R23 ;  /* 0x0000001b161a7223 */ /* 0x010fc60000000017 */
[----:B------:R-:W4:Y:S01]  /*0540*/  LDG.E R23, desc[UR16][R10.64+-0x4] ;  /* 0xfffffc100a177981 */ /* 0x000f22000c1e1900 */
[----:B-----5:R-:W-:-:S03]  /*0550*/  FFMA R25, R22, R25, R24 ;  /* 0x0000001916197223 */ /* 0x020fc60000000018 */
[----:B------:R-:W4:Y:S04]  /*0560*/  LDG.E R24, desc[UR16][R12.64+-0x4] ;  /* 0xfffffc100c187981 */ /* 0x000f28000c1e1900 */
[----:B------:R-:W5:Y:S01]  /*0570*/  LDG.E R22, desc[UR16][R14.64+-0x4] ;  /* 0xfffffc100e167981 */ /* 0x000f62000c1e1900 */
[C---:B--2---:R-:W-:Y:S01]  /*0580*/  FFMA R20, R21.reuse, R20, R26 ;  /* 0x0000001415147223 */ /* 0x044fe2000000001a */
[----:B---3--:R-:W-:Y:S02]  /*0590*/  FFMA R29, R21, R18, R25 ;  /* 0x00000012151d7223 */ /* 0x008fe40000000019 */
[----:B------:R-:W2:Y:S04]  /*05a0*/  LDG.E R18, desc[UR16][R10.64] ;  /* 0x000000100a127981 */ /* 0x000ea8000c1e1900 */
[----:B------:R-:W2:Y:S01]  /*05b0*/  LDG.E R25, desc[UR16][R12.64] ;  /* 0x000000100c197981 */ /* 0x000ea2000c1e1900 */
[----:B----4-:R-:W-:-:S03]  /*05c0*/  FFMA R27, R23, R24, R20 ;  /* 0x00000018171b7223 */ /* 0x010fc60000000014 */
[----:B------:R-:W3:Y:S01]  /*05d0*/  LDG.E R21, desc[UR16][R14.64] ;  /* 0x000000100e157981 */ /* 0x000ee2000c1e1900 */
[----:B-----5:R-:W-:-:S03]  /*05e0*/  FFMA R24, R23, R22, R29 ;  /* 0x0000001617187223 */ /* 0x020fc6000000001d */
        /* <DEDUP_REMOVED lines=9> */
[----:B------:R0:W4:Y:S01]  /*0680*/  LDG.E R18, desc[UR16][R10.64+0xc] ;  /* 0x00000c100a127981 */ /* 0x000122000c1e1900 */
[----:B-----5:R-:W-:-:S03]  /*0690*/  FFMA R20, R23, R20, R21 ;  /* 0x0000001417147223 */ /* 0x020fc60000000015 */
[----:B------:R1:W4:Y:S04]  /*06a0*/  LDG.E R23, desc[UR16][R12.64+0xc] ;  /* 0x00000c100c177981 */ /* 0x000328000c1e1900 */
[----:B------:R5:W4:Y:S01]  /*06b0*/  LDG.E R21, desc[UR16][R14.64+0xc] ;  /* 0x00000c100e157981 */ /* 0x000b22000c1e1900 */
[----:B------:R-:W-:-:S04]  /*06c0*/  UIADD3 UR6, UP1, UPT, UR6, -0x8, URZ ;  /* 0xfffffff806067890 */ /* 0x000fc8000ff3e0ff */
[----:B------:R-:W-:Y:S02]  /*06d0*/  UIADD3.X UR7, UPT, UPT, UR7, -0x1, URZ, UP1, !UPT ;  /* 0xffffffff07077890 */ /* 0x000fe40008ffe4ff */
[----:B------:R-:W-:-:S04]  /*06e0*/  UISETP.NE.U32.AND UP1, UPT, UR6, URZ, UPT ;  /* 0x000000ff0600728c */ /* 0x000fc8000bf25070 */
[----:B------:R-:W-:Y:S01]  /*06f0*/  UISETP.NE.AND.EX UP1, UPT, UR7, URZ, UPT, UP1 ;  /* 0x000000ff0700728c */ /* 0x000fe2000bf25310 */
[----:B0-----:R-:W-:Y:S02]  /*0700*/  IADD3 R10, P1, PT, R10, 0x20, RZ ;  /* 0x000000200a0a7810 */ /* 0x001fe40007f3e0ff */
[----:B-1----:R-:W-:Y:S02]  /*0710*/  IADD3 R12, P2, PT, R12, 0x20, RZ ;  /* 0x000000200c0c7810 */ /* 0x002fe40007f5e0ff */
[----:B-----5:R-:W-:Y:S01]  /*0720*/  IADD3 R14, P3, PT, R14, 0x20, RZ ;  /* 0x000000200e0e7810 */ /* 0x020fe20007f7e0ff */
[----:B------:R-:W-:Y:S01]  /*0730*/  IMAD.X R11, RZ, RZ, R11, P1 ;  /* 0x000000ffff0b7224 */ /* 0x000fe200008e060b */
[----:B------:R-:W-:Y:S02]  /*0740*/  IADD3.X R13, PT, PT, RZ, R13, RZ, P2, !PT ;  /* 0x0000000dff0d7210 */ /* 0x000fe400017fe4ff */
[----:B------:R-:W-:Y:S01]  /*0750*/  IADD3.X R15, PT, PT, RZ, R15, RZ, P3, !PT ;  /* 0x0000000fff0f7210 */ /* 0x000fe20001ffe4ff */
[C---:B--2---:R-:W-:Y:S01]  /*0760*/  FFMA R25, R24.reuse, R25, R29 ;  /* 0x0000001918197223 */ /* 0x044fe2000000001d */
[----:B---3--:R-:W-:-:S03]  /*0770*/  FFMA R20, R24, R27, R20 ;  /* 0x0000001b18147223 */ /* 0x008fc60000000014 */
[C---:B----4-:R-:W-:Y:S01]  /*0780*/  FFMA R23, R18.reuse, R23, R25 ;  /* 0x0000001712177223 */ /* 0x050fe20000000019 */
[----:B------:R-:W-:Y:S01]  /*0790*/  FFMA R18, R18, R21, R20 ;  /* 0x0000001512127223 */ /* 0x000fe20000000014 */
[----:B------:R-:W-:Y:S06]  /*07a0*/  BRA.U UP1, `(.L_x_143) ;  /* 0xfffffffd01347547 */ /* 0x000fec000b83ffff */
.L_x_142:
[----:B------:R-:W-:Y:S01]  /*07b0*/  LEA.HI.X R17, R8, R17, RZ, 0x1, P0 ;  /* 0x0000001108117211 */ /* 0x000fe200000f0cff */
[----:B------:R-:W-:Y:S06]  /*07c0*/  BRA.U !UP0, `(.L_x_141) ;  /* 0x0000000508947547 */ /* 0x000fec000b800000 */
[----:B------:R-:W-:Y:S02]  /*07d0*/  UISETP.GE.U32.AND UP1, UPT, UR18, 0x4, UPT ;  /* 0x000000041200788c */ /* 0x000fe4000bf26070 */
[----:B------:R-:W-:Y:S02]  /*07e0*/  ULOP3.LUT UR11, UR10, 0x3, URZ, 0xc0, !UPT ;  /* 0x000000030a0b7892 */ /* 0x000fe4000f8ec0ff */
[----:B------:R-:W-:Y:S02]  /*07f0*/  UISETP.GE.U32.AND.EX UP1, UPT, URZ, URZ, UPT, UP1 ;  /* 0x000000ffff00728c */ /* 0x000fe4000bf26110 */
[----:B------:R-:W-:-:S04]  /*0800*/  UISETP.NE.U32.AND UP0, UPT, UR11, URZ, UPT ;  /* 0x000000ff0b00728c */ /* 0x000fc8000bf05070 */
[----:B------:R-:W-:-:S03]  /*0810*/  UISETP.NE.AND.EX UP0, UPT, URZ, URZ, UPT, UP0 ;  /* 0x000000ffff00728c */ /* 0x000fc6000bf05300 */
[----:B------:R-:W-:Y:S08]  /*0820*/  BRA.U !UP1, `(.L_x_144) ;  /* 0x0000000109987547 */ /* 0x000ff0000b800000 */
[----:B------:R-:W0:Y:S01]  /*0830*/  LDCU.128 UR12, c[0x0][0x390] ;  /* 0x00007200ff0c77ac */ /* 0x000e220008000c00 */
[----:B------:R-:W-:Y:S01]  /*0840*/  IADD3 R10, P0, PT, R0, UR4, RZ ;  /* 0x00000004000a7c10 */ /* 0x000fe2000ff1e0ff */
[----:B------:R-:W1:Y:S03]  /*0850*/  LDCU.64 UR18, c[0x0][0x380] ;  /* 0x00007000ff1277ac */ /* 0x000e660008000a00 */
[----:B------:R-:W-:Y:S01]  /*0860*/  IADD3.X R11, PT, PT, R17, UR5, RZ, P0, !PT ;  /* 0x00000005110b7c10 */ /* 0x000fe200087fe4ff */
[----:B------:R-:W-:Y:S02]  /*0870*/  USHF.L.U32 UR6, UR4, 0x2, URZ ;  /* 0x0000000204067899 */ /* 0x000fe400080006ff */
[----:B------:R-:W-:Y:S02]  /*0880*/  USHF.L.U64.HI UR7, UR4, 0x2, UR5 ;  /* 0x0000000204077899 */ /* 0x000fe40008010205 */
[----:B0-----:R-:W-:-:S02]  /*0890*/  UIADD3 UR8, UP1, UPT, UR6, UR12, URZ ;  /* 0x0000000c06087290 */ /* 0x001fc4000ff3e0ff */
[----:B------:R-:W-:Y:S02]  /*08a0*/  UIADD3 UR9, UP2, UPT, UR6, UR14, URZ ;  /* 0x0000000e06097290 */ /* 0x000fe4000ff5e0ff */
[----:B------:R-:W-:Y:S01]  /*08b0*/  UIADD3.X UR6, UPT, UPT, UR7, UR13, URZ, UP1, !UPT ;  /* 0x0000000d07067290 */ /* 0x000fe20008ffe4ff */
[C---:B-1----:R-:W-:Y:S01]  /*08c0*/  LEA R14, P0, R10.reuse, UR18, 0x2 ;  /* 0x000000120a0e7c11 */ /* 0x042fe2000f8010ff */
[----:B------:R-:W-:Y:S01]  /*08d0*/  UIADD3.X UR7, UPT, UPT, UR7, UR15, URZ, UP2, !UPT ;  /* 0x0000000f07077290 */ /* 0x000fe200097fe4ff */
[----:B------:R-:W-:Y:S02]  /*08e0*/  IMAD.U32 R12, RZ, RZ, UR8 ;  /* 0x00000008ff0c7e24 */ /* 0x000fe4000f8e00ff */
[----:B------:R-:W-:Y:S02]  /*08f0*/  LEA.HI.X R15, R10, UR19, R11, 0x2, P0 ;  /* 0x000000130a0f7c11 */ /* 0x000fe400080f140b */
[----:B------:R-:W-:Y:S01]  /*0900*/  MOV R10, UR9 ;  /* 0x00000009000a7c02 */ /* 0x000fe20008000f00 */
[----:B------:R-:W-:Y:S01]  /*0910*/  IMAD.U32 R11, RZ, RZ, UR7 ;  /* 0x00000007ff0b7e24 */ /* 0x000fe2000f8e00ff */
[----:B------:R-:W-:Y:S01]  /*0920*/  MOV R13, UR6 ;  /* 0x00000006000d7c02 */ /* 0x000fe20008000f00 */
[----:B------:R-:W2:Y:S04]  /*0930*/  LDG.E R22, desc[UR16][R14.64] ;  /* 0x000000100e167981 */ /* 0x000ea8000c1e1900 */
[----:B------:R-:W2:Y:S04]  /*0940*/  LDG.E R28, desc[UR16][R12.64] ;  /* 0x000000100c1c7981 */ /* 0x000ea8000c1e1900 */
[----:B------:R-:W3:Y:S04]  /*0950*/  LDG.E R27, desc[UR16][R10.64] ;  /* 0x000000100a1b7981 */ /* 0x000ee8000c1e1900 */
[----:B------:R-:W4:Y:S04]  /*0960*/  LDG.E R26, desc[UR16][R12.64+0x4] ;  /* 0x000004100c1a7981 */ /* 0x000f28000c1e1900 */
[----:B------:R-:W5:Y:S04]  /*0970*/  LDG.E R25, desc[UR16][R12.64+0x8] ;  /* 0x000008100c197981 */ /* 0x000f68000c1e1900 */
[----:B------:R-:W5:Y:S04]  /*0980*/  LDG.E R29, desc[UR16][R12.64+0xc] ;  /* 0x00000c100c1d7981 */ /* 0x000f68000c1e1900 */
[----:B------:R-:W4:Y:S04]  /*0990*/  LDG.E R21, desc[UR16][R14.64+0x4] ;  /* 0x000004100e157981 */ /* 0x000f28000c1e1900 */
[----:B------:R-:W5:Y:S04]  /*09a0*/  LDG.E R20, desc[UR16][R14.64+0x8] ;  /* 0x000008100e147981 */ /* 0x000f68000c1e1900 */
[----:B------:R-:W5:Y:S04]  /*09b0*/  LDG.E R12, desc[UR16][R10.64+0x4] ;  /* 0x000004100a0c7981 */ /* 0x000f68000c1e1900 */
[----:B------:R-:W5:Y:S04]  /*09c0*/  LDG.E R13, desc[UR16][R10.64+0x8] ;  /* 0x000008100a0d7981 */ /* 0x000f68000c1e1900 */
[----:B------:R4:W5:Y:S04]  /*09d0*/  LDG.E R24, desc[UR16][R14.64+0xc] ;  /* 0x00000c100e187981 */ /* 0x000968000c1e1900 */
[----:B------:R-:W5:Y:S01]  /*09e0*/  LDG.E R11, desc[UR16][R10.64+0xc] ;  /* 0x00000c100a0b7981 */ /* 0x000f62000c1e1900 */
[----:B------:R-:W-:-:S04]  /*09f0*/  UIADD3 UR4, UP1, UPT, UR4, 0x4, URZ ;  /* 0x0000000404047890 */ /* 0x000fc8000ff3e0ff */
[----:B------:R-:W-:Y:S01]  /*0a00*/  UIADD3.X UR5, UPT, UPT, URZ, UR5, URZ, UP1, !UPT ;  /* 0x00000005ff057290 */ /* 0x000fe20008ffe4ff */
[C---:B--2---:R-:W-:Y:S01]  /*0a10*/  FFMA R28, R22.reuse, R28, R23 ;  /* 0x0000001c161c7223 */ /* 0x044fe20000000017 */
[----:B---3--:R-:W-:-:S03]  /*0a20*/  FFMA R27, R22, R27, R18 ;  /* 0x0000001b161b7223 */ /* 0x008fc60000000012 */
[----:B----4-:R-:W-:-:S04]  /*0a30*/  FFMA R15, R21, R26, R28 ;  /* 0x0000001a150f7223 */ /* 0x010fc8000000001c */
[----:B-----5:R-:W-:Y:S01]  /*0a40*/  FFMA R15, R20, R25, R15 ;  /* 0x00000019140f7223 */ /* 0x020fe2000000000f */
[----:B------:R-:W-:-:S04]  /*0a50*/  FFMA R14, R21, R12, R27 ;  /* 0x0000000c150e7223 */ /* 0x000fc8000000001b */
[----:B------:R-:W-:Y:S01]  /*0a60*/  FFMA R14, R20, R13, R14 ;  /* 0x0000000d140e7223 */ /* 0x000fe2000000000e */
[----:B------:R-:W-:-:S03]  /*0a70*/  FFMA R23, R24, R29, R15 ;  /* 0x0000001d18177223 */ /* 0x000fc6000000000f */
[----:B------:R-:W-:-:S07]  /*0a80*/  FFMA R18, R24, R11, R14 ;  /* 0x0000000b18127223 */ /* 0x000fce000000000e */
.L_x_144:
[----:B------:R-:W-:Y:S05]  /*0a90*/  BRA.U !UP0, `(.L_x_141) ;  /* 0x0000000108e07547 */ /* 0x000fea000b800000 */
[----:B------:R-:W-:Y:S02]  /*0aa0*/  UISETP.NE.U32.AND UP1, UPT, UR11, 0x1, UPT ;  /* 0x000000010b00788c */ /* 0x000fe4000bf25070 */
[----:B------:R-:W-:Y:S02]  /*0ab0*/  ULOP3.LUT UR6, UR10, 0x1, URZ, 0xc0, !UPT ;  /* 0x000000010a067892 */ /* 0x000fe4000f8ec0ff */
[----:B------:R-:W-:Y:S02]  /*0ac0*/  UISETP.NE.AND.EX UP1, UPT, URZ, URZ, UPT, UP1 ;  /* 0x000000ffff00728c */ /* 0x000fe4000bf25310 */
[----:B------:R-:W-:-:S04]  /*0ad0*/  UISETP.NE.U32.AND UP0, UPT, UR6, 0x1, UPT ;  /* 0x000000010600788c */ /* 0x000fc8000bf05070 */
[----:B------:R-:W-:-:S03]  /*0ae0*/  UISETP.NE.U32.AND.EX UP0, UPT, URZ, URZ, UPT, UP0 ;  /* 0x000000ffff00728c */ /* 0x000fc6000bf05100 */
        /* <DEDUP_REMOVED lines=11> */
[----:B------:R-:W-:Y:S02]  /*0ba0*/  UIADD3.X UR11, UPT, UPT, UR6, UR11, URZ, UP2, !UPT ;  /* 0x0000000b060b7290 */ /* 0x000fe400097fe4ff */
[----:B------:R-:W-:Y:S01]  /*0bb0*/  IMAD.U32 R14, RZ, RZ, UR10 ;  /* 0x0000000aff0e7e24 */ /* 0x000fe2000f8e00ff */
[----:B------:R-:W-:Y:S02]  /*0bc0*/  LEA.HI.X R11, R11, UR13, R12, 0x2, P0 ;  /* 0x0000000d0b0b7c11 */ /* 0x000fe400080f140c */
[----:B------:R-:W-:Y:S02]  /*0bd0*/  MOV R12, UR8 ;  /* 0x00000008000c7c02 */ /* 0x000fe40008000f00 */
[----:B------:R-:W-:Y:S01]  /*0be0*/  MOV R13, UR9 ;  /* 0x00000009000d7c02 */ /* 0x000fe20008000f00 */
[----:B------:R-:W2:Y:S01]  /*0bf0*/  LDG.E R20, desc[UR16][R10.64] ;  /* 0x000000100a147981 */ /* 0x000ea2000c1e1900 */
[----:B------:R-:W-:-:S03]  /*0c00*/  MOV R15, UR11 ;  /* 0x0000000b000f7c02 */ /* 0x000fc60008000f00 */
        /* <DEDUP_REMOVED lines=11> */
.L_x_145:
[----:B------:R-:W-:Y:S05]  /*0cc0*/  BRA.U UP0, `(.L_x_141) ;  /* 0x0000000100547547 */ /* 0x000fea000b800000 */
        /* <DEDUP_REMOVED lines=11> */
[----:B------:R-:W-:Y:S01]  /*0d80*/  IMAD.U32 R14, RZ, RZ, UR4 ;  /* 0x00000004ff0e7e24 */ /* 0x000fe2000f8e00ff */
[----:B------:R-:W-:Y:S02]  /*0d90*/  MOV R12, UR6 ;  /* 0x00000006000c7c02 */ /* 0x000fe40008000f00 */
[----:B------:R-:W-:Y:S02]  /*0da0*/  MOV R15, UR5 ;  /* 0x00000005000f7c02 */ /* 0x000fe40008000f00 */
[----:B------:R-:W-:-:S02]  /*0db0*/  LEA.HI.X R11, R0, UR11, R17, 0x2, P0 ;  /* 0x0000000b000b7c11 */ /* 0x000fc400080f1411 */
[----:B------:R-:W-:Y:S02]  /*0dc0*/  MOV R13, UR7 ;  /* 0x00000007000d7c02 */ /* 0x000fe40008000f00 */
[----:B------:R-:W2:Y:S04]  /*0dd0*/  LDG.E R15, desc[UR16][R14.64] ;  /* 0x000000100e0f7981 */ /* 0x000ea8000c1e1900 */
[----:B------:R-:W2:Y:S04]  /*0de0*/  LDG.E R10, desc[UR16][R10.64] ;  /* 0x000000100a0a7981 */ /* 0x000ea8000c1e1900 */
[----:B------:R-:W3:Y:S01]  /*0df0*/  LDG.E R12, desc[UR16][R12.64] ;  /* 0x000000100c0c7981 */ /* 0x000ee2000c1e1900 */
[C---:B--2---:R-:W-:Y:S01]  /*0e00*/  FFMA R18, R10.reuse, R15, R18 ;  /* 0x0000000f0a127223 */ /* 0x044fe20000000012 */
[----:B---3--:R-:W-:-:S07]  /*0e10*/  FFMA R23, R10, R12, R23 ;  /* 0x0000000c0a177223 */ /* 0x008fce0000000017 */
.L_x_141:
[----:B------:R-:W-:Y:S01]  /*0e20*/  IMAD.MOV.U32 R3, RZ, RZ, RZ ;  /* 0x000000ffff037224 */ /* 0x000fe200078e00ff */
[----:B------:R-:W0:Y:S01]  /*0e30*/  LDCU.64 UR4, c[0x0][0x388] ;  /* 0x00007100ff0477ac */ /* 0x000e220008000a00 */
[----:B------:R-:W-:-:S04]  /*0e40*/  IMAD.WIDE.U32 R2, R9, R6, R2 ;  /* 0x0000000609027225 */ /* 0x000fc800078e0002 */
[----:B------:R-:W-:Y:S01]  /*0e50*/  IMAD R7, R9, R7, R3 ;  /* 0x0000000709077224 */ /* 0x000fe200078e0203 */
[----:B------:R-:W-:-:S03]  /*0e60*/  MOV R9, RZ ;  /* 0x000000ff00097202 */ /* 0x000fc60000000f00 */
[-C--:B------:R-:W-:Y:S02]  /*0e70*/  IMAD R7, R7, R4.reuse, RZ ;  /* 0x0000000407077224 */ /* 0x080fe400078e02ff */
[----:B------:R-:W-:-:S04]  /*0e80*/  IMAD.WIDE.U32 R8, R2, R4, R8 ;  /* 0x0000000402087225 */ /* 0x000fc800078e0008 */
[----:B------:R-:W-:Y:S01]  /*0e90*/  IMAD R3, R2, R5, R7 ;  /* 0x0000000502037224 */ /* 0x000fe200078e0207 */
[----:B0-----:R-:W-:-:S04]  /*0ea0*/  LEA R2, P0, R8, UR4, 0x2 ;  /* 0x0000000408027c11 */ /* 0x001fc8000f8010ff */
[----:B------:R-:W-:Y:S02]  /*0eb0*/  IADD3 R3, PT, PT, R3, R9, RZ ;  /* 0x0000000903037210 */ /* 0x000fe40007ffe0ff */
[----:B------:R-:W-:Y:S02]  /*0ec0*/  LEA R4, P1, R19, R2, 0x2 ;  /* 0x0000000213047211 */ /* 0x000fe400078210ff */
[----:B------:R-:W-:-:S04]  /*0ed0*/  LEA.HI.X R3, R8, UR5, R3, 0x2, P0 ;  /* 0x0000000508037c11 */ /* 0x000fc800080f1403 */
[----:B------:R-:W-:Y:S01]  /*0ee0*/  LEA.HI.X R5, R19, R3, R16, 0x2, P1 ;  /* 0x0000000313057211 */ /* 0x000fe200008f1410 */
[----:B------:R-:W-:Y:S04]  /*0ef0*/  STG.E desc[UR16][R2.64], R23 ;  /* 0x0000001702007986 */ /* 0x000fe8000c101910 */
[----:B------:R-:W-:Y:S01]  /*0f00*/  STG.E desc[UR16][R4.64], R18 ;  /* 0x0000001204007986 */ /* 0x000fe2000c101910 */
[----:B------:R-:W-:Y:S05]  /*0f10*/  EXIT ;  /* 0x000000000000794d */ /* 0x000fea0003800000 */
.L_x_146:
        /* <DEDUP_REMOVED lines=14> */
.L_x_156:


//--------------------- .nv.shared._Z10map_kernelPfS_mmmmmm --------------------------
	.section	.nv.shared._Z10map_kernelPfS_mmmmmm,"aw",@nobits
	.sectionflags	@""
	.align	16
	.zero		1024


//--------------------- .nv.shared.reserved.0     --------------------------
	.section	.nv.shared.reserved.0,"aw",@nobits
	.weak		__nv_reservedSMEM_offset_0_alias
	.size		__nv_reservedSMEM_offset_0_alias, 0, 64
	.other		__nv_reservedSMEM_offset_0_alias,@"STO_CUDA_RESERVED_SHARED STV_DEFAULT"
__nv_reservedSMEM_offset_0_alias:
	.zero		0
	.zero		64


//--------------------- .nv.shared._Z12depth_kernelPfS_PKfS1_mmmm --------------------------
	.section	.nv.shared._Z12depth_kernelPfS_PKfS1_mmmm,"aw",@nobits
	.sectionflags	@""
	.align	16
	.zero		1024


//--------------------- .nv.shared._Z10col_kernelPfS_PKfS1_mmmm --------------------------
	.section	.nv.shared._Z10col_kernelPfS_PKfS1_mmmm,"aw",@nobits
	.sectionflags	@""
	.align	16
	.zero		1024


//--------------------- .nv.shared._Z10row_kernelPfS_PKfS1_mmmm --------------------------
	.section	.nv.shared._Z10row_kernelPfS_PKfS1_mmmm,"aw",@nobits
	.sectionflags	@""
	.align	16
	.zero		1024


//--------------------- .nv.shared._Z9dwt_depthPfS_S_S_mmmm --------------------------
	.section	.nv.shared._Z9dwt_depthPfS_S_S_mmmm,"aw",@nobits
	.sectionflags	@""
	.align	16
	.zero		1024


//--------------------- .nv.shared._Z7dwt_rowPfS_S_S_mmmm --------------------------
	.section	.nv.shared._Z7dwt_rowPfS_S_S_mmmm,"aw",@nobits
	.sectionflags	@""
	.align	16
	.zero		1024


//--------------------- .nv.shared._Z7dwt_colPfS_S_S_mmmm --------------------------
	.section	.nv.shared._Z7dwt_colPfS_S_S_mmmm,"aw",@nobits
	.sectionflags	@""
	.align	16
	.zero		1024


//--------------------- .nv.constant0._Z10map_kernelPfS_mmmmmm --------------------------
	.section	.nv.constant0._Z10map_kernelPfS_mmmmmm,"a",@progbits
	.sectionflags	@""
	.align	4
.nv.constant0._Z10map_kernelPfS_mmmmmm:
	.zero		960


//--------------------- .nv.constant0._Z12depth_kernelPfS_PKfS1_mmmm --------------------------
	.section	.nv.constant0._Z12depth_kernelPfS_PKfS1_mmmm,"a",@progbits
	.sectionflags	@""
	.align	4
.nv.constant0._Z12depth_kernelPfS_PKfS1_mmmm:
	.zero		960


//--------------------- .nv.constant0._Z10col_kernelPfS_PKfS1_mmmm --------------------------
	.section	.nv.constant0._Z10col_kernelPfS_PKfS1_mmmm,"a",@progbits
	.sectionflags	@""
	.align	4
.nv.constant0._Z10col_kernelPfS_PKfS1_mmmm:
	.zero		960


//--------------------- .nv.constant0._Z10row_kernelPfS_PKfS1_mmmm --------------------------
	.section	.nv.constant0._Z10row_kernelPfS_PKfS1_mmmm,"a",@progbits
	.sectionflags	@""
	.align	4
.nv.constant0._Z10row_kernelPfS_PKfS1_mmmm:
	.zero		960


//--------------------- .nv.constant0._Z9dwt_depthPfS_S_S_mmmm --------------------------
	.section	.nv.constant0._Z9dwt_depthPfS_S_S_mmmm,"a",@progbits
	.sectionflags	@""
	.align	4
.nv.constant0._Z9dwt_depthPfS_S_S_mmmm:
	.zero		960


//--------------------- .nv.constant0._Z7dwt_rowPfS_S_S_mmmm --------------------------
	.section	.nv.constant0._Z7dwt_rowPfS_S_S_mmmm,"a",@progbits
	.sectionflags	@""
	.align	4
.nv.constant0._Z7dwt_rowPfS_S_S_mmmm:
	.zero		960


//--------------------- .nv.constant0._Z7dwt_colPfS_S_S_mmmm --------------------------
	.section	.nv.constant0._Z7dwt_colPfS_S_S_mmmm,"a",@progbits
	.sectionflags	@""
	.align	4
.nv.constant0._Z7dwt_colPfS_S_S_mmmm:
	.zero		960


//--------------------- SYMBOLS --------------------------

	.type		.nv.reservedSmem.offset0,@object
	.size		.nv.reservedSmem.offset0,0x4
	.type		.nv.reservedSmem.cap,@object
	.size		.nv.reservedSmem.cap,0x4
